def attn_fwd(
    Q,
    K,
    V,
    Out,
    Lse,
    sm_scale,
    stride_qz,
    stride_qh,
    stride_qm,
    stride_qk,
    stride_kz,
    stride_kh,
    stride_kn,
    stride_kk,
    stride_vz,
    stride_vh,
    stride_vn,
    stride_vk,
    stride_oz,
    stride_oh,
    stride_om,
    stride_ok,
    seqlen_q,
    seqlen_k,
    BLOCK_M: tl.constexpr,
    BLOCK_N: tl.constexpr,
    HEAD_DIM: tl.constexpr,
    CAUSAL: tl.constexpr,
):
    start_m = tl.program_id(0)
    off_hz = tl.program_id(1)
    q_off = off_hz * stride_qh
    k_off = off_hz * stride_kh
    v_off = off_hz * stride_vh
    offs_m = start_m * BLOCK_M + tl.arange(0, BLOCK_M)
    offs_d = tl.arange(0, HEAD_DIM)
    offs_n = tl.arange(0, BLOCK_N)
    q_ptrs = Q + q_off + offs_m[:, None] * stride_qm + offs_d[None, :] * stride_qk
    k_ptrs = K + k_off + offs_d[:, None] * stride_kk + offs_n[None, :] * stride_kn
    v_ptrs = V + v_off + offs_n[:, None] * stride_vn + offs_d[None, :] * stride_vk
    m_i = tl.full([BLOCK_M], float("-inf"), dtype=tl.float32)
    l_i = tl.zeros([BLOCK_M], dtype=tl.float32) + 1.0
    acc = tl.zeros([BLOCK_M, HEAD_DIM], dtype=tl.float32)
    q = tl.load(q_ptrs)
    acc, l_i, m_i = _attn_fwd_inner(
        acc,
        l_i,
        m_i,
        q,
        k_ptrs,
        v_ptrs,
        sm_scale,
        stride_kn,
        stride_vn,
        start_m,
        seqlen_k,
        BLOCK_M,
        BLOCK_N,
        HEAD_DIM,
        CAUSAL,
    )
    acc = acc / l_i[:, None]
    lse = m_i + tl.math.log2(l_i) / 1.4426950408889634
    o_ptrs = (
        Out
        + off_hz * stride_oh
        + offs_m[:, None] * stride_om
        + offs_d[None, :] * stride_ok
    )
    tl.store(o_ptrs, acc.to(Out.dtype.element_ty))
    tl.store(Lse + off_hz * seqlen_q + offs_m, lse)

# config = {"BLOCK_M": 128, "BLOCK_N": 128, "HEAD_DIM": 512, "arch": "sm_90", "causal": true, "dtype": "fp16", "num_stages": 4, "num_warps": 8}
# arch = sm_90


// ===== COMPILED SASS (sm_90a) =====

	.target	sm_90a

	.elftype	@"ET_EXEC"


//--------------------- .note.nv.tkinfo           --------------------------
	.section	.note.nv.tkinfo,"",@"SHT_NOTE"
	.sectionflags	@"SHF_NOTE_NV_TKINFO"
	.tkinfo
        /*0018*/ 	.word	0x00000002
        /*0030*/ 	.string	""
        /*0030*/ 	.string	"ptxas"
        /*0030*/ 	.string	"Cuda compilation tools, release 13.0, V13.0.88"
        /*0030*/ 	.string	"Build cuda_13.0.r13.0/compiler.36424714_0"
        /*0030*/ 	.string	"-v  -suppress-debug-info  -lineinfo  -arch sm_90a "



//--------------------- .note.nv.cuinfo           --------------------------
	.section	.note.nv.cuinfo,"",@"SHT_NOTE"
	.sectionflags	@"SHF_NOTE_NV_CUINFO"
        /*0018*/ 	.short	0x0002
        /*001a*/ 	.short	0x005a
        /*001c*/ 	.short	0x0082
	.zero		2


//--------------------- .nv.info                  --------------------------
	.section	.nv.info,"",@"SHT_CUDA_INFO"
	.align	4


	//----- nvinfo : EIATTR_REGCOUNT
	.align		4
        /*0000*/ 	.byte	0x04, 0x2f
        /*0002*/ 	.short	(.L_2 - .L_1)
	.align		4
.L_1:
        /*0004*/ 	.word	index@(attn_fwd)
        /*0008*/ 	.word	0x000000ff


	//----- nvinfo : EIATTR_FRAME_SIZE
	.align		4
.L_2:
        /*000c*/ 	.byte	0x04, 0x11
        /*000e*/ 	.short	(.L_4 - .L_3)
	.align		4
.L_3:
        /*0010*/ 	.word	index@(attn_fwd)
        /*0014*/ 	.word	0x00000f70


	//----- nvinfo : EIATTR_MIN_STACK_SIZE
	.align		4
.L_4:
        /*0018*/ 	.byte	0x04, 0x12
        /*001a*/ 	.short	(.L_6 - .L_5)
	.align		4
.L_5:
        /*001c*/ 	.word	index@(attn_fwd)
        /*0020*/ 	.word	0x00000f70
.L_6:


//--------------------- .nv.compat                --------------------------
	.section	.nv.compat,"",@"SHT_CUDA_COMPAT_INFO"
	.align	4
        /*0000*/ 	.byte	0x02, 0x09, 0x01, 0x00, 0x02, 0x02, 0x04, 0x00, 0x02, 0x05, 0x05, 0x00, 0x03, 0x07, 0x01, 0x01
        /*0010*/ 	.byte	0x02, 0x03, 0x00, 0x00, 0x02, 0x06, 0x01, 0x00, 0x04, 0x0b, 0x08, 0x00, 0x00, 0x00, 0x00, 0x00
        /*0020*/ 	.byte	0x00, 0x00, 0x00, 0x00


//--------------------- .nv.info.attn_fwd         --------------------------
	.section	.nv.info.attn_fwd,"",@"SHT_CUDA_INFO"
	.sectionflags	@""
	.align	4


	//----- nvinfo : EIATTR_CUDA_API_VERSION
	.align		4
        /*0000*/ 	.byte	0x04, 0x37
        /*0002*/ 	.short	(.L_8 - .L_7)
.L_7:
        /*0004*/ 	.word	0x00000082


	//----- nvinfo : EIATTR_KPARAM_INFO
	.align		4
.L_8:
        /*0008*/ 	.byte	0x04, 0x17
        /*000a*/ 	.short	(.L_10 - .L_9)
.L_9:
        /*000c*/ 	.word	0x00000000
        /*0010*/ 	.short	0x0019
        /*0012*/ 	.short	0x0080
        /*0014*/ 	.byte	0x00, 0xf4, 0x21, 0x00


	//----- nvinfo : EIATTR_KPARAM_INFO
	.align		4
.L_10:
        /*0018*/ 	.byte	0x04, 0x17
        /*001a*/ 	.short	(.L_12 - .L_11)
.L_11:
        /*001c*/ 	.word	0x00000000
        /*0020*/ 	.short	0x0018
        /*0022*/ 	.short	0x0078
        /*0024*/ 	.byte	0x00, 0xf4, 0x21, 0x00


	//----- nvinfo : EIATTR_KPARAM_INFO
	.align		4
.L_12:
        /*0028*/ 	.byte	0x04, 0x17
        /*002a*/ 	.short	(.L_14 - .L_13)
.L_13:
        /*002c*/ 	.word	0x00000000
        /*0030*/ 	.short	0x0017
        /*0032*/ 	.short	0x0070
        /*0034*/ 	.byte	0x00, 0xf0, 0x11, 0x00


	//----- nvinfo : EIATTR_KPARAM_INFO
	.align		4
.L_14:
        /*0038*/ 	.byte	0x04, 0x17
        /*003a*/ 	.short	(.L_16 - .L_15)
.L_15:
        /*003c*/ 	.word	0x00000000
        /*0040*/ 	.short	0x0016
        /*0042*/ 	.short	0x006c
        /*0044*/ 	.byte	0x00, 0xf0, 0x11, 0x00


	//----- nvinfo : EIATTR_KPARAM_INFO
	.align		4
.L_16:
        /*0048*/ 	.byte	0x04, 0x17
        /*004a*/ 	.short	(.L_18 - .L_17)
.L_17:
        /*004c*/ 	.word	0x00000000
        /*0050*/ 	.short	0x0015
        /*0052*/ 	.short	0x0068
        /*0054*/ 	.byte	0x00, 0xf0, 0x11, 0x00


	//----- nvinfo : EIATTR_KPARAM_INFO
	.align		4
.L_18:
        /*0058*/ 	.byte	0x04, 0x17
        /*005a*/ 	.short	(.L_20 - .L_19)
.L_19:
        /*005c*/ 	.word	0x00000000
        /*0060*/ 	.short	0x0014
        /*0062*/ 	.short	0x0064
        /*0064*/ 	.byte	0x00, 0xf0, 0x11, 0x00


	//----- nvinfo : EIATTR_KPARAM_INFO
	.align		4
.L_20:
        /*0068*/ 	.byte	0x04, 0x17
        /*006a*/ 	.short	(.L_22 - .L_21)
.L_21:
        /*006c*/ 	.word	0x00000000
        /*0070*/ 	.short	0x0013
        /*0072*/ 	.short	0x0060
        /*0074*/ 	.byte	0x00, 0xf0, 0x11, 0x00


	//----- nvinfo : EIATTR_KPARAM_INFO
	.align		4
.L_22:
        /*0078*/ 	.byte	0x04, 0x17
        /*007a*/ 	.short	(.L_24 - .L_23)
.L_23:
        /*007c*/ 	.word	0x00000000
        /*0080*/ 	.short	0x0012
        /*0082*/ 	.short	0x005c
        /*0084*/ 	.byte	0x00, 0xf0, 0x11, 0x00


	//----- nvinfo : EIATTR_KPARAM_INFO
	.align		4
.L_24:
        /*0088*/ 	.byte	0x04, 0x17
        /*008a*/ 	.short	(.L_26 - .L_25)
.L_25:
        /*008c*/ 	.word	0x00000000
        /*0090*/ 	.short	0x0011
        /*0092*/ 	.short	0x0058
        /*0094*/ 	.byte	0x00, 0xf0, 0x11, 0x00


	//----- nvinfo : EIATTR_KPARAM_INFO
	.align		4
.L_26:
        /*0098*/ 	.byte	0x04, 0x17
        /*009a*/ 	.short	(.L_28 - .L_27)
.L_27:
        /*009c*/ 	.word	0x00000000
        /*00a0*/ 	.short	0x0010
        /*00a2*/ 	.short	0x0054
        /*00a4*/ 	.byte	0x00, 0xf0, 0x11, 0x00


	//----- nvinfo : EIATTR_KPARAM_INFO
	.align		4
.L_28:
        /*00a8*/ 	.byte	0x04, 0x17
        /*00aa*/ 	.short	(.L_30 - .L_29)
.L_29:
        /*00ac*/ 	.word	0x00000000
        /*00b0*/ 	.short	0x000f
        /*00b2*/ 	.short	0x0050
        /*00b4*/ 	.byte	0x00, 0xf0, 0x11, 0x00


	//----- nvinfo : EIATTR_KPARAM_INFO
	.align		4
.L_30:
        /*00b8*/ 	.byte	0x04, 0x17
        /*00ba*/ 	.short	(.L_32 - .L_31)
.L_31:
        /*00bc*/ 	.word	0x00000000
        /*00c0*/ 	.short	0x000e
        /*00c2*/ 	.short	0x004c
        /*00c4*/ 	.byte	0x00, 0xf0, 0x11, 0x00


	//----- nvinfo : EIATTR_KPARAM_INFO
	.align		4
.L_32:
        /*00c8*/ 	.byte	0x04, 0x17
        /*00ca*/ 	.short	(.L_34 - .L_33)
.L_33:
        /*00cc*/ 	.word	0x00000000
        /*00d0*/ 	.short	0x000d
        /*00d2*/ 	.short	0x0048
        /*00d4*/ 	.byte	0x00, 0xf0, 0x11, 0x00


	//----- nvinfo : EIATTR_KPARAM_INFO
	.align		4
.L_34:
        /*00d8*/ 	.byte	0x04, 0x17
        /*00da*/ 	.short	(.L_36 - .L_35)
.L_35:
        /*00dc*/ 	.word	0x00000000
        /*00e0*/ 	.short	0x000c
        /*00e2*/ 	.short	0x0044
        /*00e4*/ 	.byte	0x00, 0xf0, 0x11, 0x00


	//----- nvinfo : EIATTR_KPARAM_INFO
	.align		4
.L_36:
        /*00e8*/ 	.byte	0x04, 0x17
        /*00ea*/ 	.short	(.L_38 - .L_37)
.L_37:
        /*00ec*/ 	.word	0x00000000
        /*00f0*/ 	.short	0x000b
        /*00f2*/ 	.short	0x0040
        /*00f4*/ 	.byte	0x00, 0xf0, 0x11, 0x00


	//----- nvinfo : EIATTR_KPARAM_INFO
	.align		4
.L_38:
        /*00f8*/ 	.byte	0x04, 0x17
        /*00fa*/ 	.short	(.L_40 - .L_39)
.L_39:
        /*00fc*/ 	.word	0x00000000
        /*0100*/ 	.short	0x000a
        /*0102*/ 	.short	0x003c
        /*0104*/ 	.byte	0x00, 0xf0, 0x11, 0x00


	//----- nvinfo : EIATTR_KPARAM_INFO
	.align		4
.L_40:
        /*0108*/ 	.byte	0x04, 0x17
        /*010a*/ 	.short	(.L_42 - .L_41)
.L_41:
        /*010c*/ 	.word	0x00000000
        /*0110*/ 	.short	0x0009
        /*0112*/ 	.short	0x0038
        /*0114*/ 	.byte	0x00, 0xf0, 0x11, 0x00


	//----- nvinfo : EIATTR_KPARAM_INFO
	.align		4
.L_42:
        /*0118*/ 	.byte	0x04, 0x17
        /*011a*/ 	.short	(.L_44 - .L_43)
.L_43:
        /*011c*/ 	.word	0x00000000
        /*0120*/ 	.short	0x0008
        /*0122*/ 	.short	0x0034
        /*0124*/ 	.byte	0x00, 0xf0, 0x11, 0x00


	//----- nvinfo : EIATTR_KPARAM_INFO
	.align		4
.L_44:
        /*0128*/ 	.byte	0x04, 0x17
        /*012a*/ 	.short	(.L_46 - .L_45)
.L_45:
        /*012c*/ 	.word	0x00000000
        /*0130*/ 	.short	0x0007
        /*0132*/ 	.short	0x0030
        /*0134*/ 	.byte	0x00, 0xf0, 0x11, 0x00


	//----- nvinfo : EIATTR_KPARAM_INFO
	.align		4
.L_46:
        /*0138*/ 	.byte	0x04, 0x17
        /*013a*/ 	.short	(.L_48 - .L_47)
.L_47:
        /*013c*/ 	.word	0x00000000
        /*0140*/ 	.short	0x0006
        /*0142*/ 	.short	0x002c
        /*0144*/ 	.byte	0x00, 0xf0, 0x11, 0x00


	//----- nvinfo : EIATTR_KPARAM_INFO
	.align		4
.L_48:
        /*0148*/ 	.byte	0x04, 0x17
        /*014a*/ 	.short	(.L_50 - .L_49)
.L_49:
        /*014c*/ 	.word	0x00000000
        /*0150*/ 	.short	0x0005
        /*0152*/ 	.short	0x0028
        /*0154*/ 	.byte	0x00, 0xf0, 0x11, 0x00


	//----- nvinfo : EIATTR_KPARAM_INFO
	.align		4
.L_50:
        /*0158*/ 	.byte	0x04, 0x17
        /*015a*/ 	.short	(.L_52 - .L_51)
.L_51:
        /*015c*/ 	.word	0x00000000
        /*0160*/ 	.short	0x0004
        /*0162*/ 	.short	0x0020
        /*0164*/ 	.byte	0x00, 0xf4, 0x21, 0x00


	//----- nvinfo : EIATTR_KPARAM_INFO
	.align		4
.L_52:
        /*0168*/ 	.byte	0x04, 0x17
        /*016a*/ 	.short	(.L_54 - .L_53)
.L_53:
        /*016c*/ 	.word	0x00000000
        /*0170*/ 	.short	0x0003
        /*0172*/ 	.short	0x0018
        /*0174*/ 	.byte	0x00, 0xf4, 0x21, 0x00


	//----- nvinfo : EIATTR_KPARAM_INFO
	.align		4
.L_54:
        /*0178*/ 	.byte	0x04, 0x17
        /*017a*/ 	.short	(.L_56 - .L_55)
.L_55:
        /*017c*/ 	.word	0x00000000
        /*0180*/ 	.short	0x0002
        /*0182*/ 	.short	0x0010
        /*0184*/ 	.byte	0x00, 0xf4, 0x21, 0x00


	//----- nvinfo : EIATTR_KPARAM_INFO
	.align		4
.L_56:
        /*0188*/ 	.byte	0x04, 0x17
        /*018a*/ 	.short	(.L_58 - .L_57)
.L_57:
        /*018c*/ 	.word	0x00000000
        /*0190*/ 	.short	0x0001
        /*0192*/ 	.short	0x0008
        /*0194*/ 	.byte	0x00, 0xf4, 0x21, 0x00


	//----- nvinfo : EIATTR_KPARAM_INFO
	.align		4
.L_58:
        /*0198*/ 	.byte	0x04, 0x17
        /*019a*/ 	.short	(.L_60 - .L_59)
.L_59:
        /*019c*/ 	.word	0x00000000
        /*01a0*/ 	.short	0x0000
        /*01a2*/ 	.short	0x0000
        /*01a4*/ 	.byte	0x00, 0xf4, 0x21, 0x00


	//----- nvinfo : EIATTR_SPARSE_MMA_MASK
	.align		4
.L_60:
        /*01a8*/ 	.byte	0x03, 0x50
        /*01aa*/ 	.short	0x0000


	//----- nvinfo : EIATTR_MAXREG_COUNT
	.align		4
        /*01ac*/ 	.byte	0x03, 0x1b
        /*01ae*/ 	.short	0x00ff


	//----- nvinfo : EIATTR_NUM_BARRIERS
	.align		4
        /*01b0*/ 	.byte	0x02, 0x4c
        /*01b2*/ 	.byte	0x01
	.zero		1


	//----- nvinfo : EIATTR_ANNOTATIONS
	.align		4
        /*01b4*/ 	.byte	0x04, 0x55
        /*01b6*/ 	.short	(.L_62 - .L_61)


	//   ....[0]....
.L_61:
        /*01b8*/ 	.word	0x00000001
        /*01bc*/ 	.byte	0x20, 0x04, 0x00, 0x00, 0x01, 0x00, 0x00, 0x00, 0xe0, 0x04, 0x00, 0x00, 0x01, 0x00, 0x00, 0x00
        /* <DEDUP_REMOVED lines=764> */
        /*318c*/ 	.byte	0xa0, 0x71, 0x02, 0x00, 0x01, 0x00, 0x00, 0x00, 0xf0, 0x82, 0x02, 0x00


	//----- nvinfo : EIATTR_MERCURY_ISA_VERSION
	.align		4
.L_62:
        /*3198*/ 	.byte	0x03, 0x5f
        /*319a*/ 	.short	0x0101


	//----- nvinfo : EIATTR_COOP_GROUP_MASK_REGIDS
	.align		4
        /*319c*/ 	.byte	0x04, 0x29
        /*319e*/ 	.short	(.L_64 - .L_63)


	//   ....[0]....
.L_63:
        /*31a0*/ 	.word	0xffffffff


	//   ....[1]....
        /*31a4*/ 	.word	0xffffffff


	//   ....[2]....
        /*31a8*/ 	.word	0xffffffff


	//   ....[3]....
        /*31ac*/ 	.word	0xffffffff


	//   ....[4]....
        /*31b0*/ 	.word	0xffffffff


	//   ....[5]....
        /*31b4*/ 	.word	0xffffffff


	//   ....[6]....
        /*31b8*/ 	.word	0xffffffff


	//   ....[7]....
        /*31bc*/ 	.word	0xffffffff


	//----- nvinfo : EIATTR_COOP_GROUP_INSTR_OFFSETS
	.align		4
.L_64:
        /*31c0*/ 	.byte	0x04, 0x28
        /*31c2*/ 	.short	(.L_66 - .L_65)


	//   ....[0]....
.L_65:
        /*31c4*/ 	.word	0x00018350


	//   ....[1]....
        /*31c8*/ 	.word	0x000183c0


	//   ....[2]....
        /*31cc*/ 	.word	0x00018b80


	//   ....[3]....
        /*31d0*/ 	.word	0x00018ba0


	//   ....[4]....
        /*31d4*/ 	.word	0x0001c2e0


	//   ....[5]....
        /*31d8*/ 	.word	0x0001c2f0


	//   ....[6]....
        /*31dc*/ 	.word	0x0001c320


	//   ....[7]....
        /*31e0*/ 	.word	0x0001c330


	//----- nvinfo : EIATTR_EXIT_INSTR_OFFSETS
	.align		4
.L_66:
        /*31e4*/ 	.byte	0x04, 0x1c
        /*31e6*/ 	.short	(.L_68 - .L_67)


	//   ....[0]....
.L_67:
        /*31e8*/ 	.word	0x000282e0


	//   ....[1]....
        /*31ec*/ 	.word	0x000283a0


	//----- nvinfo : EIATTR_REQNTID
	.align		4
.L_68:
        /*31f0*/ 	.byte	0x04, 0x10
        /*31f2*/ 	.short	(.L_70 - .L_69)
.L_69:
        /*31f4*/ 	.word	0x00000100
        /*31f8*/ 	.word	0x00000001
        /*31fc*/ 	.word	0x00000001


	//----- nvinfo : EIATTR_CBANK_PARAM_SIZE
	.align		4
.L_70:
        /*3200*/ 	.byte	0x03, 0x19
        /*3202*/ 	.short	0x0088


	//----- nvinfo : EIATTR_PARAM_CBANK
	.align		4
        /*3204*/ 	.byte	0x04, 0x0a
        /*3206*/ 	.short	(.L_72 - .L_71)
	.align		4
.L_71:
        /*3208*/ 	.word	index@(.nv.constant0.attn_fwd)
        /*320c*/ 	.short	0x0210
        /*320e*/ 	.short	0x0088


	//----- nvinfo : EIATTR_SW_WAR
	.align		4
.L_72:
        /*3210*/ 	.byte	0x04, 0x36
        /*3212*/ 	.short	(.L_74 - .L_73)
.L_73:
        /*3214*/ 	.word	0x00000008
.L_74:


//--------------------- .nv.callgraph             --------------------------
	.section	.nv.callgraph,"",@"SHT_CUDA_CALLGRAPH"
	.align	4
	.sectionentsize	8
	.align		4
        /*0000*/ 	.word	0x00000000
	.align		4
        /*0004*/ 	.word	0xffffffff
	.align		4
        /*0008*/ 	.word	0x00000000
	.align		4
        /*000c*/ 	.word	0xfffffffe
	.align		4
        /*0010*/ 	.word	0x00000000
	.align		4
        /*0014*/ 	.word	0xfffffffd
	.align		4
        /*0018*/ 	.word	0x00000000
	.align		4
        /*001c*/ 	.word	0xfffffffc


//--------------------- .nv.constant4             --------------------------
	.section	.nv.constant4,"a",@progbits
	.align	8
	.align		8
.nv.constant4:
        /*0000*/ 	.dword	_$_str


//--------------------- .text.attn_fwd            --------------------------
	.section	.text.attn_fwd,"ax",@progbits
	.align	128
        .global         attn_fwd
        .type           attn_fwd,@function
        .size           attn_fwd,(.L_x_3 - attn_fwd)
        .other          attn_fwd,@"STO_CUDA_ENTRY STV_DEFAULT"
attn_fwd:
.text.attn_fwd:
[----:B------:R-:W0:Y:S01]  /*0000*/  LDC R1, c[0x0][0x28] ;  /* 0x00000a00ff017b82 */ /* 0x000e220000000800 */
[----:B------:R-:W1:Y:S07]  /*0010*/  S2R R191, SR_TID.X ;  /* 0x0000000000bf7919 */ /* 0x000e6e0000002100 */
[----:B------:R-:W2:Y:S01]  /*0020*/  LDC R90, c[0x0][0x248] ;  /* 0x00009200ff5a7b82 */ /* 0x000ea20000000800 */
[----:B------:R-:W-:Y:S01]  /*0030*/  ULDC.64 UR60, c[0x0][0x208] ;  /* 0x00008200003c7ab9 */ /* 0x000fe20000000a00 */
[----:B0-----:R-:W-:Y:S01]  /*0040*/  VIADD R1, R1, 0xfffff090 ;  /* 0xfffff09001017836 */ /* 0x001fe20000000000 */
[----:B------:R-:W0:Y:S05]  /*0050*/  S2R R9, SR_CTAID.Y ;  /* 0x0000000000097919 */ /* 0x000e2a0000002600 */
[----:B------:R-:W3:Y:S01]  /*0060*/  LDC.64 R6, c[0x0][0x210] ;  /* 0x00008400ff067b82 */ /* 0x000ee20000000a00 */
[----:B-1----:R-:W-:-:S04]  /*0070*/  SHF.R.U32.HI R0, RZ, 0x7, R191 ;  /* 0x00000007ff007819 */ /* 0x002fc800000116bf */
[----:B------:R-:W-:Y:S02]  /*0080*/  SGXT.U32 R2, R0, 0x1 ;  /* 0x000000010002781a */ /* 0x000fe40000000000 */
[----:B------:R-:W1:Y:S03]  /*0090*/  S2R R0, SR_CTAID.X ;  /* 0x0000000000007919 */ /* 0x000e660000002500 */
[----:B--2---:R-:W-:Y:S02]  /*00a0*/  IMAD R4, R2, R90, RZ ;  /* 0x0000005a02047224 */ /* 0x004fe400078e02ff */
[----:B------:R-:W0:Y:S02]  /*00b0*/  LDC.64 R2, c[0x0][0x240] ;  /* 0x00009000ff027b82 */ /* 0x000e240000000a00 */
[----:B------:R-:W-:-:S04]  /*00c0*/  IMAD R8, R90, 0x2, R4 ;  /* 0x000000025a087824 */ /* 0x000fc800078e0204 */
[----:B------:R-:W-:-:S05]  /*00d0*/  IMAD R10, R90, 0x2, R8 ;  /* 0x000000025a0a7824 */ /* 0x000fca00078e0208 */
[----:B------:R-:W-:-:S05]  /*00e0*/  LEA R12, R90, R10, 0x1 ;  /* 0x0000000a5a0c7211 */ /* 0x000fca00078e08ff */
[----:B------:R-:W-:-:S04]  /*00f0*/  IMAD R14, R90, 0x2, R12 ;  /* 0x000000025a0e7824 */ /* 0x000fc800078e020c */
[----:B------:R-:W-:-:S04]  /*0100*/  IMAD R16, R90, 0x2, R14 ;  /* 0x000000025a107824 */ /* 0x000fc800078e020e */
[----:B------:R-:W-:Y:S02]  /*0110*/  IMAD R18, R90, 0x2, R16 ;  /* 0x000000025a127824 */ /* 0x000fe400078e0210 */
[----:B-1----:R-:W-:Y:S02]  /*0120*/  IMAD.SHL.U32 R5, R0, 0x80, RZ ;  /* 0x0000008000057824 */ /* 0x002fe400078e00ff */
[----:B0-----:R-:W-:Y:S01]  /*0130*/  IMAD R0, R9, R2, RZ ;  /* 0x0000000209007224 */ /* 0x001fe200078e02ff */
[----:B------:R-:W-:Y:S02]  /*0140*/  LEA R20, R90, R18, 0x1 ;  /* 0x000000125a147211 */ /* 0x000fe400078e08ff */
[----:B------:R-:W-:-:S03]  /*0150*/  LOP3.LUT R5, R5, 0x7f, R191, 0xf8, !PT ;  /* 0x0000007f05057812 */ /* 0x000fc600078ef8bf */
[----:B------:R-:W-:Y:S02]  /*0160*/  IMAD R22, R90, 0x2, R20 ;  /* 0x000000025a167824 */ /* 0x000fe400078e0214 */
[----:B------:R-:W-:Y:S02]  /*0170*/  IMAD R2, R5, R3, RZ ;  /* 0x0000000305027224 */ /* 0x000fe400078e02ff */
[----:B------:R-:W-:Y:S02]  /*0180*/  IMAD.SHL.U32 R5, R0, 0x2, RZ ;  /* 0x0000000200057824 */ /* 0x000fe400078e00ff */
[----:B------:R-:W-:Y:S02]  /*0190*/  IMAD.SHL.U32 R3, R2, 0x2, RZ ;  /* 0x0000000202037824 */ /* 0x000fe400078e00ff */
[----:B------:R-:W-:-:S03]  /*01a0*/  IMAD.HI R0, R0, 0x2, RZ ;  /* 0x0000000200007827 */ /* 0x000fc600078e02ff */
[----:B---3--:R-:W-:Y:S01]  /*01b0*/  IADD3 R5, P0, P1, R3, R6, R5 ;  /* 0x0000000603057210 */ /* 0x008fe2000791e005 */
[----:B------:R-:W-:-:S04]  /*01c0*/  IMAD.HI R91, R2, 0x2, RZ ;  /* 0x00000002025b7827 */ /* 0x000fc800078e02ff */
[----:B------:R-:W-:Y:S01]  /*01d0*/  IMAD R24, R90, 0x2, R22 ;  /* 0x000000025a187824 */ /* 0x000fe200078e0216 */
[----:B------:R-:W-:Y:S02]  /*01e0*/  IADD3.X R91, R91, R7, R0, P0, P1 ;  /* 0x000000075b5b7210 */ /* 0x000fe400007e2400 */
[-C--:B------:R-:W-:Y:S01]  /*01f0*/  LEA R2, P1, R8, R5.reuse, 0x1 ;  /* 0x0000000508027211 */ /* 0x080fe200078208ff */
[----:B------:R-:W-:Y:S01]  /*0200*/  IMAD R26, R90, 0x2, R24 ;  /* 0x000000025a1a7824 */ /* 0x000fe200078e0218 */
[----:B------:R-:W-:Y:S02]  /*0210*/  LEA R92, P0, R4, R5, 0x1 ;  /* 0x00000005045c7211 */ /* 0x000fe400078008ff */
[-C--:B------:R-:W-:Y:S02]  /*0220*/  LEA.HI.X.SX32 R3, R8, R91.reuse, 0x1, P1 ;  /* 0x0000005b08037211 */ /* 0x080fe400008f0eff */
[----:B------:R-:W-:Y:S02]  /*0230*/  LEA.HI.X.SX32 R93, R4, R91, 0x1, P0 ;  /* 0x0000005b045d7211 */ /* 0x000fe400000f0eff */
[----:B------:R-:W-:Y:S01]  /*0240*/  LEA R6, P0, R10, R5, 0x1 ;  /* 0x000000050a067211 */ /* 0x000fe200078008ff */
[----:B------:R0:W2:Y:S01]  /*0250*/  LDG.E.U16 R17, desc[UR60][R2.64] ;  /* 0x0000003c02117981 */ /* 0x0000a2000c1e1500 */
[----:B------:R-:W-:-:S02]  /*0260*/  LEA R28, R90, R26, 0x1 ;  /* 0x0000001a5a1c7211 */ /* 0x000fc400078e08ff */
[----:B------:R-:W-:Y:S01]  /*0270*/  LEA.HI.X.SX32 R7, R10, R91, 0x1, P0 ;  /* 0x0000005b0a077211 */ /* 0x000fe200000f0eff */
[----:B------:R-:W3:Y:S01]  /*0280*/  LDG.E.U16 R92, desc[UR60][R92.64] ;  /* 0x0000003c5c5c7981 */ /* 0x000ee2000c1e1500 */
[----:B------:R-:W-:Y:S01]  /*0290*/  LEA R8, P0, R12, R5, 0x1 ;  /* 0x000000050c087211 */ /* 0x000fe200078008ff */
[----:B------:R-:W-:Y:S02]  /*02a0*/  IMAD R30, R90, 0x2, R28 ;  /* 0x000000025a1e7824 */ /* 0x000fe400078e021c */
[----:B------:R1:W4:Y:S01]  /*02b0*/  LDG.E.U16 R15, desc[UR60][R6.64] ;  /* 0x0000003c060f7981 */ /* 0x000322000c1e1500 */
[----:B------:R-:W-:Y:S01]  /*02c0*/  LEA.HI.X.SX32 R9, R12, R91, 0x1, P0 ;  /* 0x0000005b0c097211 */ /* 0x000fe200000f0eff */
[----:B------:R-:W-:Y:S01]  /*02d0*/  IMAD R32, R90, 0x2, R30 ;  /* 0x000000025a207824 */ /* 0x000fe200078e021e */
[----:B------:R-:W-:-:S03]  /*02e0*/  LEA R10, P0, R16, R5, 0x1 ;  /* 0x00000005100a7211 */ /* 0x000fc600078008ff */
[----:B------:R-:W5:Y:S01]  /*02f0*/  LDG.E.U16 R21, desc[UR60][R8.64] ;  /* 0x0000003c08157981 */ /* 0x000f62000c1e1500 */
[----:B------:R-:W-:Y:S01]  /*0300*/  LEA.HI.X.SX32 R11, R16, R91, 0x1, P0 ;  /* 0x0000005b100b7211 */ /* 0x000fe200000f0eff */
[----:B------:R-:W-:Y:S01]  /*0310*/  IMAD R34, R90, 0x2, R32 ;  /* 0x000000025a227824 */ /* 0x000fe200078e0220 */
[----:B0-----:R-:W-:-:S03]  /*0320*/  LEA R2, P0, R18, R5, 0x1 ;  /* 0x0000000512027211 */ /* 0x001fc600078008ff */
[----:B------:R0:W3:Y:S01]  /*0330*/  LDG.E.U16 R23, desc[UR60][R10.64] ;  /* 0x0000003c0a177981 */ /* 0x0000e2000c1e1500 */
[----:B------:R-:W-:Y:S02]  /*0340*/  LEA.HI.X.SX32 R3, R18, R91, 0x1, P0 ;  /* 0x0000005b12037211 */ /* 0x000fe400000f0eff */
[-C--:B-1----:R-:W-:Y:S02]  /*0350*/  LEA R6, P0, R20, R5.reuse, 0x1 ;  /* 0x0000000514067211 */ /* 0x082fe400078008ff */
[----:B------:R-:W-:Y:S01]  /*0360*/  LEA R56, P1, R14, R5, 0x1 ;  /* 0x000000050e387211 */ /* 0x000fe200078208ff */
[----:B------:R1:W3:Y:S01]  /*0370*/  LDG.E.U16 R19, desc[UR60][R2.64] ;  /* 0x0000003c02137981 */ /* 0x0002e2000c1e1500 */
[----:B------:R-:W-:Y:S02]  /*0380*/  LEA.HI.X.SX32 R7, R20, R91, 0x1, P0 ;  /* 0x0000005b14077211 */ /* 0x000fe400000f0eff */
[----:B------:R-:W-:Y:S02]  /*0390*/  LEA R12, P0, R24, R5, 0x1 ;  /* 0x00000005180c7211 */ /* 0x000fe400078008ff */
[----:B------:R-:W-:Y:S01]  /*03a0*/  LEA R36, R90, R34, 0x1 ;  /* 0x000000225a247211 */ /* 0x000fe200078e08ff */
[----:B------:R1:W3:Y:S01]  /*03b0*/  LDG.E.U16 R18, desc[UR60][R6.64] ;  /* 0x0000003c06127981 */ /* 0x0002e2000c1e1500 */
[----:B------:R-:W-:-:S02]  /*03c0*/  LEA.HI.X.SX32 R13, R24, R91, 0x1, P0 ;  /* 0x0000005b180d7211 */ /* 0x000fc400000f0eff */
[----:B0-----:R-:W-:Y:S01]  /*03d0*/  LEA R10, P0, R26, R5, 0x1 ;  /* 0x000000051a0a7211 */ /* 0x001fe200078008ff */
[----:B------:R-:W-:-:S03]  /*03e0*/  IMAD R38, R90, 0x2, R36 ;  /* 0x000000025a267824 */ /* 0x000fc600078e0224 */
[----:B------:R-:W-:Y:S01]  /*03f0*/  LEA.HI.X.SX32 R11, R26, R91, 0x1, P0 ;  /* 0x0000005b1a0b7211 */ /* 0x000fe200000f0eff */
[----:B------:R-:W-:-:S04]  /*0400*/  IMAD R40, R90, 0x2, R38 ;  /* 0x000000025a287824 */ /* 0x000fc800078e0226 */
[----:B------:R-:W3:Y:S04]  /*0410*/  LDG.E.U16 R16, desc[UR60][R10.64] ;  /* 0x0000003c0a107981 */ /* 0x000ee8000c1e1500 */
[----:B--2---:R0:W-:Y:S01]  /*0420*/  STL [R1+0x38], R17 ;  /* 0x0000381101007387 */ /* 0x0041e20000100800 */
[----:B------:R-:W-:Y:S02]  /*0430*/  LEA.HI.X.SX32 R57, R14, R91, 0x1, P1 ;  /* 0x0000005b0e397211 */ /* 0x000fe400008f0eff */
[-C--:B-1----:R-:W-:Y:S02]  /*0440*/  LEA R2, P0, R28, R5.reuse, 0x1 ;  /* 0x000000051c027211 */ /* 0x082fe400078008ff */
[----:B------:R-:W-:Y:S01]  /*0450*/  LEA R42, R90, R40, 0x1 ;  /* 0x000000285a2a7211 */ /* 0x000fe200078e08ff */
[----:B------:R-:W2:Y:S04]  /*0460*/  LDG.E.U16 R56, desc[UR60][R56.64] ;  /* 0x0000003c38387981 */ /* 0x000ea8000c1e1500 */
[----:B0-----:R-:W2:Y:S01]  /*0470*/  LDG.E.U16 R17, desc[UR60][R12.64] ;  /* 0x0000003c0c117981 */ /* 0x001ea2000c1e1500 */
[----:B------:R-:W-:Y:S01]  /*0480*/  LEA R8, P1, R22, R5, 0x1 ;  /* 0x0000000516087211 */ /* 0x000fe200078208ff */
[----:B------:R-:W-:Y:S01]  /*0490*/  IMAD R44, R90, 0x2, R42 ;  /* 0x000000025a2c7824 */ /* 0x000fe200078e022a */
[----:B------:R-:W-:-:S02]  /*04a0*/  LEA.HI.X.SX32 R3, R28, R91, 0x1, P0 ;  /* 0x0000005b1c037211 */ /* 0x000fc400000f0eff */
[----:B------:R-:W-:Y:S02]  /*04b0*/  LEA.HI.X.SX32 R9, R22, R91, 0x1, P1 ;  /* 0x0000005b16097211 */ /* 0x000fe400008f0eff */
[-C--:B------:R-:W-:Y:S02]  /*04c0*/  LEA R14, P1, R30, R5.reuse, 0x1 ;  /* 0x000000051e0e7211 */ /* 0x080fe400078208ff */
[----:B------:R-:W-:Y:S01]  /*04d0*/  LEA R6, P0, R32, R5, 0x1 ;  /* 0x0000000520067211 */ /* 0x000fe200078008ff */
[----:B----4-:R0:W-:Y:S01]  /*04e0*/  STL [R1+0x34], R15 ;  /* 0x0000340f01007387 */ /* 0x0101e20000100800 */
[----:B------:R-:W-:Y:S02]  /*04f0*/  LEA R46, R90, R44, 0x1 ;  /* 0x0000002c5a2e7211 */ /* 0x000fe400078e08ff */
[----:B------:R-:W-:Y:S01]  /*0500*/  LEA.HI.X.SX32 R7, R32, R91, 0x1, P0 ;  /* 0x0000005b20077211 */ /* 0x000fe200000f0eff */
[----:B-----5:R1:W-:Y:S02]  /*0510*/  STL [R1+0x30], R21 ;  /* 0x0000301501007387 */ /* 0x0203e40000100800 */
[----:B------:R-:W-:-:S02]  /*0520*/  IMAD R0, R90, 0x2, R46 ;  /* 0x000000025a007824 */ /* 0x000fc400078e022e */
[----:B------:R4:W5:Y:S01]  /*0530*/  LDG.E.U16 R57, desc[UR60][R8.64] ;  /* 0x0000003c08397981 */ /* 0x000962000c1e1500 */
[----:B0-----:R-:W-:Y:S01]  /*0540*/  LEA.HI.X.SX32 R15, R30, R91, 0x1, P1 ;  /* 0x0000005b1e0f7211 */ /* 0x001fe200008f0eff */
[C---:B------:R-:W-:Y:S02]  /*0550*/  IMAD R48, R90.reuse, 0x2, R0 ;  /* 0x000000025a307824 */ /* 0x040fe400078e0200 */
[----:B-1----:R0:W5:Y:S02]  /*0560*/  LDG.E.U16 R21, desc[UR60][R2.64] ;  /* 0x0000003c02157981 */ /* 0x002164000c1e1500 */
[----:B------:R-:W-:Y:S02]  /*0570*/  IMAD R4, R90, 0x2, R48 ;  /* 0x000000025a047824 */ /* 0x000fe400078e0230 */
[----:B------:R-:W5:Y:S01]  /*0580*/  LDG.E.U16 R73, desc[UR60][R14.64] ;  /* 0x0000003c0e497981 */ /* 0x000f62000c1e1500 */
[----:B----4-:R-:W-:-:S03]  /*0590*/  LEA R8, P0, R34, R5, 0x1 ;  /* 0x0000000522087211 */ /* 0x010fc600078008ff */
[----:B------:R1:W4:Y:S01]  /*05a0*/  LDG.E.U16 R14, desc[UR60][R6.64] ;  /* 0x0000003c060e7981 */ /* 0x000322000c1e1500 */
[----:B------:R-:W-:Y:S02]  /*05b0*/  LEA.HI.X.SX32 R9, R34, R91, 0x1, P0 ;  /* 0x0000005b22097211 */ /* 0x000fe400000f0eff */
[----:B------:R-:W-:-:S04]  /*05c0*/  LEA R10, P0, R36, R5, 0x1 ;  /* 0x00000005240a7211 */ /* 0x000fc800078008ff */
[----:B------:R-:W-:Y:S02]  /*05d0*/  LEA.HI.X.SX32 R11, R36, R91, 0x1, P0 ;  /* 0x0000005b240b7211 */ /* 0x000fe400000f0eff */
[----:B0-----:R-:W-:-:S04]  /*05e0*/  LEA R2, P0, R40, R5, 0x1 ;  /* 0x0000000528027211 */ /* 0x001fc800078008ff */
[----:B------:R-:W-:Y:S02]  /*05f0*/  LEA.HI.X.SX32 R3, R40, R91, 0x1, P0 ;  /* 0x0000005b28037211 */ /* 0x000fe400000f0eff */
[C---:B-1----:R-:W-:Y:S01]  /*0600*/  LEA R6, P0, R42.reuse, R5, 0x1 ;  /* 0x000000052a067211 */ /* 0x042fe200078008ff */
[----:B---3--:R-:W-:Y:S03]  /*0610*/  STL [R1+0x2c], R23 ;  /* 0x00002c1701007387 */ /* 0x008fe60000100800 */
[----:B------:R-:W-:Y:S01]  /*0620*/  LEA.HI.X.SX32 R7, R42, R91, 0x1, P0 ;  /* 0x0000005b2a077211 */ /* 0x000fe200000f0eff */
[----:B------:R0:W-:Y:S04]  /*0630*/  STL [R1+0x28], R19 ;  /* 0x0000281301007387 */ /* 0x0001e80000100800 */
[----:B------:R1:W-:Y:S04]  /*0640*/  STL [R1+0x24], R18 ;  /* 0x0000241201007387 */ /* 0x0003e80000100800 */
[----:B0-----:R0:W3:Y:S04]  /*0650*/  LDG.E.U16 R19, desc[UR60][R8.64] ;  /* 0x0000003c08137981 */ /* 0x0010e8000c1e1500 */
[----:B-1----:R1:W3:Y:S01]  /*0660*/  LDG.E.U16 R18, desc[UR60][R10.64] ;  /* 0x0000003c0a127981 */ /* 0x0022e2000c1e1500 */
[----:B0-----:R-:W-:-:S04]  /*0670*/  LEA R8, P0, R44, R5, 0x1 ;  /* 0x000000052c087211 */ /* 0x001fc800078008ff */
[----:B------:R-:W-:Y:S02]  /*0680*/  LEA.HI.X.SX32 R9, R44, R91, 0x1, P0 ;  /* 0x0000005b2c097211 */ /* 0x000fe400000f0eff */
[----:B------:R-:W-:-:S05]  /*0690*/  LEA R50, R90, R4, 0x1 ;  /* 0x000000045a327211 */ /* 0x000fca00078e08ff */
[----:B------:R-:W-:-:S04]  /*06a0*/  IMAD R54, R90, 0x2, R50 ;  /* 0x000000025a367824 */ /* 0x000fc800078e0232 */
[----:B------:R-:W-:-:S04]  /*06b0*/  IMAD R58, R90, 0x2, R54 ;  /* 0x000000025a3a7824 */ /* 0x000fc800078e0236 */
[----:B------:R-:W-:-:S05]  /*06c0*/  IMAD R60, R90, 0x2, R58 ;  /* 0x000000025a3c7824 */ /* 0x000fca00078e023a */
[----:B------:R-:W-:-:S05]  /*06d0*/  LEA R62, R90, R60, 0x1 ;  /* 0x0000003c5a3e7211 */ /* 0x000fca00078e08ff */
[----:B------:R-:W-:-:S04]  /*06e0*/  IMAD R64, R90, 0x2, R62 ;  /* 0x000000025a407824 */ /* 0x000fc800078e023e */
[----:B------:R-:W-:-:S04]  /*06f0*/  IMAD R66, R90, 0x2, R64 ;  /* 0x000000025a427824 */ /* 0x000fc800078e0240 */
[C---:B------:R-:W-:Y:S01]  /*0700*/  IMAD R55, R90.reuse, 0x2, R66 ;  /* 0x000000025a377824 */ /* 0x040fe200078e0242 */
[----:B--2---:R0:W-:Y:S04]  /*0710*/  STL [R1+0x20], R17 ;  /* 0x0000201101007387 */ /* 0x0041e80000100800 */
[----:B------:R2:W-:Y:S04]  /*0720*/  STL [R1+0x1c], R16 ;  /* 0x00001c1001007387 */ /* 0x0005e80000100800 */
[----:B0-----:R-:W3:Y:S04]  /*0730*/  LDG.E.U16 R17, desc[UR60][R2.64] ;  /* 0x0000003c02117981 */ /* 0x001ee8000c1e1500 */
[----:B--2---:R-:W2:Y:S04]  /*0740*/  LDG.E.U16 R16, desc[UR60][R6.64] ;  /* 0x0000003c06107981 */ /* 0x004ea8000c1e1500 */
[----:B------:R-:W2:Y:S01]  /*0750*/  LDG.E.U16 R3, desc[UR60][R8.64] ;  /* 0x0000003c08037981 */ /* 0x000ea2000c1e1500 */
[----:B------:R-:W-:-:S05]  /*0760*/  LEA R20, R90, R55, 0x1 ;  /* 0x000000375a147211 */ /* 0x000fca00078e08ff */
[----:B------:R-:W-:-:S04]  /*0770*/  IMAD R22, R90, 0x2, R20 ;  /* 0x000000025a167824 */ /* 0x000fc800078e0214 */
[----:B------:R-:W-:-:S04]  /*0780*/  IMAD R24, R90, 0x2, R22 ;  /* 0x000000025a187824 */ /* 0x000fc800078e0216 */
[----:B------:R-:W-:-:S05]  /*0790*/  IMAD R74, R90, 0x2, R24 ;  /* 0x000000025a4a7824 */ /* 0x000fca00078e0218 */
[----:B------:R-:W-:-:S05]  /*07a0*/  LEA R26, R90, R74, 0x1 ;  /* 0x0000004a5a1a7211 */ /* 0x000fca00078e08ff */
[----:B------:R-:W-:-:S04]  /*07b0*/  IMAD R28, R90, 0x2, R26 ;  /* 0x000000025a1c7824 */ /* 0x000fc800078e021a */
[----:B------:R-:W-:-:S04]  /*07c0*/  IMAD R30, R90, 0x2, R28 ;  /* 0x000000025a1e7824 */ /* 0x000fc800078e021c */
[----:B------:R-:W-:-:S05]  /*07d0*/  IMAD R51, R90, 0x2, R30 ;  /* 0x000000025a337824 */ /* 0x000fca00078e021e */
[----:B------:R-:W-:-:S05]  /*07e0*/  LEA R32, R90, R51, 0x1 ;  /* 0x000000335a207211 */ /* 0x000fca00078e08ff */
[----:B------:R-:W-:-:S04]  /*07f0*/  IMAD R34, R90, 0x2, R32 ;  /* 0x000000025a227824 */ /* 0x000fc800078e0220 */
[----:B------:R-:W-:-:S04]  /*0800*/  IMAD R68, R90, 0x2, R34 ;  /* 0x000000025a447824 */ /* 0x000fc800078e0222 */
[----:B------:R-:W-:Y:S01]  /*0810*/  IMAD R52, R90, 0x2, R68 ;  /* 0x000000025a347824 */ /* 0x000fe200078e0244 */
[----:B------:R-:W-:-:S04]  /*0820*/  LEA R12, P1, R38, R5, 0x1 ;  /* 0x00000005260c7211 */ /* 0x000fc800078208ff */
[----:B------:R-:W-:Y:S02]  /*0830*/  LEA R36, R90, R52, 0x1 ;  /* 0x000000345a247211 */ /* 0x000fe400078e08ff */
[----:B------:R-:W-:-:S03]  /*0840*/  LEA.HI.X.SX32 R13, R38, R91, 0x1, P1 ;  /* 0x0000005b260d7211 */ /* 0x000fc600008f0eff */
[----:B------:R-:W-:Y:S01]  /*0850*/  IMAD R38, R90, 0x2, R36 ;  /* 0x000000025a267824 */ /* 0x000fe200078e0224 */
[----:B------:R-:W-:Y:S01]  /*0860*/  LEA R76, P1, R46, R5, 0x1 ;  /* 0x000000052e4c7211 */ /* 0x000fe200078208ff */
[----:B------:R0:W2:Y:S02]  /*0870*/  LDG.E.U16 R75, desc[UR60][R12.64] ;  /* 0x0000003c0c4b7981 */ /* 0x0000a4000c1e1500 */
[----:B------:R-:W-:-:S04]  /*0880*/  IMAD R40, R90, 0x2, R38 ;  /* 0x000000025a287824 */ /* 0x000fc800078e0226 */
[----:B------:R-:W-:Y:S01]  /*0890*/  IMAD R53, R90, 0x2, R40 ;  /* 0x000000025a357824 */ /* 0x000fe200078e0228 */
[----:B------:R-:W-:-:S04]  /*08a0*/  LEA.HI.X.SX32 R77, R46, R91, 0x1, P1 ;  /* 0x0000005b2e4d7211 */ /* 0x000fc800008f0eff */
[----:B------:R-:W-:Y:S02]  /*08b0*/  LEA R42, R90, R53, 0x1 ;  /* 0x000000355a2a7211 */ /* 0x000fe400078e08ff */
[----:B-1----:R-:W-:Y:S01]  /*08c0*/  LEA R10, P0, R0, R5, 0x1 ;  /* 0x00000005000a7211 */ /* 0x002fe200078008ff */
[----:B-----5:R-:W-:Y:S02]  /*08d0*/  STL [R1+0x18], R21 ;  /* 0x0000181501007387 */ /* 0x020fe40000100800 */
[----:B------:R-:W-:Y:S01]  /*08e0*/  IMAD R46, R90, 0x2, R42 ;  /* 0x000000025a2e7824 */ /* 0x000fe200078e022a */
[----:B------:R-:W-:Y:S01]  /*08f0*/  LEA.HI.X.SX32 R11, R0, R91, 0x1, P0 ;  /* 0x0000005b000b7211 */ /* 0x000fe200000f0eff */
[----:B------:R-:W5:Y:S02]  /*0900*/  LDG.E.U16 R76, desc[UR60][R76.64] ;  /* 0x0000003c4c4c7981 */ /* 0x000f64000c1e1500 */
[----:B------:R-:W-:Y:S01]  /*0910*/  IMAD R0, R90, 0x2, R46 ;  /* 0x000000025a007824 */ /* 0x000fe200078e022e */
[----:B0-----:R-:W-:Y:S01]  /*0920*/  LEA R12, P0, R48, R5, 0x1 ;  /* 0x00000005300c7211 */ /* 0x001fe200078008ff */
[----:B----4-:R0:W-:Y:S02]  /*0930*/  STL [R1+0x14], R14 ;  /* 0x0000140e01007387 */ /* 0x0101e40000100800 */
[----:B------:R-:W-:Y:S01]  /*0940*/  IMAD R2, R90, 0x2, R0 ;  /* 0x000000025a027824 */ /* 0x000fe200078e0200 */
[----:B------:R-:W-:Y:S01]  /*0950*/  LEA.HI.X.SX32 R13, R48, R91, 0x1, P0 ;  /* 0x0000005b300d7211 */ /* 0x000fe200000f0eff */
[----:B------:R1:W4:Y:S03]  /*0960*/  LDG.E.U16 R252, desc[UR60][R10.64] ;  /* 0x0000003c0afc7981 */ /* 0x000326000c1e1500 */
[----:B------:R-:W-:Y:S01]  /*0970*/  LEA R70, R90, R2, 0x1 ;  /* 0x000000025a467211 */ /* 0x000fe200078e08ff */
[----:B---3--:R-:W-:Y:S01]  /*0980*/  STL [R1+0x10], R19 ;  /* 0x0000101301007387 */ /* 0x008fe20000100800 */
[----:B0-----:R-:W-:-:S02]  /*0990*/  LEA R14, P0, R4, R5, 0x1 ;  /* 0x00000005040e7211 */ /* 0x001fc400078008ff */
[----:B------:R-:W-:Y:S01]  /*09a0*/  LEA R6, P1, R50, R5, 0x1 ;  /* 0x0000000532067211 */ /* 0x000fe200078208ff */
[----:B------:R0:W3:Y:S01]  /*09b0*/  LDG.E.U16 R251, desc[UR60][R12.64] ;  /* 0x0000003c0cfb7981 */ /* 0x0000e2000c1e1500 */
[----:B------:R-:W-:Y:S01]  /*09c0*/  LEA.HI.X.SX32 R15, R4, R91, 0x1, P0 ;  /* 0x0000005b040f7211 */ /* 0x000fe200000f0eff */
[----:B------:R-:W-:-:S04]  /*09d0*/  IMAD R4, R90, 0x2, R70 ;  /* 0x000000025a047824 */ /* 0x000fc800078e0246 */
[----:B------:R-:W-:Y:S01]  /*09e0*/  IMAD R72, R90, 0x2, R4 ;  /* 0x000000025a487824 */ /* 0x000fe200078e0204 */
[----:B------:R-:W-:Y:S01]  /*09f0*/  LEA R8, P0, R54, R5, 0x1 ;  /* 0x0000000536087211 */ /* 0x000fe200078008ff */
[----:B------:R-:W-:Y:S02]  /*0a00*/  STL [R1+0xc], R18 ;  /* 0x00000c1201007387 */ /* 0x000fe40000100800 */
[----:B------:R-:W-:Y:S01]  /*0a10*/  IMAD R47, R90, 0x2, R72 ;  /* 0x000000025a2f7824 */ /* 0x000fe200078e0248 */
[----:B------:R-:W-:Y:S01]  /*0a20*/  LEA.HI.X.SX32 R7, R50, R91, 0x1, P1 ;  /* 0x0000005b32077211 */ /* 0x000fe200008f0eff */
[----:B------:R0:W3:Y:S03]  /*0a30*/  LDG.E.U16 R250, desc[UR60][R14.64] ;  /* 0x0000003c0efa7981 */ /* 0x0000e6000c1e1500 */
[----:B------:R-:W-:Y:S02]  /*0a40*/  LEA R78, R90, R47, 0x1 ;  /* 0x0000002f5a4e7211 */ /* 0x000fe400078e08ff */
[----:B------:R-:W-:Y:S01]  /*0a50*/  LEA.HI.X.SX32 R9, R54, R91, 0x1, P0 ;  /* 0x0000005b36097211 */ /* 0x000fe200000f0eff */
[----:B------:R-:W4:Y:S02]  /*0a60*/  LDG.E.U16 R7, desc[UR60][R6.64] ;  /* 0x0000003c06077981 */ /* 0x000f24000c1e1500 */
[----:B------:R-:W-:Y:S01]  /*0a70*/  IMAD R80, R90, 0x2, R78 ;  /* 0x000000025a507824 */ /* 0x000fe200078e024e */
[----:B-1----:R-:W-:Y:S01]  /*0a80*/  LEA R10, P0, R58, R5, 0x1 ;  /* 0x000000053a0a7211 */ /* 0x002fe200078008ff */
[----:B------:R1:W3:Y:S02]  /*0a90*/  LDG.E.U16 R249, desc[UR60][R8.64] ;  /* 0x0000003c08f97981 */ /* 0x0002e4000c1e1500 */
[----:B------:R-:W-:Y:S01]  /*0aa0*/  IMAD R82, R90, 0x2, R80 ;  /* 0x000000025a527824 */ /* 0x000fe200078e0250 */
[----:B------:R-:W-:-:S02]  /*0ab0*/  LEA.HI.X.SX32 R11, R58, R91, 0x1, P0 ;  /* 0x0000005b3a0b7211 */ /* 0x000fc400000f0eff */
[----:B0-----:R-:W-:Y:S01]  /*0ac0*/  LEA R12, P0, R60, R5, 0x1 ;  /* 0x000000053c0c7211 */ /* 0x001fe200078008ff */
[----:B------:R-:W-:Y:S02]  /*0ad0*/  IMAD R48, R90, 0x2, R82 ;  /* 0x000000025a307824 */ /* 0x000fe400078e0252 */
[----:B------:R0:W3:Y:S01]  /*0ae0*/  LDG.E.U16 R248, desc[UR60][R10.64] ;  /* 0x0000003c0af87981 */ /* 0x0000e2000c1e1500 */
[----:B------:R-:W-:Y:S02]  /*0af0*/  LEA.HI.X.SX32 R13, R60, R91, 0x1, P0 ;  /* 0x0000005b3c0d7211 */ /* 0x000fe400000f0eff */
[----:B------:R-:W-:-:S03]  /*0b00*/  LEA R14, P0, R64, R5, 0x1 ;  /* 0x00000005400e7211 */ /* 0x000fc600078008ff */
[----:B------:R0:W3:Y:S01]  /*0b10*/  LDG.E.U16 R247, desc[UR60][R12.64] ;  /* 0x0000003c0cf77981 */ /* 0x0000e2000c1e1500 */
[----:B------:R-:W-:Y:S02]  /*0b20*/  LEA.HI.X.SX32 R15, R64, R91, 0x1, P0 ;  /* 0x0000005b400f7211 */ /* 0x000fe400000f0eff */
[----:B-1----:R-:W-:-:S03]  /*0b30*/  LEA R8, P0, R66, R5, 0x1 ;  /* 0x0000000542087211 */ /* 0x002fc600078008ff */
[----:B------:R-:W3:Y:S01]  /*0b40*/  LDG.E.U16 R246, desc[UR60][R14.64] ;  /* 0x0000003c0ef67981 */ /* 0x000ee2000c1e1500 */
[----:B------:R-:W-:Y:S02]  /*0b50*/  LEA.HI.X.SX32 R9, R66, R91, 0x1, P0 ;  /* 0x0000005b42097211 */ /* 0x000fe400000f0eff */
[----:B0-----:R-:W-:-:S03]  /*0b60*/  LEA R10, P0, R22, R5, 0x1 ;  /* 0x00000005160a7211 */ /* 0x001fc600078008ff */
[----:B------:R0:W3:Y:S01]  /*0b70*/  LDG.E.U16 R245, desc[UR60][R8.64] ;  /* 0x0000003c08f57981 */ /* 0x0000e2000c1e1500 */
[----:B------:R-:W-:Y:S02]  /*0b80*/  LEA.HI.X.SX32 R11, R22, R91, 0x1, P0 ;  /* 0x0000005b160b7211 */ /* 0x000fe400000f0eff */
[----:B------:R-:W-:-:S03]  /*0b90*/  LEA R12, P0, R24, R5, 0x1 ;  /* 0x00000005180c7211 */ /* 0x000fc600078008ff */
[----:B------:R1:W3:Y:S01]  /*0ba0*/  LDG.E.U16 R244, desc[UR60][R10.64] ;  /* 0x0000003c0af47981 */ /* 0x0002e2000c1e1500 */
[----:B------:R-:W-:Y:S02]  /*0bb0*/  LEA.HI.X.SX32 R13, R24, R91, 0x1, P0 ;  /* 0x0000005b180d7211 */ /* 0x000fe400000f0eff */
[----:B0-----:R-:W-:-:S03]  /*0bc0*/  LEA R8, P0, R28, R5, 0x1 ;  /* 0x000000051c087211 */ /* 0x001fc600078008ff */
[----:B------:R0:W3:Y:S01]  /*0bd0*/  LDG.E.U16 R243, desc[UR60][R12.64] ;  /* 0x0000003c0cf37981 */ /* 0x0000e2000c1e1500 */
[----:B------:R-:W-:Y:S02]  /*0be0*/  LEA.HI.X.SX32 R9, R28, R91, 0x1, P0 ;  /* 0x0000005b1c097211 */ /* 0x000fe400000f0eff */
[----:B------:R-:W-:-:S03]  /*0bf0*/  LEA R14, P0, R30, R5, 0x1 ;  /* 0x000000051e0e7211 */ /* 0x000fc600078008ff */
[----:B------:R0:W3:Y:S01]  /*0c00*/  LDG.E.U16 R242, desc[UR60][R8.64] ;  /* 0x0000003c08f27981 */ /* 0x0000e2000c1e1500 */
[----:B------:R-:W-:Y:S02]  /*0c10*/  LEA.HI.X.SX32 R15, R30, R91, 0x1, P0 ;  /* 0x0000005b1e0f7211 */ /* 0x000fe400000f0eff */
[----:B-1----:R-:W-:-:S03]  /*0c20*/  LEA R10, P0, R34, R5, 0x1 ;  /* 0x00000005220a7211 */ /* 0x002fc600078008ff */
[----:B------:R1:W3:Y:S01]  /*0c30*/  LDG.E.U16 R241, desc[UR60][R14.64] ;  /* 0x0000003c0ef17981 */ /* 0x0002e2000c1e1500 */
[----:B------:R-:W-:Y:S02]  /*0c40*/  LEA.HI.X.SX32 R11, R34, R91, 0x1, P0 ;  /* 0x0000005b220b7211 */ /* 0x000fe400000f0eff */
[----:B0-----:R-:W-:-:S03]  /*0c50*/  LEA R12, P0, R68, R5, 0x1 ;  /* 0x00000005440c7211 */ /* 0x001fc600078008ff */
[----:B------:R-:W3:Y:S01]  /*0c60*/  LDG.E.U16 R240, desc[UR60][R10.64] ;  /* 0x0000003c0af07981 */ /* 0x000ee2000c1e1500 */
[----:B------:R-:W-:Y:S02]  /*0c70*/  LEA.HI.X.SX32 R13, R68, R91, 0x1, P0 ;  /* 0x0000005b440d7211 */ /* 0x000fe400000f0eff */
[----:B------:R-:W-:-:S03]  /*0c80*/  LEA R8, P0, R38, R5, 0x1 ;  /* 0x0000000526087211 */ /* 0x000fc600078008ff */
[----:B------:R-:W3:Y:S01]  /*0c90*/  LDG.E.U16 R239, desc[UR60][R12.64] ;  /* 0x0000003c0cef7981 */ /* 0x000ee2000c1e1500 */
[----:B------:R-:W-:Y:S02]  /*0ca0*/  LEA.HI.X.SX32 R9, R38, R91, 0x1, P0 ;  /* 0x0000005b26097211 */ /* 0x000fe400000f0eff */
[----:B-1----:R-:W-:-:S03]  /*0cb0*/  LEA R14, P0, R40, R5, 0x1 ;  /* 0x00000005280e7211 */ /* 0x002fc600078008ff */
[----:B------:R-:W3:Y:S04]  /*0cc0*/  LDG.E.U16 R238, desc[UR60][R8.64] ;  /* 0x0000003c08ee7981 */ /* 0x000ee8000c1e1500 */
[----:B------:R-:W-:Y:S04]  /*0cd0*/  STL [R1+0x8], R17 ;  /* 0x0000081101007387 */ /* 0x000fe80000100800 */
[----:B--2---:R0:W-:Y:S02]  /*0ce0*/  STL [R1+0x4], R16 ;  /* 0x0000041001007387 */ /* 0x0041e40000100800 */
[----:B0-----:R-:W-:-:S04]  /*0cf0*/  LEA R16, P1, R62, R5, 0x1 ;  /* 0x000000053e107211 */ /* 0x001fc800078208ff */
[----:B------:R-:W-:Y:S02]  /*0d00*/  LEA.HI.X.SX32 R17, R62, R91, 0x1, P1 ;  /* 0x0000005b3e117211 */ /* 0x000fe400008f0eff */
[----:B------:R-:W-:-:S05]  /*0d10*/  LEA R62, R90, R48, 0x1 ;  /* 0x000000305a3e7211 */ /* 0x000fca00078e08ff */
[----:B------:R-:W-:-:S04]  /*0d20*/  IMAD R64, R90, 0x2, R62 ;  /* 0x000000025a407824 */ /* 0x000fc800078e023e */
[----:B------:R-:W-:Y:S01]  /*0d30*/  IMAD R84, R90, 0x2, R64 ;  /* 0x000000025a547824 */ /* 0x000fe200078e0240 */
[----:B------:R-:W-:-:S03]  /*0d40*/  LEA R18, P1, R20, R5, 0x1 ;  /* 0x0000000514127211 */ /* 0x000fc600078208ff */
[----:B------:R-:W-:Y:S01]  /*0d50*/  IMAD R49, R90, 0x2, R84 ;  /* 0x000000025a317824 */ /* 0x000fe200078e0254 */
[----:B------:R-:W-:-:S04]  /*0d60*/  LEA.HI.X.SX32 R19, R20, R91, 0x1, P1 ;  /* 0x0000005b14137211 */ /* 0x000fc800008f0eff */
[C---:B------:R-:W-:Y:S01]  /*0d70*/  LEA R20, R90.reuse, R49, 0x1 ;  /* 0x000000315a147211 */ /* 0x040fe200078e08ff */
[----:B------:R0:W-:Y:S04]  /*0d80*/  STL [R1], R3 ;  /* 0x0000000301007387 */ /* 0x0001e80000100800 */
[----:B------:R-:W-:Y:S01]  /*0d90*/  IMAD R22, R90, 0x2, R20 ;  /* 0x000000025a167824 */ /* 0x000fe200078e0214 */
[----:B------:R-:W-:Y:S01]  /*0da0*/  LEA R60, P1, R26, R5, 0x1 ;  /* 0x000000051a3c7211 */ /* 0x000fe200078208ff */
[----:B------:R-:W2:Y:S02]  /*0db0*/  LDG.E.U16 R54, desc[UR60][R18.64] ;  /* 0x0000003c12367981 */ /* 0x000ea4000c1e1500 */
[C---:B------:R-:W-:Y:S02]  /*0dc0*/  IMAD R66, R90.reuse, 0x2, R22 ;  /* 0x000000025a427824 */ /* 0x040fe400078e0216 */
[----:B0-----:R0:W3:Y:S02]  /*0dd0*/  LDG.E.U16 R3, desc[UR60][R16.64] ;  /* 0x0000003c10037981 */ /* 0x0010e4000c1e1500 */
[----:B------:R-:W-:Y:S01]  /*0de0*/  IMAD R50, R90, 0x2, R66 ;  /* 0x000000025a327824 */ /* 0x000fe200078e0242 */
[----:B------:R-:W-:-:S04]  /*0df0*/  LEA.HI.X.SX32 R61, R26, R91, 0x1, P1 ;  /* 0x0000005b1a3d7211 */ /* 0x000fc800008f0eff */
[C---:B------:R-:W-:Y:S01]  /*0e00*/  LEA R24, R90.reuse, R50, 0x1 ;  /* 0x000000325a187211 */ /* 0x040fe200078e08ff */
[----:B------:R-:W4:Y:S04]  /*0e10*/  LDG.E.U16 R60, desc[UR60][R60.64] ;  /* 0x0000003c3c3c7981 */ /* 0x000f28000c1e1500 */
[----:B------:R-:W-:-:S04]  /*0e20*/  IMAD R26, R90, 0x2, R24 ;  /* 0x000000025a1a7824 */ /* 0x000fc800078e0218 */
[----:B------:R-:W-:-:S04]  /*0e30*/  IMAD R28, R90, 0x2, R26 ;  /* 0x000000025a1c7824 */ /* 0x000fc800078e021a */
[----:B------:R-:W-:Y:S01]  /*0e40*/  IMAD R43, R90, 0x2, R28 ;  /* 0x000000025a2b7824 */ /* 0x000fe200078e021c */
[----:B0-----:R-:W-:-:S04]  /*0e50*/  LEA R16, P1, R32, R5, 0x1 ;  /* 0x0000000520107211 */ /* 0x001fc800078208ff */
        /* <DEDUP_REMOVED lines=8> */
[C---:B------:R-:W-:Y:S01]  /*0ee0*/  LEA R36, R90.reuse, R44, 0x1 ;  /* 0x0000002c5a247211 */ /* 0x040fe200078e08ff */
[----:B------:R-:W2:Y:S04]  /*0ef0*/  LDG.E.U16 R58, desc[UR60][R58.64] ;  /* 0x0000003c3a3a7981 */ /* 0x000ea8000c1e1500 */
[----:B------:R-:W-:-:S04]  /*0f00*/  IMAD R38, R90, 0x2, R36 ;  /* 0x000000025a267824 */ /* 0x000fc800078e0224 */
[----:B------:R-:W-:-:S04]  /*0f10*/  IMAD R68, R90, 0x2, R38 ;  /* 0x000000025a447824 */ /* 0x000fc800078e0226 */
[----:B------:R-:W-:-:S05]  /*0f20*/  IMAD R45, R90, 0x2, R68 ;  /* 0x000000025a2d7824 */ /* 0x000fca00078e0244 */
[----:B------:R-:W-:Y:S02]  /*0f30*/  LEA R86, R90, R45, 0x1 ;  /* 0x0000002d5a567211 */ /* 0x000fe400078e08ff */
[----:B------:R-:W-:-:S03]  /*0f40*/  LEA.HI.X.SX32 R15, R40, R91, 0x1, P0 ;  /* 0x0000005b280f7211 */ /* 0x000fc600000f0eff */
[----:B------:R-:W-:Y:S01]  /*0f50*/  IMAD R88, R90, 0x2, R86 ;  /* 0x000000025a587824 */ /* 0x000fe200078e0256 */
[-C--:B0-----:R-:W-:Y:S01]  /*0f60*/  LEA R16, P1, R42, R5.reuse, 0x1 ;  /* 0x000000052a107211 */ /* 0x081fe200078208ff */
[----:B------:R-:W2:Y:S01]  /*0f70*/  LDG.E.U16 R237, desc[UR60][R14.64] ;  /* 0x0000003c0eed7981 */ /* 0x000ea2000c1e1500 */
[----:B------:R-:W-:Y:S01]  /*0f80*/  LEA R10, P0, R46, R5, 0x1 ;  /* 0x000000052e0a7211 */ /* 0x000fe200078008ff */
[----:B------:R-:W-:Y:S01]  /*0f90*/  IMAD R96, R90, 0x2, R88 ;  /* 0x000000025a607824 */ /* 0x000fe200078e0258 */
[-C--:B------:R-:W-:Y:S02]  /*0fa0*/  LEA.HI.X.SX32 R17, R42, R91.reuse, 0x1, P1 ;  /* 0x0000005b2a117211 */ /* 0x080fe400008f0eff */
[----:B------:R-:W-:Y:S01]  /*0fb0*/  LEA.HI.X.SX32 R11, R46, R91, 0x1, P0 ;  /* 0x0000005b2e0b7211 */ /* 0x000fe200000f0eff */
[----:B------:R-:W-:Y:S01]  /*0fc0*/  IMAD R46, R90, 0x2, R96 ;  /* 0x000000025a2e7824 */ /* 0x000fe200078e0260 */
[C---:B------:R-:W-:Y:S01]  /*0fd0*/  LEA R18, P1, R70.reuse, R5, 0x1 ;  /* 0x0000000546127211 */ /* 0x040fe200078208ff */
[----:B------:R0:W2:Y:S03]  /*0fe0*/  LDG.E.U16 R93, desc[UR60][R16.64] ;  /* 0x0000003c105d7981 */ /* 0x0000a6000c1e1500 */
[----:B------:R-:W-:Y:S01]  /*0ff0*/  LEA.HI.X.SX32 R19, R70, R91, 0x1, P1 ;  /* 0x0000005b46137211 */ /* 0x000fe200008f0eff */
[----:B------:R1:W2:Y:S01]  /*1000*/  LDG.E.U16 R236, desc[UR60][R10.64] ;  /* 0x0000003c0aec7981 */ /* 0x0002a2000c1e1500 */
[----:B------:R-:W-:-:S02]  /*1010*/  LEA R70, R90, R46, 0x1 ;  /* 0x0000002e5a467211 */ /* 0x000fc400078e08ff */
[----:B------:R-:W-:Y:S01]  /*1020*/  LEA R12, P0, R0, R5, 0x1 ;  /* 0x00000005000c7211 */ /* 0x000fe200078008ff */
[----:B------:R-:W2:Y:S02]  /*1030*/  LDG.E.U16 R59, desc[UR60][R18.64] ;  /* 0x0000003c123b7981 */ /* 0x000ea4000c1e1500 */
[----:B------:R-:W-:Y:S01]  /*1040*/  IMAD R98, R90, 0x2, R70 ;  /* 0x000000025a627824 */ /* 0x000fe200078e0246 */
[----:B------:R-:W-:Y:S02]  /*1050*/  LEA.HI.X.SX32 R13, R0, R91, 0x1, P0 ;  /* 0x0000005b000d7211 */ /* 0x000fe400000f0eff */
[-C--:B------:R-:W-:Y:S01]  /*1060*/  LEA R8, P0, R4, R5.reuse, 0x1 ;  /* 0x0000000504087211 */ /* 0x080fe200078008ff */
[----:B------:R-:W-:Y:S01]  /*1070*/  IMAD R100, R90, 0x2, R98 ;  /* 0x000000025a647824 */ /* 0x000fe200078e0262 */
[----:B0-----:R-:W-:Y:S01]  /*1080*/  LEA R16, P1, R78, R5, 0x1 ;  /* 0x000000054e107211 */ /* 0x001fe200078208ff */
[----:B------:R0:W2:Y:S01]  /*1090*/  LDG.E.U16 R235, desc[UR60][R12.64] ;  /* 0x0000003c0ceb7981 */ /* 0x0000a2000c1e1500 */
[----:B------:R-:W-:Y:S01]  /*10a0*/  LEA.HI.X.SX32 R9, R4, R91, 0x1, P0 ;  /* 0x0000005b04097211 */ /* 0x000fe200000f0eff */
[----:B------:R-:W-:Y:S01]  /*10b0*/  IMAD R39, R90, 0x2, R100 ;  /* 0x000000025a277824 */ /* 0x000fe200078e0264 */
[----:B------:R-:W-:-:S02]  /*10c0*/  LEA R14, P0, R72, R5, 0x1 ;  /* 0x00000005480e7211 */ /* 0x000fc400078008ff */
[-C--:B------:R-:W-:Y:S01]  /*10d0*/  LEA.HI.X.SX32 R17, R78, R91.reuse, 0x1, P1 ;  /* 0x0000005b4e117211 */ /* 0x080fe200008f0eff */
[----:B------:R5:W2:Y:S01]  /*10e0*/  LDG.E.U16 R234, desc[UR60][R8.64] ;  /* 0x0000003c08ea7981 */ /* 0x000aa2000c1e1500 */
[----:B------:R-:W-:Y:S02]  /*10f0*/  LEA.HI.X.SX32 R15, R72, R91, 0x1, P0 ;  /* 0x0000005b480f7211 */ /* 0x000fe400000f0eff */
[----:B------:R-:W-:Y:S01]  /*1100*/  LEA R72, R90, R39, 0x1 ;  /* 0x000000275a487211 */ /* 0x000fe200078e08ff */
[----:B------:R-:W2:Y:S01]  /*1110*/  LDG.E.U16 R4, desc[UR60][R16.64] ;  /* 0x0000003c10047981 */ /* 0x000ea2000c1e1500 */
[----:B-1----:R-:W-:-:S03]  /*1120*/  LEA R10, P0, R80, R5, 0x1 ;  /* 0x00000005500a7211 */ /* 0x002fc600078008ff */
[----:B------:R-:W-:Y:S01]  /*1130*/  IMAD R78, R90, 0x2, R72 ;  /* 0x000000025a4e7824 */ /* 0x000fe200078e0248 */
[----:B------:R-:W-:Y:S01]  /*1140*/  LEA.HI.X.SX32 R11, R80, R91, 0x1, P0 ;  /* 0x0000005b500b7211 */ /* 0x000fe200000f0eff */
[----:B------:R1:W2:Y:S02]  /*1150*/  LDG.E.U16 R233, desc[UR60][R14.64] ;  /* 0x0000003c0ee97981 */ /* 0x0002a4000c1e1500 */
[----:B------:R-:W-:Y:S01]  /*1160*/  IMAD R80, R90, 0x2, R78 ;  /* 0x000000025a507824 */ /* 0x000fe200078e024e */
[-C--:B0-----:R-:W-:Y:S01]  /*1170*/  LEA R12, P0, R82, R5.reuse, 0x1 ;  /* 0x00000005520c7211 */ /* 0x081fe200078008ff */
[----:B------:R0:W2:Y:S01]  /*1180*/  LDG.E.U16 R232, desc[UR60][R10.64] ;  /* 0x0000003c0ae87981 */ /* 0x0000a2000c1e1500 */
[----:B------:R-:W-:Y:S01]  /*1190*/  LEA R18, P1, R62, R5, 0x1 ;  /* 0x000000053e127211 */ /* 0x000fe200078208ff */
[----:B------:R-:W-:Y:S01]  /*11a0*/  IMAD R40, R90, 0x2, R80 ;  /* 0x000000025a287824 */ /* 0x000fe200078e0250 */
[-C--:B------:R-:W-:Y:S02]  /*11b0*/  LEA.HI.X.SX32 R13, R82, R91.reuse, 0x1, P0 ;  /* 0x0000005b520d7211 */ /* 0x080fe400000f0eff */
[----:B------:R-:W-:-:S02]  /*11c0*/  LEA.HI.X.SX32 R19, R62, R91, 0x1, P1 ;  /* 0x0000005b3e137211 */ /* 0x000fc400008f0eff */
[----:B-----5:R-:W-:Y:S01]  /*11d0*/  LEA R8, P0, R64, R5, 0x1 ;  /* 0x0000000540087211 */ /* 0x020fe200078008ff */
[----:B------:R5:W2:Y:S01]  /*11e0*/  LDG.E.U16 R231, desc[UR60][R12.64] ;  /* 0x0000003c0ce77981 */ /* 0x000aa2000c1e1500 */
[----:B------:R-:W-:Y:S02]  /*11f0*/  LEA R62, R90, R40, 0x1 ;  /* 0x000000285a3e7211 */ /* 0x000fe400078e08ff */
[----:B------:R-:W-:Y:S01]  /*1200*/  LEA.HI.X.SX32 R9, R64, R91, 0x1, P0 ;  /* 0x0000005b40097211 */ /* 0x000fe200000f0eff */
[----:B------:R-:W3:Y:S02]  /*1210*/  LDG.E.U16 R0, desc[UR60][R18.64] ;  /* 0x0000003c12007981 */ /* 0x000ee4000c1e1500 */
[----:B------:R-:W-:Y:S01]  /*1220*/  IMAD R64, R90, 0x2, R62 ;  /* 0x000000025a407824 */ /* 0x000fe200078e023e */
[----:B-1----:R-:W-:Y:S01]  /*1230*/  LEA R14, P0, R84, R5, 0x1 ;  /* 0x00000005540e7211 */ /* 0x002fe200078008ff */
[----:B------:R1:W2:Y:S02]  /*1240*/  LDG.E.U16 R230, desc[UR60][R8.64] ;  /* 0x0000003c08e67981 */ /* 0x0002a4000c1e1500 */
[----:B------:R-:W-:-:S04]  /*1250*/  IMAD R82, R90, 0x2, R64 ;  /* 0x000000025a527824 */ /* 0x000fc800078e0240 */
[----:B------:R-:W-:Y:S01]  /*1260*/  IMAD R41, R90, 0x2, R82 ;  /* 0x000000025a297824 */ /* 0x000fe200078e0252 */
[----:B------:R-:W-:-:S04]  /*1270*/  LEA.HI.X.SX32 R15, R84, R91, 0x1, P0 ;  /* 0x0000005b540f7211 */ /* 0x000fc800000f0eff */
[----:B------:R-:W-:Y:S01]  /*1280*/  LEA R84, R90, R41, 0x1 ;  /* 0x000000295a547211 */ /* 0x000fe200078e08ff */
[----:B------:R1:W2:Y:S01]  /*1290*/  LDG.E.U16 R229, desc[UR60][R14.64] ;  /* 0x0000003c0ee57981 */ /* 0x0002a2000c1e1500 */
[----:B------:R-:W-:-:S03]  /*12a0*/  LEA R94, P1, R20, R5, 0x1 ;  /* 0x00000005145e7211 */ /* 0x000fc600078208ff */
[----:B------:R-:W-:Y:S01]  /*12b0*/  IMAD R102, R90, 0x2, R84 ;  /* 0x000000025a667824 */ /* 0x000fe200078e0254 */
[----:B0-----:R-:W-:-:S03]  /*12c0*/  LEA R10, P0, R22, R5, 0x1 ;  /* 0x00000005160a7211 */ /* 0x001fc600078008ff */
[----:B------:R-:W-:Y:S01]  /*12d0*/  IMAD R104, R90, 0x2, R102 ;  /* 0x000000025a687824 */ /* 0x000fe200078e0266 */
[-C--:B------:R-:W-:Y:S02]  /*12e0*/  LEA.HI.X.SX32 R95, R20, R91.reuse, 0x1, P1 ;  /* 0x0000005b145f7211 */ /* 0x080fe400008f0eff */
[----:B------:R-:W-:Y:S01]  /*12f0*/  LEA.HI.X.SX32 R11, R22, R91, 0x1, P0 ;  /* 0x0000005b160b7211 */ /* 0x000fe200000f0eff */
[----:B------:R-:W-:Y:S01]  /*1300*/  IMAD R42, R90, 0x2, R104 ;  /* 0x000000025a2a7824 */ /* 0x000fe200078e0268 */
[-C--:B-----5:R-:W-:Y:S01]  /*1310*/  LEA R12, P0, R66, R5.reuse, 0x1 ;  /* 0x00000005420c7211 */ /* 0x0a0fe200078008ff */
[----:B------:R-:W5:Y:S01]  /*1320*/  LDG.E.U16 R94, desc[UR60][R94.64] ;  /* 0x0000003c5e5e7981 */ /* 0x000f62000c1e1500 */
[----:B------:R-:W-:Y:S02]  /*1330*/  LEA R130, P1, R24, R5, 0x1 ;  /* 0x0000000518827211 */ /* 0x000fe400078208ff */
[-C--:B------:R-:W-:Y:S01]  /*1340*/  LEA.HI.X.SX32 R13, R66, R91.reuse, 0x1, P0 ;  /* 0x0000005b420d7211 */ /* 0x080fe200000f0eff */
[----:B------:R-:W5:Y:S01]  /*1350*/  LDG.E.U16 R228, desc[UR60][R10.64] ;  /* 0x0000003c0ae47981 */ /* 0x000f62000c1e1500 */
[----:B------:R-:W-:-:S02]  /*1360*/  LEA.HI.X.SX32 R131, R24, R91, 0x1, P1 ;  /* 0x0000005b18837211 */ /* 0x000fc400008f0eff */
[----:B-1----:R-:W-:Y:S01]  /*1370*/  LEA R8, P0, R26, R5, 0x1 ;  /* 0x000000051a087211 */ /* 0x002fe200078008ff */
[----:B------:R0:W5:Y:S01]  /*1380*/  LDG.E.U16 R227, desc[UR60][R12.64] ;  /* 0x0000003c0ce37981 */ /* 0x000162000c1e1500 */
[----:B------:R-:W-:Y:S02]  /*1390*/  LEA R24, R90, R42, 0x1 ;  /* 0x0000002a5a187211 */ /* 0x000fe400078e08ff */
[----:B------:R-:W-:Y:S01]  /*13a0*/  LEA.HI.X.SX32 R9, R26, R91, 0x1, P0 ;  /* 0x0000005b1a097211 */ /* 0x000fe200000f0eff */
[----:B------:R-:W5:Y:S02]  /*13b0*/  LDG.E.U16 R130, desc[UR60][R130.64] ;  /* 0x0000003c82827981 */ /* 0x000f64000c1e1500 */
[----:B------:R-:W-:Y:S01]  /*13c0*/  IMAD R26, R90, 0x2, R24 ;  /* 0x000000025a1a7824 */ /* 0x000fe200078e0218 */
[----:B------:R-:W-:Y:S01]  /*13d0*/  LEA R14, P0, R28, R5, 0x1 ;  /* 0x000000051c0e7211 */ /* 0x000fe200078008ff */
[----:B------:R-:W5:Y:S02]  /*13e0*/  LDG.E.U16 R226, desc[UR60][R8.64] ;  /* 0x0000003c08e27981 */ /* 0x000f64000c1e1500 */
[----:B------:R-:W-:-:S04]  /*13f0*/  IMAD R66, R90, 0x2, R26 ;  /* 0x000000025a427824 */ /* 0x000fc800078e021a */
[----:B------:R-:W-:Y:S01]  /*1400*/  IMAD R35, R90, 0x2, R66 ;  /* 0x000000025a237824 */ /* 0x000fe200078e0242 */
[----:B------:R-:W-:Y:S02]  /*1410*/  LEA.HI.X.SX32 R15, R28, R91, 0x1, P0 ;  /* 0x0000005b1c0f7211 */ /* 0x000fe400000f0eff */
[----:B------:R-:W-:Y:S02]  /*1420*/  LEA R16, P1, R30, R5, 0x1 ;  /* 0x000000051e107211 */ /* 0x000fe400078208ff */
[----:B------:R-:W-:Y:S01]  /*1430*/  LEA R28, R90, R35, 0x1 ;  /* 0x000000235a1c7211 */ /* 0x000fe200078e08ff */
[----:B------:R-:W5:Y:S01]  /*1440*/  LDG.E.U16 R225, desc[UR60][R14.64] ;  /* 0x0000003c0ee17981 */ /* 0x000f62000c1e1500 */
[----:B------:R-:W-:-:S03]  /*1450*/  LEA.HI.X.SX32 R17, R30, R91, 0x1, P1 ;  /* 0x0000005b1e117211 */ /* 0x000fc600008f0eff */
[----:B------:R-:W-:Y:S01]  /*1460*/  IMAD R30, R90, 0x2, R28 ;  /* 0x000000025a1e7824 */ /* 0x000fe200078e021c */
[----:B------:R-:W-:Y:S01]  /*1470*/  LEA R20, P1, R36, R5, 0x1 ;  /* 0x0000000524147211 */ /* 0x000fe200078208ff */
[----:B------:R1:W5:Y:S02]  /*1480*/  LDG.E.U16 R123, desc[UR60][R16.64] ;  /* 0x0000003c107b7981 */ /* 0x000364000c1e1500 */
[----:B------:R-:W-:Y:S01]  /*1490*/  IMAD R106, R90, 0x2, R30 ;  /* 0x000000025a6a7824 */ /* 0x000fe200078e021e */
[----:B------:R-:W-:-:S03]  /*14a0*/  LEA.HI.X.SX32 R21, R36, R91, 0x1, P1 ;  /* 0x0000005b24157211 */ /* 0x000fc600008f0eff */
[----:B------:R-:W-:Y:S01]  /*14b0*/  IMAD R36, R90, 0x2, R106 ;  /* 0x000000025a247824 */ /* 0x000fe200078e026a */
[----:B0-----:R-:W-:Y:S01]  /*14c0*/  LEA R12, P0, R32, R5, 0x1 ;  /* 0x00000005200c7211 */ /* 0x001fe200078008ff */
[----:B------:R-:W5:Y:S03]  /*14d0*/  LDG.E.U16 R122, desc[UR60][R20.64] ;  /* 0x0000003c147a7981 */ /* 0x000f66000c1e1500 */
[----:B------:R-:W-:Y:S02]  /*14e0*/  LEA R108, R90, R36, 0x1 ;  /* 0x000000245a6c7211 */ /* 0x000fe400078e08ff */
[----:B------:R-:W-:Y:S02]  /*14f0*/  LEA.HI.X.SX32 R13, R32, R91, 0x1, P0 ;  /* 0x0000005b200d7211 */ /* 0x000fe400000f0eff */
[-C--:B------:R-:W-:Y:S01]  /*1500*/  LEA R18, P0, R34, R5.reuse, 0x1 ;  /* 0x0000000522127211 */ /* 0x080fe200078008ff */
[----:B------:R-:W-:Y:S01]  /*1510*/  IMAD R110, R90, 0x2, R108 ;  /* 0x000000025a6e7824 */ /* 0x000fe200078e026c */
[----:B------:R-:W-:Y:S01]  /*1520*/  LEA R10, P1, R86, R5, 0x1 ;  /* 0x00000005560a7211 */ /* 0x000fe200078208ff */
[----:B------:R0:W5:Y:S01]  /*1530*/  LDG.E.U16 R224, desc[UR60][R12.64] ;  /* 0x0000003c0ce07981 */ /* 0x000162000c1e1500 */
[----:B------:R-:W-:Y:S01]  /*1540*/  LEA.HI.X.SX32 R19, R34, R91, 0x1, P0 ;  /* 0x0000005b22137211 */ /* 0x000fe200000f0eff */
[----:B------:R-:W-:Y:S01]  /*1550*/  IMAD R112, R90, 0x2, R110 ;  /* 0x000000025a707824 */ /* 0x000fe200078e026e */
[----:B------:R-:W-:-:S03]  /*1560*/  LEA R22, P0, R38, R5, 0x1 ;  /* 0x0000000526167211 */ /* 0x000fc600078008ff */
[----:B------:R-:W-:Y:S01]  /*1570*/  IMAD R37, R90, 0x2, R112 ;  /* 0x000000025a257824 */ /* 0x000fe200078e0270 */
[----:B------:R-:W-:Y:S01]  /*1580*/  LEA.HI.X.SX32 R23, R38, R91, 0x1, P0 ;  /* 0x0000005b26177211 */ /* 0x000fe200000f0eff */
[----:B------:R-:W5:Y:S01]  /*1590*/  LDG.E.U16 R223, desc[UR60][R18.64] ;  /* 0x0000003c12df7981 */ /* 0x000f62000c1e1500 */
[----:B-1----:R-:W-:Y:S02]  /*15a0*/  LEA R16, P0, R68, R5, 0x1 ;  /* 0x0000000544107211 */ /* 0x002fe400078008ff */
[-C--:B------:R-:W-:Y:S01]  /*15b0*/  LEA.HI.X.SX32 R11, R86, R91.reuse, 0x1, P1 ;  /* 0x0000005b560b7211 */ /* 0x080fe200008f0eff */
[----:B------:R-:W5:Y:S01]  /*15c0*/  LDG.E.U16 R222, desc[UR60][R22.64] ;  /* 0x0000003c16de7981 */ /* 0x000f62000c1e1500 */
[----:B------:R-:W-:Y:S02]  /*15d0*/  LEA.HI.X.SX32 R17, R68, R91, 0x1, P0 ;  /* 0x0000005b44117211 */ /* 0x000fe400000f0eff */
[----:B------:R-:W-:Y:S01]  /*15e0*/  LEA R68, R90, R37, 0x1 ;  /* 0x000000255a447211 */ /* 0x000fe200078e08ff */
[----:B------:R-:W5:Y:S01]  /*15f0*/  LDG.E.U16 R121, desc[UR60][R10.64] ;  /* 0x0000003c0a797981 */ /* 0x000f62000c1e1500 */
[----:B0-----:R-:W-:-:S03]  /*1600*/  LEA R12, P0, R88, R5, 0x1 ;  /* 0x00000005580c7211 */ /* 0x001fc600078008ff */
[----:B------:R-:W-:Y:S01]  /*1610*/  IMAD R86, R90, 0x2, R68 ;  /* 0x000000025a567824 */ /* 0x000fe200078e0244 */
[----:B------:R-:W-:Y:S01]  /*1620*/  LEA.HI.X.SX32 R13, R88, R91, 0x1, P0 ;  /* 0x0000005b580d7211 */ /* 0x000fe200000f0eff */
[----:B------:R0:W5:Y:S02]  /*1630*/  LDG.E.U16 R221, desc[UR60][R16.64] ;  /* 0x0000003c10dd7981 */ /* 0x000164000c1e1500 */
[----:B------:R-:W-:Y:S01]  /*1640*/  IMAD R88, R90, 0x2, R86 ;  /* 0x000000025a587824 */ /* 0x000fe200078e0256 */
[-C--:B------:R-:W-:Y:S01]  /*1650*/  LEA R8, P1, R70, R5.reuse, 0x1 ;  /* 0x0000000546087211 */ /* 0x080fe200078208ff */
[----:B------:R1:W5:Y:S02]  /*1660*/  LDG.E.U16 R220, desc[UR60][R12.64] ;  /* 0x0000003c0cdc7981 */ /* 0x000364000c1e1500 */
[----:B------:R-:W-:Y:S01]  /*1670*/  IMAD R38, R90, 0x2, R88 ;  /* 0x000000025a267824 */ /* 0x000fe200078e0258 */
[----:B------:R-:W-:Y:S02]  /*1680*/  LEA R14, P0, R96, R5, 0x1 ;  /* 0x00000005600e7211 */ /* 0x000fe400078008ff */
[----:B------:R-:W-:-:S02]  /*1690*/  LEA.HI.X.SX32 R9, R70, R91, 0x1, P1 ;  /* 0x0000005b46097211 */ /* 0x000fc400008f0eff */
[----:B------:R-:W-:Y:S02]  /*16a0*/  LEA R70, R90, R38, 0x1 ;  /* 0x000000265a467211 */ /* 0x000fe400078e08ff */
[----:B------:R-:W-:Y:S01]  /*16b0*/  LEA.HI.X.SX32 R15, R96, R91, 0x1, P0 ;  /* 0x0000005b600f7211 */ /* 0x000fe200000f0eff */
[----:B------:R-:W5:Y:S01]  /*16c0*/  LDG.E.U16 R120, desc[UR60][R8.64] ;  /* 0x0000003c08787981 */ /* 0x000f62000c1e1500 */
[-C--:B0-----:R-:W-:Y:S01]  /*16d0*/  LEA R16, P0, R98, R5.reuse, 0x1 ;  /* 0x0000000562107211 */ /* 0x081fe200078008ff */
        /* <DEDUP_REMOVED lines=8> */
[----:B------:R0:W5:Y:S01]  /*1760*/  LDG.E.U16 R218, desc[UR60][R16.64] ;  /* 0x0000003c10da7981 */ /* 0x000162000c1e1500 */
[----:B-1----:R-:W-:Y:S02]  /*1770*/  LEA R12, P0, R78, R5, 0x1 ;  /* 0x000000054e0c7211 */ /* 0x002fe400078008ff */
[----:B------:R-:W-:Y:S01]  /*1780*/  LEA R100, R90, R31, 0x1 ;  /* 0x0000001f5a647211 */ /* 0x000fe200078e08ff */
[----:B------:R1:W5:Y:S01]  /*1790*/  LDG.E.U16 R217, desc[UR60][R18.64] ;  /* 0x0000003c12d97981 */ /* 0x000362000c1e1500 */
[----:B------:R-:W-:-:S03]  /*17a0*/  LEA.HI.X.SX32 R13, R78, R91, 0x1, P0 ;  /* 0x0000005b4e0d7211 */ /* 0x000fc600000f0eff */
[----:B------:R-:W-:Y:S01]  /*17b0*/  IMAD R78, R90, 0x2, R100 ;  /* 0x000000025a4e7824 */ /* 0x000fe200078e0264 */
[----:B------:R-:W-:Y:S01]  /*17c0*/  LEA.HI.X.SX32 R11, R72, R91, 0x1, P1 ;  /* 0x0000005b480b7211 */ /* 0x000fe200008f0eff */
[----:B------:R4:W5:Y:S02]  /*17d0*/  LDG.E.U16 R216, desc[UR60][R12.64] ;  /* 0x0000003c0cd87981 */ /* 0x000964000c1e1500 */
[----:B------:R-:W-:Y:S01]  /*17e0*/  IMAD R126, R90, 0x2, R78 ;  /* 0x000000025a7e7824 */ /* 0x000fe200078e024e */
[-C--:B0-----:R-:W-:Y:S01]  /*17f0*/  LEA R14, P0, R80, R5.reuse, 0x1 ;  /* 0x00000005500e7211 */ /* 0x081fe200078008ff */
[----:B------:R0:W5:Y:S01]  /*1800*/  LDG.E.U16 R119, desc[UR60][R10.64] ;  /* 0x0000003c0a777981 */ /* 0x000162000c1e1500 */
[----:B------:R-:W-:Y:S01]  /*1810*/  LEA R8, P1, R62, R5, 0x1 ;  /* 0x000000053e087211 */ /* 0x000fe200078208ff */
[----:B------:R-:W-:Y:S01]  /*1820*/  IMAD R32, R90, 0x2, R126 ;  /* 0x000000025a207824 */ /* 0x000fe200078e027e */
[-C--:B------:R-:W-:Y:S02]  /*1830*/  LEA.HI.X.SX32 R15, R80, R91.reuse, 0x1, P0 ;  /* 0x0000005b500f7211 */ /* 0x080fe400000f0eff */
[----:B------:R-:W-:-:S02]  /*1840*/  LEA.HI.X.SX32 R9, R62, R91, 0x1, P1 ;  /* 0x0000005b3e097211 */ /* 0x000fc400008f0eff */
[----:B------:R-:W-:Y:S01]  /*1850*/  LEA R16, P0, R64, R5, 0x1 ;  /* 0x0000000540107211 */ /* 0x000fe200078008ff */
[----:B------:R0:W5:Y:S01]  /*1860*/  LDG.E.U16 R215, desc[UR60][R14.64] ;  /* 0x0000003c0ed77981 */ /* 0x000162000c1e1500 */
[----:B------:R-:W-:Y:S02]  /*1870*/  LEA R62, R90, R32, 0x1 ;  /* 0x000000205a3e7211 */ /* 0x000fe400078e08ff */
[----:B------:R-:W-:Y:S01]  /*1880*/  LEA.HI.X.SX32 R17, R64, R91, 0x1, P0 ;  /* 0x0000005b40117211 */ /* 0x000fe200000f0eff */
[----:B------:R0:W5:Y:S02]  /*1890*/  LDG.E.U16 R118, desc[UR60][R8.64] ;  /* 0x0000003c08767981 */ /* 0x000164000c1e1500 */
[----:B------:R-:W-:Y:S01]  /*18a0*/  IMAD R64, R90, 0x2, R62 ;  /* 0x000000025a407824 */ /* 0x000fe200078e023e */
[----:B-1----:R-:W-:Y:S01]  /*18b0*/  LEA R18, P0, R82, R5, 0x1 ;  /* 0x0000000552127211 */ /* 0x002fe200078008ff */
[----:B------:R-:W5:Y:S02]  /*18c0*/  LDG.E.U16 R214, desc[UR60][R16.64] ;  /* 0x0000003c10d67981 */ /* 0x000f64000c1e1500 */
[----:B------:R-:W-:-:S04]  /*18d0*/  IMAD R128, R90, 0x2, R64 ;  /* 0x000000025a807824 */ /* 0x000fc800078e0240 */
[----:B------:R-:W-:-:S05]  /*18e0*/  IMAD R33, R90, 0x2, R128 ;  /* 0x000000025a217824 */ /* 0x000fca00078e0280 */
[----:B------:R-:W-:-:S05]  /*18f0*/  LEA R134, R90, R33, 0x1 ;  /* 0x000000215a867211 */ /* 0x000fca00078e08ff */
[----:B------:R-:W-:-:S04]  /*1900*/  IMAD R136, R90, 0x2, R134 ;  /* 0x000000025a887824 */ /* 0x000fc800078e0286 */
[----:B------:R-:W-:-:S04]  /*1910*/  IMAD R138, R90, 0x2, R136 ;  /* 0x000000025a8a7824 */ /* 0x000fc800078e0288 */
[----:B------:R-:W-:-:S05]  /*1920*/  IMAD R34, R90, 0x2, R138 ;  /* 0x000000025a227824 */ /* 0x000fca00078e028a */
[----:B------:R-:W-:-:S05]  /*1930*/  LEA R140, R90, R34, 0x1 ;  /* 0x000000225a8c7211 */ /* 0x000fca00078e08ff */
[----:B------:R-:W-:Y:S01]  /*1940*/  IMAD R142, R90, 0x2, R140 ;  /* 0x000000025a8e7824 */ /* 0x000fe200078e028c */
[----:B------:R-:W-:-:S03]  /*1950*/  LEA.HI.X.SX32 R19, R82, R91, 0x1, P0 ;  /* 0x0000005b52137211 */ /* 0x000fc600000f0eff */
[----:B------:R-:W-:Y:S01]  /*1960*/  IMAD R144, R90, 0x2, R142 ;  /* 0x000000025a907824 */ /* 0x000fe200078e028e */
[----:B----4-:R-:W-:Y:S01]  /*1970*/  LEA R12, P0, R102, R5, 0x1 ;  /* 0x00000005660c7211 */ /* 0x010fe200078008ff */
[----:B------:R1:W4:Y:S02]  /*1980*/  LDG.E.U16 R213, desc[UR60][R18.64] ;  /* 0x0000003c12d57981 */ /* 0x000324000c1e1500 */
[----:B------:R-:W-:Y:S01]  /*1990*/  IMAD R27, R90, 0x2, R144 ;  /* 0x000000025a1b7824 */ /* 0x000fe200078e0290 */
[----:B------:R-:W-:Y:S02]  /*19a0*/  LEA.HI.X.SX32 R13, R102, R91, 0x1, P0 ;  /* 0x0000005b660d7211 */ /* 0x000fe400000f0eff */
[-C--:B0-----:R-:W-:Y:S02]  /*19b0*/  LEA R10, P1, R84, R5.reuse, 0x1 ;  /* 0x00000005540a7211 */ /* 0x081fe400078208ff */
[----:B------:R-:W-:Y:S01]  /*19c0*/  LEA R14, P0, R104, R5, 0x1 ;  /* 0x00000005680e7211 */ /* 0x000fe200078008ff */
[----:B------:R-:W4:Y:S01]  /*19d0*/  LDG.E.U16 R212, desc[UR60][R12.64] ;  /* 0x0000003c0cd47981 */ /* 0x000f22000c1e1500 */
[----:B------:R-:W-:-:S02]  /*19e0*/  LEA R146, R90, R27, 0x1 ;  /* 0x0000001b5a927211 */ /* 0x000fc400078e08ff */
[-C--:B------:R-:W-:Y:S02]  /*19f0*/  LEA.HI.X.SX32 R11, R84, R91.reuse, 0x1, P1 ;  /* 0x0000005b540b7211 */ /* 0x080fe400008f0eff */
[----:B------:R-:W-:Y:S02]  /*1a00*/  LEA.HI.X.SX32 R15, R104, R91, 0x1, P0 ;  /* 0x0000005b680f7211 */ /* 0x000fe400000f0eff */
[-C--:B------:R-:W-:Y:S01]  /*1a10*/  LEA R8, P1, R24, R5.reuse, 0x1 ;  /* 0x0000000518087211 */ /* 0x080fe200078208ff */
[----:B------:R-:W-:Y:S01]  /*1a20*/  IMAD R148, R90, 0x2, R146 ;  /* 0x000000025a947824 */ /* 0x000fe200078e0292 */
[----:B-1----:R-:W-:Y:S01]  /*1a30*/  LEA R18, P0, R26, R5, 0x1 ;  /* 0x000000051a127211 */ /* 0x002fe200078008ff */
[----:B------:R0:W4:Y:S01]  /*1a40*/  LDG.E.U16 R211, desc[UR60][R14.64] ;  /* 0x0000003c0ed37981 */ /* 0x000122000c1e1500 */
[-C--:B------:R-:W-:Y:S02]  /*1a50*/  LEA.HI.X.SX32 R9, R24, R91.reuse, 0x1, P1 ;  /* 0x0000005b18097211 */ /* 0x080fe400008f0eff */
[----:B------:R-:W-:Y:S01]  /*1a60*/  LEA.HI.X.SX32 R19, R26, R91, 0x1, P0 ;  /* 0x0000005b1a137211 */ /* 0x000fe200000f0eff */
[----:B------:R-:W-:Y:S01]  /*1a70*/  IMAD R72, R90, 0x2, R148 ;  /* 0x000000025a487824 */ /* 0x000fe200078e0294 */
[-C--:B------:R-:W-:Y:S01]  /*1a80*/  LEA R20, P0, R66, R5.reuse, 0x1 ;  /* 0x0000000542147211 */ /* 0x080fe200078008ff */
[----:B------:R-:W4:Y:S01]  /*1a90*/  LDG.E.U16 R117, desc[UR60][R10.64] ;  /* 0x0000003c0a757981 */ /* 0x000f22000c1e1500 */
[----:B------:R-:W-:-:S02]  /*1aa0*/  LEA R16, P1, R28, R5, 0x1 ;  /* 0x000000051c107211 */ /* 0x000fc400078208ff */
[-C--:B------:R-:W-:Y:S01]  /*1ab0*/  LEA.HI.X.SX32 R21, R66, R91.reuse, 0x1, P0 ;  /* 0x0000005b42157211 */ /* 0x080fe200000f0eff */
[----:B------:R-:W4:Y:S01]  /*1ac0*/  LDG.E.U16 R116, desc[UR60][R8.64] ;  /* 0x0000003c08747981 */ /* 0x000f22000c1e1500 */
[----:B------:R-:W-:Y:S01]  /*1ad0*/  LEA.HI.X.SX32 R17, R28, R91, 0x1, P1 ;  /* 0x0000005b1c117211 */ /* 0x000fe200008f0eff */
[----:B------:R-:W-:Y:S01]  /*1ae0*/  IMAD R28, R90, 0x2, R72 ;  /* 0x000000025a1c7824 */ /* 0x000fe200078e0248 */
[C---:B0-----:R-:W-:Y:S01]  /*1af0*/  LEA R14, P0, R30.reuse, R5, 0x1 ;  /* 0x000000051e0e7211 */ /* 0x041fe200078008ff */
[----:B------:R0:W4:Y:S03]  /*1b00*/  LDG.E.U16 R209, desc[UR60][R20.64] ;  /* 0x0000003c14d17981 */ /* 0x000126000c1e1500 */
[----:B------:R-:W-:Y:S01]  /*1b10*/  LEA.HI.X.SX32 R15, R30, R91, 0x1, P0 ;  /* 0x0000005b1e0f7211 */ /* 0x000fe200000f0eff */
[----:B------:R-:W4:Y:S04]  /*1b20*/  LDG.E.U16 R115, desc[UR60][R16.64] ;  /* 0x0000003c10737981 */ /* 0x000f28000c1e1500 */
[----:B------:R-:W4:Y:S01]  /*1b30*/  LDG.E.U16 R210, desc[UR60][R18.64] ;  /* 0x0000003c12d27981 */ /* 0x000f22000c1e1500 */
[----:B0-----:R-:W-:-:S03]  /*1b40*/  LEA R20, R90, R28, 0x1 ;  /* 0x0000001c5a147211 */ /* 0x001fc600078e08ff */
[----:B------:R0:W4:Y:S02]  /*1b50*/  LDG.E.U16 R208, desc[UR60][R14.64] ;  /* 0x0000003c0ed07981 */ /* 0x000124000c1e1500 */
[----:B------:R-:W-:Y:S01]  /*1b60*/  IMAD R80, R90, 0x2, R20 ;  /* 0x000000025a507824 */ /* 0x000fe200078e0214 */
[-C--:B------:R-:W-:Y:S02]  /*1b70*/  LEA R12, P0, R106, R5.reuse, 0x1 ;  /* 0x000000056a0c7211 */ /* 0x080fe400078008ff */
[----:B------:R-:W-:Y:S01]  /*1b80*/  LEA R10, P1, R108, R5, 0x1 ;  /* 0x000000056c0a7211 */ /* 0x000fe200078208ff */
[----:B0-----:R-:W-:Y:S01]  /*1b90*/  IMAD R14, R90, 0x2, R80 ;  /* 0x000000025a0e7824 */ /* 0x001fe200078e0250 */
[----:B------:R-:W-:-:S03]  /*1ba0*/  LEA.HI.X.SX32 R13, R106, R91, 0x1, P0 ;  /* 0x0000005b6a0d7211 */ /* 0x000fc600000f0eff */
[----:B------:R-:W-:Y:S01]  /*1bb0*/  IMAD R29, R90, 0x2, R14 ;  /* 0x000000025a1d7824 */ /* 0x000fe200078e020e */
[----:B------:R-:W-:Y:S01]  /*1bc0*/  LEA.HI.X.SX32 R11, R108, R91, 0x1, P1 ;  /* 0x0000005b6c0b7211 */ /* 0x000fe200008f0eff */
[----:B------:R0:W4:Y:S01]  /*1bd0*/  LDG.E.U16 R207, desc[UR60][R12.64] ;  /* 0x0000003c0ccf7981 */ /* 0x000122000c1e1500 */
[----:B------:R-:W-:Y:S02]  /*1be0*/  LEA R8, P0, R110, R5, 0x1 ;  /* 0x000000056e087211 */ /* 0x000fe400078008ff */
[----:B------:R-:W-:Y:S01]  /*1bf0*/  LEA R124, R90, R29, 0x1 ;  /* 0x0000001d5a7c7211 */ /* 0x000fe200078e08ff */
[----:B------:R1:W4:Y:S01]  /*1c00*/  LDG.E.U16 R114, desc[UR60][R10.64] ;  /* 0x0000003c0a727981 */ /* 0x000322000c1e1500 */
[----:B------:R-:W-:-:S03]  /*1c10*/  LEA.HI.X.SX32 R9, R110, R91, 0x1, P0 ;  /* 0x0000005b6e097211 */ /* 0x000fc600000f0eff */
[----:B------:R-:W-:Y:S01]  /*1c20*/  IMAD R104, R90, 0x2, R124 ;  /* 0x000000025a687824 */ /* 0x000fe200078e027c */
[-C--:B0-----:R-:W-:Y:S01]  /*1c30*/  LEA R12, P0, R112, R5.reuse, 0x1 ;  /* 0x00000005700c7211 */ /* 0x081fe200078008ff */
[----:B------:R0:W4:Y:S01]  /*1c40*/  LDG.E.U16 R206, desc[UR60][R8.64] ;  /* 0x0000003c08ce7981 */ /* 0x000122000c1e1500 */
[----:B-1----:R-:W-:Y:S02]  /*1c50*/  LEA R10, P1, R68, R5, 0x1 ;  /* 0x00000005440a7211 */ /* 0x002fe400078208ff */
[-C--:B------:R-:W-:Y:S02]  /*1c60*/  LEA.HI.X.SX32 R13, R112, R91.reuse, 0x1, P0 ;  /* 0x0000005b700d7211 */ /* 0x080fe400000f0eff */
[----:B------:R-:W-:Y:S01]  /*1c70*/  LEA.HI.X.SX32 R11, R68, R91, 0x1, P1 ;  /* 0x0000005b440b7211 */ /* 0x000fe200008f0eff */
[----:B------:R-:W-:Y:S01]  /*1c80*/  IMAD R22, R90, 0x2, R104 ;  /* 0x000000025a167824 */ /* 0x000fe200078e0268 */
[----:B0-----:R-:W-:Y:S01]  /*1c90*/  LEA R8, P0, R86, R5, 0x1 ;  /* 0x0000000556087211 */ /* 0x001fe200078008ff */
[----:B------:R0:W4:Y:S02]  /*1ca0*/  LDG.E.U16 R205, desc[UR60][R12.64] ;  /* 0x0000003c0ccd7981 */ /* 0x000124000c1e1500 */
[----:B------:R-:W-:Y:S01]  /*1cb0*/  IMAD R30, R90, 0x2, R22 ;  /* 0x000000025a1e7824 */ /* 0x000fe200078e0216 */
[----:B------:R-:W-:Y:S01]  /*1cc0*/  LEA.HI.X.SX32 R9, R86, R91, 0x1, P0 ;  /* 0x0000005b56097211 */ /* 0x000fe200000f0eff */
[----:B------:R1:W4:Y:S04]  /*1cd0*/  LDG.E.U16 R113, desc[UR60][R10.64] ;  /* 0x0000003c0a717981 */ /* 0x000328000c1e1500 */
[----:B------:R3:W4:Y:S01]  /*1ce0*/  LDG.E.U16 R204, desc[UR60][R8.64] ;  /* 0x0000003c08cc7981 */ /* 0x000722000c1e1500 */
[----:B0-----:R-:W-:-:S02]  /*1cf0*/  LEA R12, P0, R88, R5, 0x1 ;  /* 0x00000005580c7211 */ /* 0x001fc400078008ff */
[----:B-1----:R-:W-:Y:S02]  /*1d00*/  LEA R10, P1, R70, R5, 0x1 ;  /* 0x00000005460a7211 */ /* 0x002fe400078208ff */
[-C--:B------:R-:W-:Y:S02]  /*1d10*/  LEA.HI.X.SX32 R13, R88, R91.reuse, 0x1, P0 ;  /* 0x0000005b580d7211 */ /* 0x080fe400000f0eff */
[----:B------:R-:W-:Y:S02]  /*1d20*/  LEA.HI.X.SX32 R11, R70, R91, 0x1, P1 ;  /* 0x0000005b460b7211 */ /* 0x000fe400008f0eff */
[----:B---3--:R-:W-:Y:S01]  /*1d30*/  LEA R8, P0, R96, R5, 0x1 ;  /* 0x0000000560087211 */ /* 0x008fe200078008ff */
[----:B------:R0:W3:Y:S01]  /*1d40*/  LDG.E.U16 R203, desc[UR60][R12.64] ;  /* 0x0000003c0ccb7981 */ /* 0x0000e2000c1e1500 */
[----:B------:R-:W-:Y:S02]  /*1d50*/  LEA R70, R90, R30, 0x1 ;  /* 0x0000001e5a467211 */ /* 0x000fe400078e08ff */
[----:B------:R-:W-:Y:S01]  /*1d60*/  LEA.HI.X.SX32 R9, R96, R91, 0x1, P0 ;  /* 0x0000005b60097211 */ /* 0x000fe200000f0eff */
[----:B------:R-:W3:Y:S02]  /*1d70*/  LDG.E.U16 R112, desc[UR60][R10.64] ;  /* 0x0000003c0a707981 */ /* 0x000ee4000c1e1500 */
[----:B------:R-:W-:-:S02]  /*1d80*/  IMAD R96, R90, 0x2, R70 ;  /* 0x000000025a607824 */ /* 0x000fc400078e0246 */
[----:B------:R1:W3:Y:S02]  /*1d90*/  LDG.E.U16 R202, desc[UR60][R8.64] ;  /* 0x0000003c08ca7981 */ /* 0x0002e4000c1e1500 */
[----:B------:R-:W-:-:S04]  /*1da0*/  IMAD R86, R90, 0x2, R96 ;  /* 0x000000025a567824 */ /* 0x000fc800078e0260 */
[----:B------:R-:W-:-:S05]  /*1db0*/  IMAD R23, R90, 0x2, R86 ;  /* 0x000000025a177824 */ /* 0x000fca00078e0256 */
[----:B------:R-:W-:-:S05]  /*1dc0*/  LEA R132, R90, R23, 0x1 ;  /* 0x000000175a847211 */ /* 0x000fca00078e08ff */
[----:B------:R-:W-:Y:S01]  /*1dd0*/  IMAD R102, R90, 0x2, R132 ;  /* 0x000000025a667824 */ /* 0x000fe200078e0284 */
[----:B0-----:R-:W-:-:S03]  /*1de0*/  LEA R12, P0, R98, R5, 0x1 ;  /* 0x00000005620c7211 */ /* 0x001fc600078008ff */
[----:B------:R-:W-:Y:S01]  /*1df0*/  IMAD R16, R90, 0x2, R102 ;  /* 0x000000025a107824 */ /* 0x000fe200078e0266 */
[----:B------:R-:W-:-:S03]  /*1e00*/  LEA.HI.X.SX32 R13, R98, R91, 0x1, P0 ;  /* 0x0000005b620d7211 */ /* 0x000fc600000f0eff */
[----:B------:R-:W-:Y:S01]  /*1e10*/  IMAD R24, R90, 0x2, R16 ;  /* 0x000000025a187824 */ /* 0x000fe200078e0210 */
[----:B-1----:R-:W-:Y:S01]  /*1e20*/  LEA R8, P0, R78, R5, 0x1 ;  /* 0x000000054e087211 */ /* 0x002fe200078008ff */
[----:B------:R0:W3:Y:S03]  /*1e30*/  LDG.E.U16 R201, desc[UR60][R12.64] ;  /* 0x0000003c0cc97981 */ /* 0x0000e6000c1e1500 */
[----:B------:R-:W-:Y:S02]  /*1e40*/  LEA R68, R90, R24, 0x1 ;  /* 0x000000185a447211 */ /* 0x000fe400078e08ff */
[----:B------:R-:W-:-:S03]  /*1e50*/  LEA.HI.X.SX32 R9, R78, R91, 0x1, P0 ;  /* 0x0000005b4e097211 */ /* 0x000fc600000f0eff */
[----:B------:R-:W-:Y:S01]  /*1e60*/  IMAD R84, R90, 0x2, R68 ;  /* 0x000000025a547824 */ /* 0x000fe200078e0244 */
[----:B0-----:R-:W-:Y:S01]  /*1e70*/  LEA R12, P0, R126, R5, 0x1 ;  /* 0x000000057e0c7211 */ /* 0x001fe200078008ff */
[----:B------:R0:W3:Y:S02]  /*1e80*/  LDG.E.U16 R200, desc[UR60][R8.64] ;  /* 0x0000003c08c87981 */ /* 0x0000e4000c1e1500 */
[----:B------:R-:W-:Y:S01]  /*1e90*/  IMAD R82, R90, 0x2, R84 ;  /* 0x000000025a527824 */ /* 0x000fe200078e0254 */
[----:B------:R-:W-:Y:S02]  /*1ea0*/  LEA.HI.X.SX32 R13, R126, R91, 0x1, P0 ;  /* 0x0000005b7e0d7211 */ /* 0x000fe400000f0eff */
[-C--:B------:R-:W-:Y:S01]  /*1eb0*/  LEA R10, P1, R100, R5.reuse, 0x1 ;  /* 0x00000005640a7211 */ /* 0x080fe200078208ff */
[----:B------:R-:W-:Y:S02]  /*1ec0*/  IMAD R25, R90, 0x2, R82 ;  /* 0x000000025a197824 */ /* 0x000fe400078e0252 */
[----:B------:R1:W3:Y:S01]  /*1ed0*/  LDG.E.U16 R199, desc[UR60][R12.64] ;  /* 0x0000003c0cc77981 */ /* 0x0002e2000c1e1500 */
[----:B0-----:R-:W-:-:S04]  /*1ee0*/  LEA R8, P0, R64, R5, 0x1 ;  /* 0x0000000540087211 */ /* 0x001fc800078008ff */
[----:B------:R-:W-:Y:S02]  /*1ef0*/  LEA.HI.X.SX32 R9, R64, R91, 0x1, P0 ;  /* 0x0000005b40097211 */ /* 0x000fe400000f0eff */
[----:B-1----:R-:W-:-:S03]  /*1f00*/  LEA R12, P0, R128, R5, 0x1 ;  /* 0x00000005800c7211 */ /* 0x002fc600078008ff */
[----:B------:R0:W3:Y:S01]  /*1f10*/  LDG.E.U16 R198, desc[UR60][R8.64] ;  /* 0x0000003c08c67981 */ /* 0x0000e2000c1e1500 */
[-C--:B------:R-:W-:Y:S02]  /*1f20*/  LEA.HI.X.SX32 R11, R100, R91.reuse, 0x1, P1 ;  /* 0x0000005b640b7211 */ /* 0x080fe400008f0eff */
[----:B------:R-:W-:Y:S02]  /*1f30*/  LEA.HI.X.SX32 R13, R128, R91, 0x1, P0 ;  /* 0x0000005b800d7211 */ /* 0x000fe400000f0eff */
[C---:B------:R-:W-:Y:S01]  /*1f40*/  LEA R128, R90.reuse, R25, 0x1 ;  /* 0x000000195a807211 */ /* 0x040fe200078e08ff */
[----:B------:R1:W3:Y:S04]  /*1f50*/  LDG.E.U16 R111, desc[UR60][R10.64] ;  /* 0x0000003c0a6f7981 */ /* 0x0002e8000c1e1500 */
[----:B------:R-:W-:Y:S01]  /*1f60*/  IMAD R100, R90, 0x2, R128 ;  /* 0x000000025a647824 */ /* 0x000fe200078e0280 */
[-C--:B0-----:R-:W-:Y:S01]  /*1f70*/  LEA R8, P0, R136, R5.reuse, 0x1 ;  /* 0x0000000588087211 */ /* 0x081fe200078008ff */
[----:B------:R-:W3:Y:S01]  /*1f80*/  LDG.E.U16 R197, desc[UR60][R12.64] ;  /* 0x0000003c0cc57981 */ /* 0x000ee2000c1e1500 */
[----:B-1----:R-:W-:Y:S01]  /*1f90*/  LEA R10, P1, R62, R5, 0x1 ;  /* 0x000000053e0a7211 */ /* 0x002fe200078208ff */
[----:B------:R-:W-:-:S03]  /*1fa0*/  IMAD R18, R90, 0x2, R100 ;  /* 0x000000025a127824 */ /* 0x000fc600078e0264 */
[----:B------:R-:W-:Y:S01]  /*1fb0*/  LEA.HI.X.SX32 R11, R62, R91, 0x1, P1 ;  /* 0x0000005b3e0b7211 */ /* 0x000fe200008f0eff */
[----:B------:R-:W-:-:S04]  /*1fc0*/  IMAD R26, R90, 0x2, R18 ;  /* 0x000000025a1a7824 */ /* 0x000fc800078e0212 */
[----:B------:R0:W3:Y:S01]  /*1fd0*/  LDG.E.U16 R110, desc[UR60][R10.64] ;  /* 0x0000003c0a6e7981 */ /* 0x0000e2000c1e1500 */
[----:B------:R-:W-:Y:S02]  /*1fe0*/  LEA R66, R90, R26, 0x1 ;  /* 0x0000001a5a427211 */ /* 0x000fe400078e08ff */
[----:B0-----:R-:W-:-:S04]  /*1ff0*/  LEA R10, P1, R134, R5, 0x1 ;  /* 0x00000005860a7211 */ /* 0x001fc800078208ff */
[----:B------:R-:W-:Y:S01]  /*2000*/  LEA.HI.X.SX32 R11, R134, R91, 0x1, P1 ;  /* 0x0000005b860b7211 */ /* 0x000fe200008f0eff */
[----:B------:R-:W-:-:S04]  /*2010*/  IMAD R62, R90, 0x2, R66 ;  /* 0x000000025a3e7824 */ /* 0x000fc800078e0242 */
[----:B------:R0:W3:Y:S01]  /*2020*/  LDG.E.U16 R109, desc[UR60][R10.64] ;  /* 0x0000003c0a6d7981 */ /* 0x0000e2000c1e1500 */
[----:B------:R-:W-:Y:S01]  /*2030*/  IMAD R63, R90, 0x2, R62 ;  /* 0x000000025a3f7824 */ /* 0x000fe200078e023e */
[----:B------:R-:W-:Y:S02]  /*2040*/  LEA.HI.X.SX32 R9, R136, R91, 0x1, P0 ;  /* 0x0000005b88097211 */ /* 0x000fe400000f0eff */
[-C--:B0-----:R-:W-:Y:S01]  /*2050*/  LEA R10, P1, R140, R5.reuse, 0x1 ;  /* 0x000000058c0a7211 */ /* 0x081fe200078208ff */
[----:B------:R-:W-:Y:S01]  /*2060*/  IMAD R19, R90, 0x2, R63 ;  /* 0x000000025a137824 */ /* 0x000fe200078e023f */
[----:B------:R-:W-:Y:S01]  /*2070*/  LEA R12, P0, R138, R5, 0x1 ;  /* 0x000000058a0c7211 */ /* 0x000fe200078008ff */
[----:B------:R0:W3:Y:S01]  /*2080*/  LDG.E.U16 R196, desc[UR60][R8.64] ;  /* 0x0000003c08c47981 */ /* 0x0000e2000c1e1500 */
[----:B------:R-:W-:Y:S02]  /*2090*/  LEA.HI.X.SX32 R11, R140, R91, 0x1, P1 ;  /* 0x0000005b8c0b7211 */ /* 0x000fe400008f0eff */
[----:B------:R-:W-:-:S03]  /*20a0*/  LEA R65, R90, R19, 0x1 ;  /* 0x000000135a417211 */ /* 0x000fc600078e08ff */
[----:B------:R1:W3:Y:S01]  /*20b0*/  LDG.E.U16 R108, desc[UR60][R10.64] ;  /* 0x0000003c0a6c7981 */ /* 0x0002e2000c1e1500 */
[----:B------:R-:W-:Y:S02]  /*20c0*/  LEA.HI.X.SX32 R13, R138, R91, 0x1, P0 ;  /* 0x0000005b8a0d7211 */ /* 0x000fe400000f0eff */
[-C--:B0-----:R-:W-:Y:S01]  /*20d0*/  LEA R8, P0, R142, R5.reuse, 0x1 ;  /* 0x000000058e087211 */ /* 0x081fe200078008ff */
[----:B------:R-:W-:Y:S02]  /*20e0*/  IMAD R78, R90, 0x2, R65 ;  /* 0x000000025a4e7824 */ /* 0x000fe400078e0241 */
[----:B------:R-:W3:Y:S01]  /*20f0*/  LDG.E.U16 R195, desc[UR60][R12.64] ;  /* 0x0000003c0cc37981 */ /* 0x000ee2000c1e1500 */
[----:B-1----:R-:W-:-:S04]  /*2100*/  LEA R10, P1, R146, R5, 0x1 ;  /* 0x00000005920a7211 */ /* 0x002fc800078208ff */
[-C--:B------:R-:W-:Y:S02]  /*2110*/  LEA.HI.X.SX32 R11, R146, R91.reuse, 0x1, P1 ;  /* 0x0000005b920b7211 */ /* 0x080fe400008f0eff */
[----:B------:R-:W-:Y:S02]  /*2120*/  LEA.HI.X.SX32 R9, R142, R91, 0x1, P0 ;  /* 0x0000005b8e097211 */ /* 0x000fe400000f0eff */
[----:B------:R-:W-:Y:S01]  /*2130*/  LEA R188, P0, R144, R5, 0x1 ;  /* 0x0000000590bc7211 */ /* 0x000fe200078008ff */
[----:B------:R0:W3:Y:S01]  /*2140*/  LDG.E.U16 R107, desc[UR60][R10.64] ;  /* 0x0000003c0a6b7981 */ /* 0x0000e2000c1e1500 */
[----:B------:R-:W-:Y:S02]  /*2150*/  IMAD R64, R90, 0x2, R78 ;  /* 0x000000025a407824 */ /* 0x000fe400078e024e */
[----:B------:R-:W-:Y:S01]  /*2160*/  LEA.HI.X.SX32 R189, R144, R91, 0x1, P0 ;  /* 0x0000005b90bd7211 */ /* 0x000fe200000f0eff */
[----:B------:R1:W3:Y:S04]  /*2170*/  LDG.E.U16 R194, desc[UR60][R8.64] ;  /* 0x0000003c08c27981 */ /* 0x0002e8000c1e1500 */
[----:B------:R-:W3:Y:S01]  /*2180*/  LDG.E.U16 R188, desc[UR60][R188.64] ;  /* 0x0000003cbcbc7981 */ /* 0x000ee2000c1e1500 */
[----:B0-----:R-:W-:-:S02]  /*2190*/  LEA R10, P1, R20, R5, 0x1 ;  /* 0x00000005140a7211 */ /* 0x001fc400078208ff */
[----:B-1----:R-:W-:Y:S02]  /*21a0*/  LEA R8, P0, R148, R5, 0x1 ;  /* 0x0000000594087211 */ /* 0x002fe400078008ff */
[-C--:B------:R-:W-:Y:S01]  /*21b0*/  LEA.HI.X.SX32 R11, R20, R91.reuse, 0x1, P1 ;  /* 0x0000005b140b7211 */ /* 0x080fe200008f0eff */
[----:B------:R-:W-:Y:S01]  /*21c0*/  IMAD R20, R90, 0x2, R64 ;  /* 0x000000025a147824 */ /* 0x000fe200078e0240 */
[----:B------:R-:W-:Y:S02]  /*21d0*/  LEA.HI.X.SX32 R9, R148, R91, 0x1, P0 ;  /* 0x0000005b94097211 */ /* 0x000fe400000f0eff */
[----:B------:R-:W-:Y:S01]  /*21e0*/  LEA R12, P0, R72, R5, 0x1 ;  /* 0x00000005480c7211 */ /* 0x000fe200078008ff */
[----:B------:R-:W3:Y:S01]  /*21f0*/  LDG.E.U16 R106, desc[UR60][R10.64] ;  /* 0x0000003c0a6a7981 */ /* 0x000ee2000c1e1500 */
[----:B------:R-:W-:Y:S02]  /*2200*/  LEA R126, R90, R20, 0x1 ;  /* 0x000000145a7e7211 */ /* 0x000fe400078e08ff */
[----:B------:R-:W-:Y:S01]  /*2210*/  LEA.HI.X.SX32 R13, R72, R91, 0x1, P0 ;  /* 0x0000005b480d7211 */ /* 0x000fe200000f0eff */
[----:B------:R0:W3:Y:S02]  /*2220*/  LDG.E.U16 R89, desc[UR60][R8.64] ;  /* 0x0000003c08597981 */ /* 0x0000e4000c1e1500 */
[----:B------:R-:W-:-:S02]  /*2230*/  IMAD R98, R90, 0x2, R126 ;  /* 0x000000025a627824 */ /* 0x000fc400078e027e */
[----:B------:R1:W3:Y:S01]  /*2240*/  LDG.E.U16 R72, desc[UR60][R12.64] ;  /* 0x0000003c0c487981 */ /* 0x0002e2000c1e1500 */
[----:B0-----:R-:W-:-:S04]  /*2250*/  LEA R8, P0, R80, R5, 0x1 ;  /* 0x0000000550087211 */ /* 0x001fc800078008ff */
[----:B------:R-:W-:Y:S01]  /*2260*/  LEA.HI.X.SX32 R9, R80, R91, 0x1, P0 ;  /* 0x0000005b50097211 */ /* 0x000fe200000f0eff */
[----:B------:R-:W-:Y:S01]  /*2270*/  IMAD R80, R90, 0x2, R98 ;  /* 0x000000025a507824 */ /* 0x000fe200078e0262 */
[----:B------:R-:W-:-:S03]  /*2280*/  LEA R10, P1, R124, R5, 0x1 ;  /* 0x000000057c0a7211 */ /* 0x000fc600078208ff */
[----:B------:R-:W-:Y:S01]  /*2290*/  IMAD R21, R90, 0x2, R80 ;  /* 0x000000025a157824 */ /* 0x000fe200078e0250 */
[----:B-1----:R-:W-:Y:S01]  /*22a0*/  LEA R12, P0, R14, R5, 0x1 ;  /* 0x000000050e0c7211 */ /* 0x002fe200078008ff */
[----:B------:R0:W3:Y:S01]  /*22b0*/  LDG.E.U16 R88, desc[UR60][R8.64] ;  /* 0x0000003c08587981 */ /* 0x0000e2000c1e1500 */
[----:B------:R-:W-:Y:S02]  /*22c0*/  LEA.HI.X.SX32 R11, R124, R91, 0x1, P1 ;  /* 0x0000005b7c0b7211 */ /* 0x000fe400008f0eff */
[----:B------:R-:W-:Y:S02]  /*22d0*/  LEA R124, R90, R21, 0x1 ;  /* 0x000000155a7c7211 */ /* 0x000fe400078e08ff */
[----:B------:R-:W-:Y:S01]  /*22e0*/  LEA.HI.X.SX32 R13, R14, R91, 0x1, P0 ;  /* 0x0000005b0e0d7211 */ /* 0x000fe200000f0eff */
[----:B------:R-:W3:Y:S02]  /*22f0*/  LDG.E.U16 R105, desc[UR60][R10.64] ;  /* 0x0000003c0a697981 */ /* 0x000ee4000c1e1500 */
[----:B------:R-:W-:Y:S01]  /*2300*/  IMAD R97, R90, 0x2, R124 ;  /* 0x000000025a617824 */ /* 0x000fe200078e027c */
[----:B0-----:R-:W-:Y:S01]  /*2310*/  LEA R8, P0, R104, R5, 0x1 ;  /* 0x0000000568087211 */ /* 0x001fe200078008ff */
[----:B------:R0:W3:Y:S02]  /*2320*/  LDG.E.U16 R71, desc[UR60][R12.64] ;  /* 0x0000003c0c477981 */ /* 0x0000e4000c1e1500 */
[----:B------:R-:W-:Y:S01]  /*2330*/  IMAD R14, R90, 0x2, R97 ;  /* 0x000000025a0e7824 */ /* 0x000fe200078e0261 */
[----:B------:R-:W-:-:S05]  /*2340*/  LEA.HI.X.SX32 R9, R104, R91, 0x1, P0 ;  /* 0x0000005b68097211 */ /* 0x000fca00000f0eff */
[----:B------:R1:W3:Y:S01]  /*2350*/  LDG.E.U16 R87, desc[UR60][R8.64] ;  /* 0x0000003c08577981 */ /* 0x0002e2000c1e1500 */
[----:B0-----:R-:W-:-:S04]  /*2360*/  LEA R12, P0, R22, R5, 0x1 ;  /* 0x00000005160c7211 */ /* 0x001fc800078008ff */
[----:B------:R-:W-:Y:S01]  /*2370*/  LEA.HI.X.SX32 R13, R22, R91, 0x1, P0 ;  /* 0x0000005b160d7211 */ /* 0x000fe200000f0eff */
[----:B------:R-:W-:Y:S01]  /*2380*/  IMAD R22, R90, 0x2, R14 ;  /* 0x000000025a167824 */ /* 0x000fe200078e020e */
[----:B-1----:R-:W-:-:S04]  /*2390*/  LEA R8, P0, R96, R5, 0x1 ;  /* 0x0000000560087211 */ /* 0x002fc800078008ff */
[----:B------:R-:W-:Y:S02]  /*23a0*/  LEA R125, R90, R22, 0x1 ;  /* 0x000000165a7d7211 */ /* 0x000fe400078e08ff */
[----:B------:R-:W-:-:S03]  /*23b0*/  LEA.HI.X.SX32 R9, R96, R91, 0x1, P0 ;  /* 0x0000005b60097211 */ /* 0x000fc600000f0eff */
[----:B------:R-:W-:Y:S01]  /*23c0*/  IMAD R96, R90, 0x2, R125 ;  /* 0x000000025a607824 */ /* 0x000fe200078e027d */
[----:B------:R-:W-:-:S03]  /*23d0*/  LEA R10, P1, R70, R5, 0x1 ;  /* 0x00000005460a7211 */ /* 0x000fc600078208ff */
[----:B------:R-:W-:Y:S01]  /*23e0*/  IMAD R61, R90, 0x2, R96 ;  /* 0x000000025a3d7824 */ /* 0x000fe200078e0260 */
[----:B------:R-:W-:Y:S02]  /*23f0*/  LEA.HI.X.SX32 R11, R70, R91, 0x1, P1 ;  /* 0x0000005b460b7211 */ /* 0x000fe400008f0eff */
[----:B------:R0:W3:Y:S01]  /*2400*/  LDG.E.U16 R70, desc[UR60][R12.64] ;  /* 0x0000003c0c467981 */ /* 0x0000e2000c1e1500 */
[----:B------:R-:W-:-:S03]  /*2410*/  IMAD R15, R90, 0x2, R61 ;  /* 0x000000025a0f7824 */ /* 0x000fc600078e023d */
[----:B------:R-:W3:Y:S02]  /*2420*/  LDG.E.U16 R104, desc[UR60][R10.64] ;  /* 0x0000003c0a687981 */ /* 0x000ee4000c1e1500 */
[----:B------:R-:W-:Y:S02]  /*2430*/  LEA R134, R90, R15, 0x1 ;  /* 0x0000000f5a867211 */ /* 0x000fe400078e08ff */
[----:B0-----:R-:W-:-:S04]  /*2440*/  LEA R12, P0, R86, R5, 0x1 ;  /* 0x00000005560c7211 */ /* 0x001fc800078008ff */
[----:B------:R-:W-:Y:S02]  /*2450*/  LEA.HI.X.SX32 R13, R86, R91, 0x1, P0 ;  /* 0x0000005b560d7211 */ /* 0x000fe400000f0eff */
[----:B------:R0:W3:Y:S01]  /*2460*/  LDG.E.U16 R86, desc[UR60][R8.64] ;  /* 0x0000003c08567981 */ /* 0x0000e2000c1e1500 */
[----:B------:R-:W-:-:S03]  /*2470*/  IMAD R95, R90, 0x2, R134 ;  /* 0x000000025a5f7824 */ /* 0x000fc600078e0286 */
[----:B------:R1:W3:Y:S01]  /*2480*/  LDG.E.U16 R69, desc[UR60][R12.64] ;  /* 0x0000003c0c457981 */ /* 0x0002e2000c1e1500 */
[----:B0-----:R-:W-:Y:S01]  /*2490*/  LEA R8, P0, R102, R5, 0x1 ;  /* 0x0000000566087211 */ /* 0x001fe200078008ff */
[----:B------:R-:W-:-:S03]  /*24a0*/  IMAD R77, R90, 0x2, R95 ;  /* 0x000000025a4d7824 */ /* 0x000fc600078e025f */
[----:B------:R-:W-:Y:S02]  /*24b0*/  LEA.HI.X.SX32 R9, R102, R91, 0x1, P0 ;  /* 0x0000005b66097211 */ /* 0x000fe400000f0eff */
[-C--:B-1----:R-:W-:Y:S02]  /*24c0*/  LEA R12, P0, R16, R5.reuse, 0x1 ;  /* 0x00000005100c7211 */ /* 0x082fe400078008ff */
[----:B------:R-:W-:Y:S01]  /*24d0*/  LEA R10, P1, R132, R5, 0x1 ;  /* 0x00000005840a7211 */ /* 0x000fe200078208ff */
[----:B------:R0:W3:Y:S01]  /*24e0*/  LDG.E.U16 R85, desc[UR60][R8.64] ;  /* 0x0000003c08557981 */ /* 0x0000e2000c1e1500 */
[-C--:B------:R-:W-:Y:S01]  /*24f0*/  LEA.HI.X.SX32 R13, R16, R91.reuse, 0x1, P0 ;  /* 0x0000005b100d7211 */ /* 0x080fe200000f0eff */
[----:B------:R-:W-:Y:S01]  /*2500*/  IMAD R16, R90, 0x2, R77 ;  /* 0x000000025a107824 */ /* 0x000fe200078e024d */
[----:B------:R-:W-:-:S04]  /*2510*/  LEA.HI.X.SX32 R11, R132, R91, 0x1, P1 ;  /* 0x0000005b840b7211 */ /* 0x000fc800008f0eff */
[C---:B------:R-:W-:Y:S01]  /*2520*/  LEA R131, R90.reuse, R16, 0x1 ;  /* 0x000000105a837211 */ /* 0x040fe200078e08ff */
[----:B------:R1:W3:Y:S04]  /*2530*/  LDG.E.U16 R103, desc[UR60][R10.64] ;  /* 0x0000003c0a677981 */ /* 0x0002e8000c1e1500 */
[----:B------:R-:W-:Y:S01]  /*2540*/  IMAD R132, R90, 0x2, R131 ;  /* 0x000000025a847824 */ /* 0x000fe200078e0283 */
[----:B0-----:R-:W-:-:S03]  /*2550*/  LEA R8, P0, R84, R5, 0x1 ;  /* 0x0000000554087211 */ /* 0x001fc600078008ff */
[----:B------:R-:W-:Y:S01]  /*2560*/  IMAD R133, R90, 0x2, R132 ;  /* 0x000000025a857824 */ /* 0x000fe200078e0284 */
[----:B-1----:R-:W-:-:S03]  /*2570*/  LEA R10, P1, R68, R5, 0x1 ;  /* 0x00000005440a7211 */ /* 0x002fc600078208ff */
[----:B------:R-:W-:Y:S01]  /*2580*/  IMAD R17, R90, 0x2, R133 ;  /* 0x000000025a117824 */ /* 0x000fe200078e0285 */
[-C--:B------:R-:W-:Y:S02]  /*2590*/  LEA.HI.X.SX32 R9, R84, R91.reuse, 0x1, P0 ;  /* 0x0000005b54097211 */ /* 0x080fe400000f0eff */
[----:B------:R-:W-:Y:S02]  /*25a0*/  LEA.HI.X.SX32 R11, R68, R91, 0x1, P1 ;  /* 0x0000005b440b7211 */ /* 0x000fe400008f0eff */
[----:B------:R0:W3:Y:S01]  /*25b0*/  LDG.E.U16 R68, desc[UR60][R12.64] ;  /* 0x0000003c0c447981 */ /* 0x0000e2000c1e1500 */
[----:B------:R-:W-:-:S03]  /*25c0*/  LEA R135, R90, R17, 0x1 ;  /* 0x000000115a877211 */ /* 0x000fc600078e08ff */
[----:B------:R1:W3:Y:S04]  /*25d0*/  LDG.E.U16 R84, desc[UR60][R8.64] ;  /* 0x0000003c08547981 */ /* 0x0002e8000c1e1500 */
[----:B------:R2:W3:Y:S01]  /*25e0*/  LDG.E.U16 R102, desc[UR60][R10.64] ;  /* 0x0000003c0a667981 */ /* 0x0004e2000c1e1500 */
[----:B0-----:R-:W-:Y:S01]  /*25f0*/  LEA R12, P0, R82, R5, 0x1 ;  /* 0x00000005520c7211 */ /* 0x001fe200078008ff */
[----:B------:R-:W-:-:S03]  /*2600*/  IMAD R136, R90, 0x2, R135 ;  /* 0x000000025a887824 */ /* 0x000fc600078e0287 */
[----:B------:R-:W-:Y:S02]  /*2610*/  LEA.HI.X.SX32 R13, R82, R91, 0x1, P0 ;  /* 0x0000005b520d7211 */ /* 0x000fe400000f0eff */
[----:B-1----:R-:W-:Y:S01]  /*2620*/  LEA R8, P0, R100, R5, 0x1 ;  /* 0x0000000564087211 */ /* 0x002fe200078008ff */
[----:B------:R-:W-:Y:S02]  /*2630*/  IMAD R137, R90, 0x2, R136 ;  /* 0x000000025a897824 */ /* 0x000fe400078e0288 */
[----:B------:R0:W3:Y:S01]  /*2640*/  LDG.E.U16 R67, desc[UR60][R12.64] ;  /* 0x0000003c0c437981 */ /* 0x0000e2000c1e1500 */
[----:B------:R-:W-:Y:S02]  /*2650*/  LEA.HI.X.SX32 R9, R100, R91, 0x1, P0 ;  /* 0x0000005b64097211 */ /* 0x000fe400000f0eff */
[----:B--2---:R-:W-:-:S03]  /*2660*/  LEA R10, P1, R128, R5, 0x1 ;  /* 0x00000005800a7211 */ /* 0x004fc600078208ff */
[----:B------:R-:W2:Y:S01]  /*2670*/  LDG.E.U16 R83, desc[UR60][R8.64] ;  /* 0x0000003c08537981 */ /* 0x000ea2000c1e1500 */
[----:B0-----:R-:W-:-:S04]  /*2680*/  LEA R12, P0, R18, R5, 0x1 ;  /* 0x00000005120c7211 */ /* 0x001fc800078008ff */
[-C--:B------:R-:W-:Y:S01]  /*2690*/  LEA.HI.X.SX32 R13, R18, R91.reuse, 0x1, P0 ;  /* 0x0000005b120d7211 */ /* 0x080fe200000f0eff */
[----:B------:R-:W-:Y:S01]  /*26a0*/  IMAD R18, R90, 0x2, R137 ;  /* 0x000000025a127824 */ /* 0x000fe200078e0289 */
[----:B------:R-:W-:-:S04]  /*26b0*/  LEA.HI.X.SX32 R11, R128, R91, 0x1, P1 ;  /* 0x0000005b800b7211 */ /* 0x000fc800008f0eff */
[C---:B------:R-:W-:Y:S01]  /*26c0*/  LEA R139, R90.reuse, R18, 0x1 ;  /* 0x000000125a8b7211 */ /* 0x040fe200078e08ff */
[----:B------:R0:W2:Y:S04]  /*26d0*/  LDG.E.U16 R101, desc[UR60][R10.64] ;  /* 0x0000003c0a657981 */ /* 0x0000a8000c1e1500 */
[----:B------:R-:W-:Y:S01]  /*26e0*/  IMAD R158, R90, 0x2, R139 ;  /* 0x000000025a9e7824 */ /* 0x000fe200078e028b */
[----:B0-----:R-:W-:-:S03]  /*26f0*/  LEA R10, P1, R66, R5, 0x1 ;  /* 0x00000005420a7211 */ /* 0x001fc600078208ff */
[----:B------:R-:W-:Y:S01]  /*2700*/  IMAD R159, R90, 0x2, R158 ;  /* 0x000000025a9f7824 */ /* 0x000fe200078e029e */
[----:B------:R-:W-:Y:S02]  /*2710*/  LEA.HI.X.SX32 R11, R66, R91, 0x1, P1 ;  /* 0x0000005b420b7211 */ /* 0x000fe400008f0eff */
[----:B------:R-:W2:Y:S04]  /*2720*/  LDG.E.U16 R66, desc[UR60][R12.64] ;  /* 0x0000003c0c427981 */ /* 0x000ea8000c1e1500 */
[----:B------:R0:W2:Y:S02]  /*2730*/  LDG.E.U16 R100, desc[UR60][R10.64] ;  /* 0x0000003c0a647981 */ /* 0x0000a4000c1e1500 */
[----:B0-----:R-:W-:Y:S01]  /*2740*/  IMAD R11, R90, 0x2, R159 ;  /* 0x000000025a0b7824 */ /* 0x001fe200078e029f */
[----:B------:R-:W-:-:S04]  /*2750*/  LEA R12, P1, R65, R5, 0x1 ;  /* 0x00000005410c7211 */ /* 0x000fc800078208ff */
[----:B------:R-:W-:Y:S02]  /*2760*/  LEA R140, R90, R11, 0x1 ;  /* 0x0000000b5a8c7211 */ /* 0x000fe400078e08ff */
[----:B------:R-:W-:-:S03]  /*2770*/  LEA R8, P0, R62, R5, 0x1 ;  /* 0x000000053e087211 */ /* 0x000fc600078008ff */
[----:B------:R-:W-:Y:S01]  /*2780*/  IMAD R160, R90, 0x2, R140 ;  /* 0x000000025aa07824 */ /* 0x000fe200078e028c */
[----:B------:R-:W-:-:S03]  /*2790*/  LEA.HI.X.SX32 R13, R65, R91, 0x1, P1 ;  /* 0x0000005b410d7211 */ /* 0x000fc600008f0eff */
[----:B------:R-:W-:Y:S01]  /*27a0*/  IMAD R161, R90, 0x2, R160 ;  /* 0x000000025aa17824 */ /* 0x000fe200078e02a0 */
[----:B------:R-:W-:Y:S01]  /*27b0*/  LEA.HI.X.SX32 R9, R62, R91, 0x1, P0 ;  /* 0x0000005b3e097211 */ /* 0x000fe200000f0eff */
[----:B------:R0:W2:Y:S01]  /*27c0*/  LDG.E.U16 R99, desc[UR60][R12.64] ;  /* 0x0000003c0c637981 */ /* 0x0000a2000c1e1500 */
[----:B------:R-:W-:-:S03]  /*27d0*/  LEA R62, P0, R63, R5, 0x1 ;  /* 0x000000053f3e7211 */ /* 0x000fc600078008ff */
[----:B------:R1:W2:Y:S01]  /*27e0*/  LDG.E.U16 R82, desc[UR60][R8.64] ;  /* 0x0000003c08527981 */ /* 0x0002a2000c1e1500 */
[----:B------:R-:W-:Y:S01]  /*27f0*/  LEA.HI.X.SX32 R63, R63, R91, 0x1, P0 ;  /* 0x0000005b3f3f7211 */ /* 0x000fe200000f0eff */
[----:B0-----:R-:W-:-:S04]  /*2800*/  IMAD R12, R90, 0x2, R161 ;  /* 0x000000025a0c7824 */ /* 0x001fc800078e02a1 */
[----:B------:R0:W2:Y:S01]  /*2810*/  LDG.E.U16 R65, desc[UR60][R62.64] ;  /* 0x0000003c3e417981 */ /* 0x0000a2000c1e1500 */
[----:B-1----:R-:W-:Y:S02]  /*2820*/  LEA R8, P0, R78, R5, 0x1 ;  /* 0x000000054e087211 */ /* 0x002fe400078008ff */
[----:B------:R-:W-:Y:S02]  /*2830*/  LEA R141, R90, R12, 0x1 ;  /* 0x0000000c5a8d7211 */ /* 0x000fe400078e08ff */
[----:B------:R-:W-:Y:S02]  /*2840*/  LEA.HI.X.SX32 R9, R78, R91, 0x1, P0 ;  /* 0x0000005b4e097211 */ /* 0x000fe400000f0eff */
[-C--:B------:R-:W-:Y:S01]  /*2850*/  LEA R78, P0, R64, R5.reuse, 0x1 ;  /* 0x00000005404e7211 */ /* 0x080fe200078008ff */
[----:B------:R-:W-:Y:S01]  /*2860*/  IMAD R163, R90, 0x2, R141 ;  /* 0x000000025aa37824 */ /* 0x000fe200078e028d */
[----:B0-----:R-:W-:Y:S01]  /*2870*/  LEA R62, P1, R126, R5, 0x1 ;  /* 0x000000057e3e7211 */ /* 0x001fe200078208ff */
[----:B------:R0:W2:Y:S01]  /*2880*/  LDG.E.U16 R81, desc[UR60][R8.64] ;  /* 0x0000003c08517981 */ /* 0x0000a2000c1e1500 */
[-C--:B------:R-:W-:Y:S01]  /*2890*/  LEA.HI.X.SX32 R79, R64, R91.reuse, 0x1, P0 ;  /* 0x0000005b404f7211 */ /* 0x080fe200000f0eff */
[----:B------:R-:W-:Y:S01]  /*28a0*/  IMAD R162, R90, 0x2, R163 ;  /* 0x000000025aa27824 */ /* 0x000fe200078e02a3 */
[----:B------:R-:W-:-:S03]  /*28b0*/  LEA.HI.X.SX32 R63, R126, R91, 0x1, P1 ;  /* 0x0000005b7e3f7211 */ /* 0x000fc600008f0eff */
[----:B------:R-:W-:Y:S01]  /*28c0*/  IMAD R13, R90, 0x2, R162 ;  /* 0x000000025a0d7824 */ /* 0x000fe200078e02a2 */
[----:B------:R-:W2:Y:S01]  /*28d0*/  LDG.E.U16 R64, desc[UR60][R78.64] ;  /* 0x0000003c4e407981 */ /* 0x000ea2000c1e1500 */
[----:B0-----:R-:W-:-:S04]  /*28e0*/  LEA R8, P0, R98, R5, 0x1 ;  /* 0x0000000562087211 */ /* 0x001fc800078008ff */
[----:B------:R-:W-:Y:S02]  /*28f0*/  LEA.HI.X.SX32 R9, R98, R91, 0x1, P0 ;  /* 0x0000005b62097211 */ /* 0x000fe400000f0eff */
[----:B------:R0:W2:Y:S01]  /*2900*/  LDG.E.U16 R98, desc[UR60][R62.64] ;  /* 0x0000003c3e627981 */ /* 0x0000a2000c1e1500 */
[----:B------:R-:W-:Y:S02]  /*2910*/  LEA R143, R90, R13, 0x1 ;  /* 0x0000000d5a8f7211 */ /* 0x000fe400078e08ff */
[----:B0-----:R-:W-:-:S04]  /*2920*/  LEA R62, P0, R80, R5, 0x1 ;  /* 0x00000005503e7211 */ /* 0x001fc800078008ff */
[----:B------:R-:W-:Y:S02]  /*2930*/  LEA.HI.X.SX32 R63, R80, R91, 0x1, P0 ;  /* 0x0000005b503f7211 */ /* 0x000fe400000f0eff */
[----:B------:R0:W2:Y:S01]  /*2940*/  LDG.E.U16 R80, desc[UR60][R8.64] ;  /* 0x0000003c08507981 */ /* 0x0000a2000c1e1500 */
[----:B------:R-:W-:Y:S01]  /*2950*/  IMAD R164, R90, 0x2, R143 ;  /* 0x000000025aa47824 */ /* 0x000fe200078e028f */
[-C--:B------:R-:W-:Y:S02]  /*2960*/  LEA R78, P1, R124, R5.reuse, 0x1 ;  /* 0x000000057c4e7211 */ /* 0x080fe400078208ff */
[----:B------:R-:W2:Y:S01]  /*2970*/  LDG.E.U16 R63, desc[UR60][R62.64] ;  /* 0x0000003c3e3f7981 */ /* 0x000ea2000c1e1500 */
[----:B0-----:R-:W-:Y:S01]  /*2980*/  LEA R8, P0, R97, R5, 0x1 ;  /* 0x0000000561087211 */ /* 0x001fe200078008ff */
[----:B------:R-:W-:-:S03]  /*2990*/  IMAD R165, R90, 0x2, R164 ;  /* 0x000000025aa57824 */ /* 0x000fc600078e02a4 */
[----:B------:R-:W-:Y:S02]  /*29a0*/  LEA.HI.X.SX32 R9, R97, R91, 0x1, P0 ;  /* 0x0000005b61097211 */ /* 0x000fe400000f0eff */
[----:B------:R-:W-:Y:S02]  /*29b0*/  LEA R126, P0, R14, R5, 0x1 ;  /* 0x000000050e7e7211 */ /* 0x000fe400078008ff */
[-C--:B------:R-:W-:Y:S02]  /*29c0*/  LEA.HI.X.SX32 R79, R124, R91.reuse, 0x1, P1 ;  /* 0x0000005b7c4f7211 */ /* 0x080fe400008f0eff */
[----:B------:R-:W-:Y:S01]  /*29d0*/  LEA.HI.X.SX32 R127, R14, R91, 0x1, P0 ;  /* 0x0000005b0e7f7211 */ /* 0x000fe200000f0eff */
[C---:B------:R-:W-:Y:S02]  /*29e0*/  IMAD R14, R90.reuse, 0x2, R165 ;  /* 0x000000025a0e7824 */ /* 0x040fe400078e02a5 */
[----:B------:R-:W2:Y:S03]  /*29f0*/  LDG.E.U16 R97, desc[UR60][R78.64] ;  /* 0x0000003c4e617981 */ /* 0x000ea6000c1e1500 */
[C---:B------:R-:W-:Y:S01]  /*2a00*/  LEA R144, R90.reuse, R14, 0x1 ;  /* 0x0000000e5a907211 */ /* 0x040fe200078e08ff */
[----:B------:R-:W2:Y:S04]  /*2a10*/  LDG.E.U16 R62, desc[UR60][R126.64] ;  /* 0x0000003c7e3e7981 */ /* 0x000ea8000c1e1500 */
[----:B------:R0:W2:Y:S01]  /*2a20*/  LDG.E.U16 R79, desc[UR60][R8.64] ;  /* 0x0000003c084f7981 */ /* 0x0000a2000c1e1500 */
[----:B------:R-:W-:Y:S01]  /*2a30*/  IMAD R167, R90, 0x2, R144 ;  /* 0x000000025aa77824 */ /* 0x000fe200078e0290 */
[----:B0-----:R-:W-:-:S03]  /*2a40*/  LEA R8, P0, R96, R5, 0x1 ;  /* 0x0000000560087211 */ /* 0x001fc600078008ff */
[----:B------:R-:W-:Y:S01]  /*2a50*/  IMAD R166, R90, 0x2, R167 ;  /* 0x000000025aa67824 */ /* 0x000fe200078e02a7 */
[----:B------:R-:W-:-:S05]  /*2a60*/  LEA.HI.X.SX32 R9, R96, R91, 0x1, P0 ;  /* 0x0000005b60097211 */ /* 0x000fca00000f0eff */
[----:B------:R0:W2:Y:S01]  /*2a70*/  LDG.E.U16 R78, desc[UR60][R8.64] ;  /* 0x0000003c084e7981 */ /* 0x0000a2000c1e1500 */
[----:B------:R-:W-:Y:S01]  /*2a80*/  LEA R124, P1, R125, R5, 0x1 ;  /* 0x000000057d7c7211 */ /* 0x000fe200078208ff */
[----:B0-----:R-:W-:-:S03]  /*2a90*/  IMAD R8, R90, 0x2, R166 ;  /* 0x000000025a087824 */ /* 0x001fc600078e02a6 */
[----:B------:R-:W-:Y:S02]  /*2aa0*/  LEA.HI.X.SX32 R125, R125, R91, 0x1, P1 ;  /* 0x0000005b7d7d7211 */ /* 0x000fe400008f0eff */
[----:B------:R-:W-:-:S03]  /*2ab0*/  LEA R9, R90, R8, 0x1 ;  /* 0x000000085a097211 */ /* 0x000fc600078e08ff */
[----:B------:R0:W2:Y:S01]  /*2ac0*/  LDG.E.U16 R96, desc[UR60][R124.64] ;  /* 0x0000003c7c607981 */ /* 0x0000a2000c1e1500 */
[CC--:B------:R-:W-:Y:S02]  /*2ad0*/  LEA R128, P0, R61.reuse, R5.reuse, 0x1 ;  /* 0x000000053d807211 */ /* 0x0c0fe400078008ff */
[----:B------:R-:W-:Y:S01]  /*2ae0*/  LEA R126, P1, R134, R5, 0x1 ;  /* 0x00000005867e7211 */ /* 0x000fe200078208ff */
[----:B------:R-:W-:Y:S01]  /*2af0*/  IMAD R168, R90, 0x2, R9 ;  /* 0x000000025aa87824 */ /* 0x000fe200078e0209 */
[-C--:B------:R-:W-:Y:S02]  /*2b00*/  LEA.HI.X.SX32 R129, R61, R91.reuse, 0x1, P0 ;  /* 0x0000005b3d817211 */ /* 0x080fe400000f0eff */
[----:B------:R-:W-:Y:S01]  /*2b10*/  LEA.HI.X.SX32 R127, R134, R91, 0x1, P1 ;  /* 0x0000005b867f7211 */ /* 0x000fe200008f0eff */
[C---:B------:R-:W-:Y:S01]  /*2b20*/  IMAD R169, R90.reuse, 0x2, R168 ;  /* 0x000000025aa97824 */ /* 0x040fe200078e02a8 */
[C---:B0-----:R-:W-:Y:S01]  /*2b30*/  LEA R124, P0, R95.reuse, R5, 0x1 ;  /* 0x000000055f7c7211 */ /* 0x041fe200078008ff */
[----:B------:R0:W2:Y:S02]  /*2b40*/  LDG.E.U16 R61, desc[UR60][R128.64] ;  /* 0x0000003c803d7981 */ /* 0x0000a4000c1e1500 */
[----:B------:R-:W-:Y:S01]  /*2b50*/  IMAD R10, R90, 0x2, R169 ;  /* 0x000000025a0a7824 */ /* 0x000fe200078e02a9 */
[----:B------:R-:W-:-:S02]  /*2b60*/  LEA.HI.X.SX32 R125, R95, R91, 0x1, P0 ;  /* 0x0000005b5f7d7211 */ /* 0x000fc400000f0eff */
[----:B------:R1:W2:Y:S02]  /*2b70*/  LDG.E.U16 R95, desc[UR60][R126.64] ;  /* 0x0000003c7e5f7981 */ /* 0x0002a4000c1e1500 */
[----:B------:R-:W-:Y:S02]  /*2b80*/  LEA R145, R90, R10, 0x1 ;  /* 0x0000000a5a917211 */ /* 0x000fe400078e08ff */
[-C--:B0-----:R-:W-:Y:S02]  /*2b90*/  LEA R128, P1, R131, R5.reuse, 0x1 ;  /* 0x0000000583807211 */ /* 0x081fe400078208ff */
[----:B-1----:R-:W-:-:S04]  /*2ba0*/  LEA R126, P0, R77, R5, 0x1 ;  /* 0x000000054d7e7211 */ /* 0x002fc800078008ff */
[-C--:B------:R-:W-:Y:S02]  /*2bb0*/  LEA.HI.X.SX32 R127, R77, R91.reuse, 0x1, P0 ;  /* 0x0000005b4d7f7211 */ /* 0x080fe400000f0eff */
[----:B------:R0:W2:Y:S01]  /*2bc0*/  LDG.E.U16 R77, desc[UR60][R124.64] ;  /* 0x0000003c7c4d7981 */ /* 0x0000a2000c1e1500 */
[----:B------:R-:W-:Y:S01]  /*2bd0*/  IMAD R170, R90, 0x2, R145 ;  /* 0x000000025aaa7824 */ /* 0x000fe200078e0291 */
[----:B------:R-:W-:Y:S02]  /*2be0*/  LEA.HI.X.SX32 R129, R131, R91, 0x1, P1 ;  /* 0x0000005b83817211 */ /* 0x000fe400008f0eff */
[----:B------:R1:W2:Y:S01]  /*2bf0*/  LDG.E.U16 R131, desc[UR60][R126.64] ;  /* 0x0000003c7e837981 */ /* 0x0002a2000c1e1500 */
[----:B0-----:R-:W-:Y:S01]  /*2c00*/  LEA R124, P0, R132, R5, 0x1 ;  /* 0x00000005847c7211 */ /* 0x001fe200078008ff */
[----:B------:R-:W-:-:S03]  /*2c10*/  IMAD R171, R90, 0x2, R170 ;  /* 0x000000025aab7824 */ /* 0x000fc600078e02aa */
[----:B------:R-:W-:Y:S02]  /*2c20*/  LEA.HI.X.SX32 R125, R132, R91, 0x1, P0 ;  /* 0x0000005b847d7211 */ /* 0x000fe400000f0eff */
[C---:B-1----:R-:W-:Y:S01]  /*2c30*/  LEA R126, P0, R133.reuse, R5, 0x1 ;  /* 0x00000005857e7211 */ /* 0x042fe200078008ff */
[----:B------:R0:W2:Y:S03]  /*2c40*/  LDG.E.U16 R132, desc[UR60][R128.64] ;  /* 0x0000003c80847981 */ /* 0x0000a6000c1e1500 */
[----:B------:R-:W-:Y:S01]  /*2c50*/  LEA.HI.X.SX32 R127, R133, R91, 0x1, P0 ;  /* 0x0000005b857f7211 */ /* 0x000fe200000f0eff */
[C---:B------:R-:W-:Y:S01]  /*2c60*/  IMAD R133, R90.reuse, 0x2, R171 ;  /* 0x000000025a857824 */ /* 0x040fe200078e02ab */
[----:B------:R1:W2:Y:S04]  /*2c70*/  LDG.E.U16 R134, desc[UR60][R124.64] ;  /* 0x0000003c7c867981 */ /* 0x0002a8000c1e1500 */
[----:B------:R-:W-:-:S02]  /*2c80*/  LEA R148, R90, R133, 0x1 ;  /* 0x000000855a947211 */ /* 0x000fc400078e08ff */
[CC--:B0-----:R-:W-:Y:S02]  /*2c90*/  LEA R128, P1, R135.reuse, R5.reuse, 0x1 ;  /* 0x0000000587807211 */ /* 0x0c1fe400078208ff */
[----:B-1----:R-:W-:Y:S01]  /*2ca0*/  LEA R124, P0, R136, R5, 0x1 ;  /* 0x00000005887c7211 */ /* 0x002fe200078008ff */
[----:B------:R-:W-:Y:S01]  /*2cb0*/  IMAD R172, R90, 0x2, R148 ;  /* 0x000000025aac7824 */ /* 0x000fe200078e0294 */
[-C--:B------:R-:W-:Y:S02]  /*2cc0*/  LEA.HI.X.SX32 R129, R135, R91.reuse, 0x1, P1 ;  /* 0x0000005b87817211 */ /* 0x080fe400008f0eff */
[----:B------:R0:W2:Y:S01]  /*2cd0*/  LDG.E.U16 R135, desc[UR60][R126.64] ;  /* 0x0000003c7e877981 */ /* 0x0000a2000c1e1500 */
[----:B------:R-:W-:Y:S01]  /*2ce0*/  LEA.HI.X.SX32 R125, R136, R91, 0x1, P0 ;  /* 0x0000005b887d7211 */ /* 0x000fe200000f0eff */
[----:B------:R-:W-:Y:S02]  /*2cf0*/  IMAD R173, R90, 0x2, R172 ;  /* 0x000000025aad7824 */ /* 0x000fe400078e02ac */
[----:B------:R1:W2:Y:S04]  /*2d00*/  LDG.E.U16 R136, desc[UR60][R128.64] ;  /* 0x0000003c80887981 */ /* 0x0002a8000c1e1500 */
[----:B------:R5:W2:Y:S01]  /*2d10*/  LDG.E.U16 R138, desc[UR60][R124.64] ;  /* 0x0000003c7c8a7981 */ /* 0x000aa2000c1e1500 */
[----:B0-----:R-:W-:-:S04]  /*2d20*/  LEA R126, P0, R137, R5, 0x1 ;  /* 0x00000005897e7211 */ /* 0x001fc800078008ff */
[----:B------:R-:W-:Y:S01]  /*2d30*/  LEA.HI.X.SX32 R127, R137, R91, 0x1, P0 ;  /* 0x0000005b897f7211 */ /* 0x000fe200000f0eff */
[----:B------:R-:W-:Y:S01]  /*2d40*/  IMAD R137, R90, 0x2, R173 ;  /* 0x000000025a897824 */ /* 0x000fe200078e02ad */
[CC--:B-1----:R-:W-:Y:S02]  /*2d50*/  LEA R128, P1, R139.reuse, R5.reuse, 0x1 ;  /* 0x000000058b807211 */ /* 0x0c2fe400078208ff */
[----:B-----5:R-:W-:Y:S02]  /*2d60*/  LEA R124, P0, R140, R5, 0x1 ;  /* 0x000000058c7c7211 */ /* 0x020fe400078008ff */
[----:B------:R-:W-:Y:S02]  /*2d70*/  LEA R149, R90, R137, 0x1 ;  /* 0x000000895a957211 */ /* 0x000fe400078e08ff */
[-C--:B------:R-:W-:Y:S02]  /*2d80*/  LEA.HI.X.SX32 R129, R139, R91.reuse, 0x1, P1 ;  /* 0x0000005b8b817211 */ /* 0x080fe400008f0eff */
[----:B------:R-:W-:Y:S01]  /*2d90*/  LEA.HI.X.SX32 R125, R140, R91, 0x1, P0 ;  /* 0x0000005b8c7d7211 */ /* 0x000fe200000f0eff */
[C---:B------:R-:W-:Y:S01]  /*2da0*/  IMAD R174, R90.reuse, 0x2, R149 ;  /* 0x000000025aae7824 */ /* 0x040fe200078e0295 */
[----:B------:R-:W5:Y:S04]  /*2db0*/  LDG.E.U16 R139, desc[UR60][R126.64] ;  /* 0x0000003c7e8b7981 */ /* 0x000f68000c1e1500 */
[----:B------:R0:W5:Y:S01]  /*2dc0*/  LDG.E.U16 R140, desc[UR60][R128.64] ;  /* 0x0000003c808c7981 */ /* 0x000162000c1e1500 */
[----:B------:R-:W-:-:S03]  /*2dd0*/  IMAD R175, R90, 0x2, R174 ;  /* 0x000000025aaf7824 */ /* 0x000fc600078e02ae */
[----:B------:R1:W5:Y:S01]  /*2de0*/  LDG.E.U16 R142, desc[UR60][R124.64] ;  /* 0x0000003c7c8e7981 */ /* 0x000362000c1e1500 */
[----:B0-----:R-:W-:-:S04]  /*2df0*/  LEA R128, P0, R141, R5, 0x1 ;  /* 0x000000058d807211 */ /* 0x001fc800078008ff */
[----:B------:R-:W-:Y:S01]  /*2e00*/  LEA.HI.X.SX32 R129, R141, R91, 0x1, P0 ;  /* 0x0000005b8d817211 */ /* 0x000fe200000f0eff */
[----:B------:R-:W-:Y:S01]  /*2e10*/  IMAD R141, R90, 0x2, R175 ;  /* 0x000000025a8d7824 */ /* 0x000fe200078e02af */
[CC--:B------:R-:W-:Y:S02]  /*2e20*/  LEA R126, P1, R143.reuse, R5.reuse, 0x1 ;  /* 0x000000058f7e7211 */ /* 0x0c0fe400078208ff */
[----:B-1----:R-:W-:Y:S02]  /*2e30*/  LEA R124, P0, R144, R5, 0x1 ;  /* 0x00000005907c7211 */ /* 0x002fe400078008ff */
        /* <DEDUP_REMOVED lines=8> */
[-C--:B0-----:R-:W-:Y:S02]  /*2ec0*/  LEA R126, P1, R145, R5.reuse, 0x1 ;  /* 0x00000005917e7211 */ /* 0x081fe400078208ff */
[----:B------:R-:W-:Y:S02]  /*2ed0*/  LEA R128, P0, R9, R5, 0x1 ;  /* 0x0000000509807211 */ /* 0x000fe400078008ff */
[-C--:B------:R-:W-:Y:S01]  /*2ee0*/  LEA.HI.X.SX32 R127, R145, R91.reuse, 0x1, P1 ;  /* 0x0000005b917f7211 */ /* 0x080fe200008f0eff */
[----:B------:R-:W-:Y:S01]  /*2ef0*/  IMAD R145, R90, 0x2, R177 ;  /* 0x000000025a917824 */ /* 0x000fe200078e02b1 */
[----:B------:R-:W-:-:S04]  /*2f00*/  LEA.HI.X.SX32 R129, R9, R91, 0x1, P0 ;  /* 0x0000005b09817211 */ /* 0x000fc800000f0eff */
[----:B------:R-:W-:Y:S01]  /*2f10*/  LEA R9, R90, R145, 0x1 ;  /* 0x000000915a097211 */ /* 0x000fe200078e08ff */
[----:B------:R0:W5:Y:S01]  /*2f20*/  LDG.E.U16 R147, desc[UR60][R128.64] ;  /* 0x0000003c80937981 */ /* 0x000162000c1e1500 */
[----:B-1----:R-:W-:-:S03]  /*2f30*/  LEA R124, P0, R148, R5, 0x1 ;  /* 0x00000005947c7211 */ /* 0x002fc600078008ff */
[----:B------:R-:W-:Y:S01]  /*2f40*/  IMAD R178, R90, 0x2, R9 ;  /* 0x000000025ab27824 */ /* 0x000fe200078e0209 */
[----:B------:R-:W-:Y:S02]  /*2f50*/  LEA.HI.X.SX32 R125, R148, R91, 0x1, P0 ;  /* 0x0000005b947d7211 */ /* 0x000fe400000f0eff */
[----:B------:R1:W5:Y:S01]  /*2f60*/  LDG.E.U16 R148, desc[UR60][R126.64] ;  /* 0x0000003c7e947981 */ /* 0x000362000c1e1500 */
[C---:B------:R-:W-:Y:S01]  /*2f70*/  IMAD R179, R90.reuse, 0x2, R178 ;  /* 0x000000025ab37824 */ /* 0x040fe200078e02b2 */
[C---:B0-----:R-:W-:Y:S02]  /*2f80*/  LEA R128, P0, R149.reuse, R5, 0x1 ;  /* 0x0000000595807211 */ /* 0x041fe400078008ff */
[----:B------:R0:W5:Y:S02]  /*2f90*/  LDG.E.U16 R150, desc[UR60][R124.64] ;  /* 0x0000003c7c967981 */ /* 0x000164000c1e1500 */
[----:B------:R-:W-:Y:S01]  /*2fa0*/  LEA.HI.X.SX32 R129, R149, R91, 0x1, P0 ;  /* 0x0000005b95817211 */ /* 0x000fe200000f0eff */
[----:B------:R-:W-:Y:S01]  /*2fb0*/  IMAD R149, R90, 0x2, R179 ;  /* 0x000000025a957824 */ /* 0x000fe200078e02b3 */
[----:B-1----:R-:W-:-:S03]  /*2fc0*/  LEA R126, P1, R151, R5, 0x1 ;  /* 0x00000005977e7211 */ /* 0x002fc600078208ff */
[----:B------:R-:W5:Y:S01]  /*2fd0*/  LDG.E.U16 R128, desc[UR60][R128.64] ;  /* 0x0000003c80807981 */ /* 0x000f62000c1e1500 */
[----:B------:R-:W-:Y:S02]  /*2fe0*/  LEA.HI.X.SX32 R127, R151, R91, 0x1, P1 ;  /* 0x0000005b977f7211 */ /* 0x000fe400008f0eff */
[C---:B0-----:R-:W-:Y:S02]  /*2ff0*/  LEA R124, P0, R9.reuse, R5, 0x1 ;  /* 0x00000005097c7211 */ /* 0x041fe400078008ff */
[----:B------:R-:W-:Y:S02]  /*3000*/  LEA R180, R90, R149, 0x1 ;  /* 0x000000955ab47211 */ /* 0x000fe400078e08ff */
[----:B------:R-:W-:Y:S01]  /*3010*/  LEA.HI.X.SX32 R125, R9, R91, 0x1, P0 ;  /* 0x0000005b097d7211 */ /* 0x000fe200000f0eff */
[----:B------:R0:W5:Y:S04]  /*3020*/  LDG.E.U16 R129, desc[UR60][R126.64] ;  /* 0x0000003c7e817981 */ /* 0x000168000c1e1500 */
[----:B------:R1:W5:Y:S01]  /*3030*/  LDG.E.U16 R151, desc[UR60][R124.64] ;  /* 0x0000003c7c977981 */ /* 0x000362000c1e1500 */
[----:B0-----:R-:W-:-:S04]  /*3040*/  LEA R126, P0, R180, R5, 0x1 ;  /* 0x00000005b47e7211 */ /* 0x001fc800078008ff */
[----:B------:R-:W-:Y:S01]  /*3050*/  LEA.HI.X.SX32 R127, R180, R91, 0x1, P0 ;  /* 0x0000005bb47f7211 */ /* 0x000fe200000f0eff */
[----:B------:R-:W-:-:S04]  /*3060*/  IMAD R180, R90, 0x2, R180 ;  /* 0x000000025ab47824 */ /* 0x000fc800078e02b4 */
[C---:B------:R-:W-:Y:S01]  /*3070*/  IMAD R183, R90.reuse, 0x2, R180 ;  /* 0x000000025ab77824 */ /* 0x040fe200078e02b4 */
[----:B------:R-:W5:Y:S03]  /*3080*/  LDG.E.U16 R153, desc[UR60][R126.64] ;  /* 0x0000003c7e997981 */ /* 0x000f66000c1e1500 */
[----:B------:R-:W-:-:S05]  /*3090*/  IMAD R152, R90, 0x2, R183 ;  /* 0x000000025a987824 */ /* 0x000fca00078e02b7 */
[----:B------:R-:W-:-:S04]  /*30a0*/  LEA R181, R90, R152, 0x1 ;  /* 0x000000985ab57211 */ /* 0x000fc800078e08ff */
[----:B-1----:R-:W-:-:S04]  /*30b0*/  LEA R124, P0, R181, R5, 0x1 ;  /* 0x00000005b57c7211 */ /* 0x002fc800078008ff */
[----:B------:R-:W-:Y:S01]  /*30c0*/  LEA.HI.X.SX32 R125, R181, R91, 0x1, P0 ;  /* 0x0000005bb57d7211 */ /* 0x000fe200000f0eff */
[----:B------:R-:W-:-:S04]  /*30d0*/  IMAD R181, R90, 0x2, R181 ;  /* 0x000000025ab57824 */ /* 0x000fc800078e02b5 */
[C---:B------:R-:W-:Y:S01]  /*30e0*/  IMAD R9, R90.reuse, 0x2, R181 ;  /* 0x000000025a097824 */ /* 0x040fe200078e02b5 */
[----:B------:R0:W5:Y:S03]  /*30f0*/  LDG.E.U16 R155, desc[UR60][R124.64] ;  /* 0x0000003c7c9b7981 */ /* 0x000166000c1e1500 */
[----:B------:R-:W-:-:S05]  /*3100*/  IMAD R154, R90, 0x2, R9 ;  /* 0x000000025a9a7824 */ /* 0x000fca00078e0209 */
[----:B------:R-:W-:-:S04]  /*3110*/  LEA R182, R90, R154, 0x1 ;  /* 0x0000009a5ab67211 */ /* 0x000fc800078e08ff */
[----:B0-----:R-:W-:-:S04]  /*3120*/  LEA R124, P0, R182, R5, 0x1 ;  /* 0x00000005b67c7211 */ /* 0x001fc800078008ff */
[----:B------:R-:W-:Y:S01]  /*3130*/  LEA.HI.X.SX32 R125, R182, R91, 0x1, P0 ;  /* 0x0000005bb67d7211 */ /* 0x000fe200000f0eff */
[----:B------:R-:W-:-:S04]  /*3140*/  IMAD R182, R90, 0x2, R182 ;  /* 0x000000025ab67824 */ /* 0x000fc800078e02b6 */
[C---:B------:R-:W-:Y:S01]  /*3150*/  IMAD R185, R90.reuse, 0x2, R182 ;  /* 0x000000025ab97824 */ /* 0x040fe200078e02b6 */
[----:B------:R0:W5:Y:S03]  /*3160*/  LDG.E.U16 R157, desc[UR60][R124.64] ;  /* 0x0000003c7c9d7981 */ /* 0x000166000c1e1500 */
[----:B------:R-:W-:-:S05]  /*3170*/  IMAD R156, R90, 0x2, R185 ;  /* 0x000000025a9c7824 */ /* 0x000fca00078e02b9 */
[----:B------:R-:W-:-:S04]  /*3180*/  LEA R184, R90, R156, 0x1 ;  /* 0x0000009c5ab87211 */ /* 0x000fc800078e08ff */
[----:B0-----:R-:W-:-:S04]  /*3190*/  LEA R124, P0, R184, R5, 0x1 ;  /* 0x00000005b87c7211 */ /* 0x001fc800078008ff */
[----:B------:R-:W-:-:S05]  /*31a0*/  LEA.HI.X.SX32 R125, R184, R91, 0x1, P0 ;  /* 0x0000005bb87d7211 */ /* 0x000fca00000f0eff */
[----:B------:R0:W5:Y:S01]  /*31b0*/  LDG.E.U16 R189, desc[UR60][R124.64] ;  /* 0x0000003c7cbd7981 */ /* 0x000162000c1e1500 */
[-C--:B------:R-:W-:Y:S02]  /*31c0*/  LEA R126, P1, R159, R5.reuse, 0x1 ;  /* 0x000000059f7e7211 */ /* 0x080fe400078208ff */
[----:B0-----:R-:W-:-:S04]  /*31d0*/  LEA R124, P0, R158, R5, 0x1 ;  /* 0x000000059e7c7211 */ /* 0x001fc800078008ff */
[-C--:B------:R-:W-:Y:S02]  /*31e0*/  LEA.HI.X.SX32 R125, R158, R91.reuse, 0x1, P0 ;  /* 0x0000005b9e7d7211 */ /* 0x080fe400000f0eff */
[----:B------:R-:W-:-:S03]  /*31f0*/  LEA.HI.X.SX32 R127, R159, R91, 0x1, P1 ;  /* 0x0000005b9f7f7211 */ /* 0x000fc600008f0eff */
[----:B------:R0:W5:Y:S04]  /*3200*/  LDG.E.U16 R158, desc[UR60][R124.64] ;  /* 0x0000003c7c9e7981 */ /* 0x000168000c1e1500 */
[----:B------:R1:W5:Y:S01]  /*3210*/  LDG.E.U16 R159, desc[UR60][R126.64] ;  /* 0x0000003c7e9f7981 */ /* 0x000362000c1e1500 */
[CC--:B0-----:R-:W-:Y:S02]  /*3220*/  LEA R124, P0, R160.reuse, R5.reuse, 0x1 ;  /* 0x00000005a07c7211 */ /* 0x0c1fe400078008ff */
[C---:B-1----:R-:W-:Y:S02]  /*3230*/  LEA R126, P1, R161.reuse, R5, 0x1 ;  /* 0x00000005a17e7211 */ /* 0x042fe400078208ff */
        /* <DEDUP_REMOVED lines=22> */
[----:B0-----:R-:W-:-:S04]  /*33a0*/  LEA R124, P0, R168, R5, 0x1 ;  /* 0x00000005a87c7211 */ /* 0x001fc800078008ff */
[----:B------:R-:W-:-:S05]  /*33b0*/  LEA.HI.X.SX32 R125, R168, R91, 0x1, P0 ;  /* 0x0000005ba87d7211 */ /* 0x000fca00000f0eff */
[----:B------:R0:W5:Y:S01]  /*33c0*/  LDG.E.U16 R168, desc[UR60][R124.64] ;  /* 0x0000003c7ca87981 */ /* 0x000162000c1e1500 */
[-C--:B-1----:R-:W-:Y:S02]  /*33d0*/  LEA R126, P1, R169, R5.reuse, 0x1 ;  /* 0x00000005a97e7211 */ /* 0x082fe400078208ff */
        /* <DEDUP_REMOVED lines=33> */
[----:B------:R0:W5:Y:S01]  /*35f0*/  LDG.E.U16 R180, desc[UR60][R124.64] ;  /* 0x0000003c7cb47981 */ /* 0x000162000c1e1500 */
[----:B------:R-:W-:-:S03]  /*3600*/  IMAD R190, R90, 0x2, R184 ;  /* 0x000000025abe7824 */ /* 0x000fc600078e02b8 */
[----:B------:R1:W5:Y:S01]  /*3610*/  LDG.E.U16 R179, desc[UR60][R126.64] ;  /* 0x0000003c7eb37981 */ /* 0x000362000c1e1500 */
[CC--:B0-----:R-:W-:Y:S02]  /*3620*/  LEA R124, P0, R182.reuse, R5.reuse, 0x1 ;  /* 0x00000005b67c7211 */ /* 0x0c1fe400078008ff */
[C---:B-1----:R-:W-:Y:S02]  /*3630*/  LEA R126, P1, R181.reuse, R5, 0x1 ;  /* 0x00000005b57e7211 */ /* 0x042fe400078208ff */
[-C--:B------:R-:W-:Y:S01]  /*3640*/  LEA.HI.X.SX32 R125, R182, R91.reuse, 0x1, P0 ;  /* 0x0000005bb67d7211 */ /* 0x080fe200000f0eff */
[----:B------:R-:W0:Y:S01]  /*3650*/  S2R R187, SR_CgaCtaId ;  /* 0x0000000000bb7919 */ /* 0x000e220000008800 */
[----:B------:R-:W-:-:S03]  /*3660*/  LEA.HI.X.SX32 R127, R181, R91, 0x1, P1 ;  /* 0x0000005bb57f7211 */ /* 0x000fc600008f0eff */
[----:B------:R1:W5:Y:S04]  /*3670*/  LDG.E.U16 R182, desc[UR60][R124.64] ;  /* 0x0000003c7cb67981 */ /* 0x000368000c1e1500 */
[----:B------:R4:W5:Y:S01]  /*3680*/  LDG.E.U16 R181, desc[UR60][R126.64] ;  /* 0x0000003c7eb57981 */ /* 0x000962000c1e1500 */
[CC--:B-1----:R-:W-:Y:S02]  /*3690*/  LEA R124, P1, R190.reuse, R5.reuse, 0x1 ;  /* 0x00000005be7c7211 */ /* 0x0c2fe400078208ff */
[C---:B----4-:R-:W-:Y:S02]  /*36a0*/  LEA R126, P0, R183.reuse, R5, 0x1 ;  /* 0x00000005b77e7211 */ /* 0x050fe400078008ff */
[-C--:B------:R-:W-:Y:S02]  /*36b0*/  LEA.HI.X.SX32 R125, R190, R91.reuse, 0x1, P1 ;  /* 0x0000005bbe7d7211 */ /* 0x080fe400008f0eff */
[----:B------:R-:W-:-:S03]  /*36c0*/  LEA.HI.X.SX32 R127, R183, R91, 0x1, P0 ;  /* 0x0000005bb77f7211 */ /* 0x000fc600000f0eff */
[----:B------:R1:W4:Y:S04]  /*36d0*/  LDG.E.U16 R183, desc[UR60][R124.64] ;  /* 0x0000003c7cb77981 */ /* 0x000328000c1e1500 */
[----:B------:R3:W4:Y:S01]  /*36e0*/  LDG.E.U16 R184, desc[UR60][R126.64] ;  /* 0x0000003c7eb87981 */ /* 0x000722000c1e1500 */
[-C--:B-1----:R-:W-:Y:S02]  /*36f0*/  LEA R124, P0, R9, R5.reuse, 0x1 ;  /* 0x00000005097c7211 */ /* 0x082fe400078008ff */
[----:B---3--:R-:W-:Y:S02]  /*3700*/  LEA R126, P1, R185, R5, 0x1 ;  /* 0x00000005b97e7211 */ /* 0x008fe400078208ff */
[-C--:B------:R-:W-:Y:S02]  /*3710*/  LEA.HI.X.SX32 R125, R9, R91.reuse, 0x1, P0 ;  /* 0x0000005b097d7211 */ /* 0x080fe400000f0eff */
[----:B------:R-:W-:-:S03]  /*3720*/  LEA.HI.X.SX32 R127, R185, R91, 0x1, P1 ;  /* 0x0000005bb97f7211 */ /* 0x000fc600008f0eff */
[----:B------:R1:W3:Y:S01]  /*3730*/  LDG.E.U16 R185, desc[UR60][R124.64] ;  /* 0x0000003c7cb97981 */ /* 0x0002e2000c1e1500 */
[----:B------:R-:W-:Y:S02]  /*3740*/  MOV R9, 0x400 ;  /* 0x0000040000097802 */ /* 0x000fe40000000f00 */
[----:B------:R-:W-:Y:S01]  /*3750*/  LEA R190, R90, R190, 0x1 ;  /* 0x000000be5abe7211 */ /* 0x000fe200078e08ff */
[----:B------:R2:W3:Y:S01]  /*3760*/  LDG.E.U16 R186, desc[UR60][R126.64] ;  /* 0x0000003c7eba7981 */ /* 0x0004e2000c1e1500 */
[----:B-1----:R-:W-:Y:S01]  /*3770*/  SHF.R.S32.HI R124, RZ, 0x7, R191 ;  /* 0x00000007ff7c7819 */ /* 0x002fe200000114bf */
[----:B------:R-:W-:-:S03]  /*3780*/  IMAD.SHL.U32 R125, R191, 0x2, RZ ;  /* 0x00000002bf7d7824 */ /* 0x000fc600078e00ff */
[----:B------:R-:W-:Y:S02]  /*3790*/  SGXT R124, R124, 0x1 ;  /* 0x000000017c7c781a */ /* 0x000fe40000000200 */
[----:B0-----:R-:W-:Y:S02]  /*37a0*/  LEA R9, R187, R9, 0x18 ;  /* 0x00000009bb097211 */ /* 0x001fe400078ec0ff */
[----:B------:R-:W-:Y:S01]  /*37b0*/  LOP3.LUT R124, R124, 0x90, RZ, 0xc0, !PT ;  /* 0x000000907c7c7812 */ /* 0x000fe200078ec0ff */
[----:B------:R-:W-:-:S03]  /*37c0*/  IMAD.SHL.U32 R187, R191, 0x200, RZ ;  /* 0x00000200bfbb7824 */ /* 0x000fc600078e00ff */
[----:B------:R-:W-:Y:S02]  /*37d0*/  LOP3.LUT R124, R124, 0x7e, R125, 0x78, !PT ;  /* 0x0000007e7c7c7812 */ /* 0x000fe400078e787d */
[-C--:B--2---:R-:W-:Y:S02]  /*37e0*/  LEA R126, P1, R190, R5.reuse, 0x1 ;  /* 0x00000005be7e7211 */ /* 0x084fe400078208ff */
[----:B------:R-:W-:Y:S02]  /*37f0*/  LOP3.LUT R187, R124, 0x8000, R187, 0xf8, !PT ;  /* 0x000080007cbb7812 */ /* 0x000fe400078ef8bb */
[C---:B------:R-:W-:Y:S02]  /*3800*/  LEA R124, P0, R55.reuse, R5, 0x1 ;  /* 0x00000005377c7211 */ /* 0x040fe400078008ff */
[-C--:B------:R-:W-:Y:S02]  /*3810*/  LEA.HI.X.SX32 R127, R190, R91.reuse, 0x1, P1 ;  /* 0x0000005bbe7f7211 */ /* 0x080fe400008f0eff */
[----:B------:R-:W-:Y:S01]  /*3820*/  LEA.HI.X.SX32 R125, R55, R91, 0x1, P0 ;  /* 0x0000005b377d7211 */ /* 0x000fe200000f0eff */
[----:B------:R-:W-:-:S02]  /*3830*/  IMAD.IADD R191, R187, 0x1, R9 ;  /* 0x00000001bbbf7824 */ /* 0x000fc400078e0209 */
[----:B------:R-:W2:Y:S04]  /*3840*/  LDG.E.U16 R126, desc[UR60][R126.64] ;  /* 0x0000003c7e7e7981 */ /* 0x000ea8000c1e1500 */
[----:B------:R-:W2:Y:S04]  /*3850*/  LDG.E.U16 R124, desc[UR60][R124.64] ;  /* 0x0000003c7c7c7981 */ /* 0x000ea8000c1e1500 */
[----:B------:R0:W-:Y:S04]  /*3860*/  STS.U16 [R191+0xc00], R73 ;  /* 0x000c0049bf007388 */ /* 0x0001e80000000400 */
[----:B------:R1:W-:Y:S04]  /*3870*/  STS.U16 [R191+0x1400], R76 ;  /* 0x0014004cbf007388 */ /* 0x0003e80000000400 */
[----:B------:R-:W4:Y:S04]  /*3880*/  LDL.LU R125, [R1+0x8] ;  /* 0x00000800017d7983 */ /* 0x000f280000300800 */
[----:B------:R-:W3:Y:S04]  /*3890*/  LDL.LU R127, [R1+0x14] ;  /* 0x00001400017f7983 */ /* 0x000ee80000300800 */
[----:B0-----:R-:W2:Y:S04]  /*38a0*/  LDL.LU R73, [R1+0x20] ;  /* 0x0000200001497983 */ /* 0x001ea80000300800 */
[----:B-1----:R-:W2:Y:S04]  /*38b0*/  LDL.LU R76, [R1+0x2c] ;  /* 0x00002c00014c7983 */ /* 0x002ea80000300800 */
[----:B------:R0:W-:Y:S04]  /*38c0*/  STS.U16 [R191+0x2400], R60 ;  /* 0x0024003cbf007388 */ /* 0x0001e80000000400 */
[----:B0-----:R-:W2:Y:S04]  /*38d0*/  LDL.LU R60, [R1+0x38] ;  /* 0x00003800013c7983 */ /* 0x001ea80000300800 */
[----:B------:R0:W-:Y:S02]  /*38e0*/  STS.U16 [R191+0x3c00], R0 ;  /* 0x003c0000bf007388 */ /* 0x0001e40000000400 */
[----:B0-----:R-:W-:-:S02]  /*38f0*/  LOP3.LUT R0, R187, 0x20, RZ, 0x3c, !PT ;  /* 0x00000020bb007812 */ /* 0x001fc400078e3cff */
[----:B------:R-:W-:Y:S03]  /*3900*/  STS.U16 [R191], R92 ;  /* 0x0000005cbf007388 */ /* 0x000fe60000000400 */
[----:B------:R-:W-:Y:S01]  /*3910*/  IMAD.IADD R0, R9, 0x1, R0 ;  /* 0x0000000109007824 */ /* 0x000fe200078e0200 */
[----:B------:R-:W-:Y:S04]  /*3920*/  STS.U16 [R191+0x400], R56 ;  /* 0x00040038bf007388 */ /* 0x000fe80000000400 */
        /* <DEDUP_REMOVED lines=43> */
[----:B-----5:R-:W-:Y:S04]  /*3be0*/  STS.U16 [R191+0x14400], R140 ;  /* 0x0144008cbf007388 */ /* 0x020fe80000000400 */
        /* <DEDUP_REMOVED lines=14> */
[----:B----4-:R-:W-:Y:S04]  /*3cd0*/  STS.U16 [R0+0x1100], R125 ;  /* 0x0011007d00007388 */ /* 0x010fe80000000400 */
[----:B---3--:R-:W-:Y:S04]  /*3ce0*/  STS.U16 [R0+0xd00], R127 ;  /* 0x000d007f00007388 */ /* 0x008fe80000000400 */
[----:B--2---:R-:W-:Y:S04]  /*3cf0*/  STS.U16 [R0+0x900], R73 ;  /* 0x0009004900007388 */ /* 0x004fe80000000400 */
[----:B------:R-:W-:Y:S04]  /*3d00*/  STS.U16 [R0+0x500], R76 ;  /* 0x0005004c00007388 */ /* 0x000fe80000000400 */
[----:B------:R0:W-:Y:S04]  /*3d10*/  STS.U16 [R0+0x100], R60 ;  /* 0x0001003c00007388 */ /* 0x0001e80000000400 */
[----:B0-----:R-:W2:Y:S04]  /*3d20*/  LDL.LU R60, [R1+0x34] ;  /* 0x00003400013c7983 */ /* 0x001ea80000300800 */
[----:B------:R-:W3:Y:S04]  /*3d30*/  LDL.LU R76, [R1+0x28] ;  /* 0x00002800014c7983 */ /* 0x000ee80000300800 */
[----:B------:R-:W4:Y:S04]  /*3d40*/  LDL.LU R73, [R1+0x1c] ;  /* 0x00001c0001497983 */ /* 0x000f280000300800 */
[----:B------:R-:W5:Y:S04]  /*3d50*/  LDL.LU R127, [R1+0x10] ;  /* 0x00001000017f7983 */ /* 0x000f680000300800 */
[----:B------:R-:W5:Y:S01]  /*3d60*/  LDL.LU R125, [R1+0x4] ;  /* 0x00000400017d7983 */ /* 0x000f620000300800 */
[----:B------:R-:W-:-:S04]  /*3d70*/  LEA R6, P0, R74, R5, 0x1 ;  /* 0x000000054a067211 */ /* 0x000fc800078008ff */
[----:B------:R-:W-:Y:S02]  /*3d80*/  LEA.HI.X.SX32 R7, R74, R91, 0x1, P0 ;  /* 0x0000005b4a077211 */ /* 0x000fe400000f0eff */
[-C--:B------:R-:W-:Y:S02]  /*3d90*/  LEA R54, P0, R51, R5.reuse, 0x1 ;  /* 0x0000000533367211 */ /* 0x080fe400078008ff */
[-C--:B------:R-:W-:Y:S02]  /*3da0*/  LEA R74, P1, R52, R5.reuse, 0x1 ;  /* 0x00000005344a7211 */ /* 0x080fe400078208ff */
[-C--:B------:R-:W-:Y:S02]  /*3db0*/  LEA R58, P2, R53, R5.reuse, 0x1 ;  /* 0x00000005353a7211 */ /* 0x080fe400078408ff */
[----:B------:R-:W-:Y:S02]  /*3dc0*/  LEA R56, P3, R2, R5, 0x1 ;  /* 0x0000000502387211 */ /* 0x000fe400078608ff */
[----:B------:R-:W-:-:S02]  /*3dd0*/  LEA.HI.X.SX32 R55, R51, R91, 0x1, P0 ;  /* 0x0000005b33377211 */ /* 0x000fc400000f0eff */
[----:B------:R-:W-:Y:S02]  /*3de0*/  LEA.HI.X.SX32 R75, R52, R91, 0x1, P1 ;  /* 0x0000005b344b7211 */ /* 0x000fe400008f0eff */
[-C--:B------:R-:W-:Y:S02]  /*3df0*/  LEA R94, P0, R47, R5.reuse, 0x1 ;  /* 0x000000052f5e7211 */ /* 0x080fe400078008ff */
[----:B------:R-:W-:Y:S02]  /*3e00*/  LEA R92, P1, R48, R5, 0x1 ;  /* 0x00000005305c7211 */ /* 0x000fe400078208ff */
[-C--:B------:R-:W-:Y:S02]  /*3e10*/  LEA.HI.X.SX32 R59, R53, R91.reuse, 0x1, P2 ;  /* 0x0000005b353b7211 */ /* 0x080fe400010f0eff */
[----:B------:R-:W-:Y:S02]  /*3e20*/  LEA.HI.X.SX32 R57, R2, R91, 0x1, P3 ;  /* 0x0000005b02397211 */ /* 0x000fe400018f0eff */
[----:B------:R-:W-:-:S02]  /*3e30*/  LEA R52, P2, R49, R5, 0x1 ;  /* 0x0000000531347211 */ /* 0x000fc400078408ff */
[----:B------:R-:W-:Y:S02]  /*3e40*/  LEA R2, P3, R50, R5, 0x1 ;  /* 0x0000000532027211 */ /* 0x000fe400078608ff */
[-C--:B------:R-:W-:Y:S02]  /*3e50*/  LEA.HI.X.SX32 R95, R47, R91.reuse, 0x1, P0 ;  /* 0x0000005b2f5f7211 */ /* 0x080fe400000f0eff */
[----:B------:R-:W-:Y:S02]  /*3e60*/  LEA.HI.X.SX32 R93, R48, R91, 0x1, P1 ;  /* 0x0000005b305d7211 */ /* 0x000fe400008f0eff */
        /* <DEDUP_REMOVED lines=69> */
[-C--:B------:R-:W-:Y:S02]  /*42c0*/  LEA.HI.X.SX32 R151, R11, R91.reuse, 0x1, P0 ;  /* 0x0000005b0b977211 */ /* 0x080fe400000f0eff */
[----:B------:R-:W-:Y:S02]  /*42d0*/  LEA.HI.X.SX32 R147, R12, R91, 0x1, P1 ;  /* 0x0000005b0c937211 */ /* 0x000fe400008f0eff */
[C---:B------:R-:W-:Y:S02]  /*42e0*/  LEA R12, P0, R8.reuse, R5, 0x1 ;  /* 0x00000005080c7211 */ /* 0x040fe400078008ff */
[-C--:B------:R-:W-:Y:S02]  /*42f0*/  LEA.HI.X.SX32 R19, R13, R91.reuse, 0x1, P2 ;  /* 0x0000005b0d137211 */ /* 0x080fe400010f0eff */
[----:B------:R-:W-:Y:S02]  /*4300*/  LEA.HI.X.SX32 R13, R8, R91, 0x1, P0 ;  /* 0x0000005b080d7211 */ /* 0x000fe400000f0eff */
[----:B------:R-:W-:-:S04]  /*4310*/  LOP3.LUT R8, R187, 0x40, RZ, 0x3c, !PT ;  /* 0x00000040bb087812 */ /* 0x000fc800078e3cff */
[----:B------:R-:W-:Y:S01]  /*4320*/  IADD3 R8, R9, R8, RZ ;  /* 0x0000000809087210 */ /* 0x000fe20007ffe0ff */
        /* <DEDUP_REMOVED lines=59> */
[----:B--2---:R0:W-:Y:S04]  /*46e0*/  STS.U16 [R8+0x200], R60 ;  /* 0x0002003c08007388 */ /* 0x0041e80000000400 */
[----:B---3--:R1:W-:Y:S04]  /*46f0*/  STS.U16 [R8+0x600], R76 ;  /* 0x0006004c08007388 */ /* 0x0083e80000000400 */
[----:B----4-:R2:W-:Y:S04]  /*4700*/  STS.U16 [R8+0xa00], R73 ;  /* 0x000a004908007388 */ /* 0x0105e80000000400 */
[----:B0-----:R-:W3:Y:S04]  /*4710*/  LDL.LU R60, [R1+0x30] ;  /* 0x00003000013c7983 */ /* 0x001ee80000300800 */
[----:B-1----:R-:W4:Y:S04]  /*4720*/  LDL.LU R76, [R1+0x24] ;  /* 0x00002400014c7983 */ /* 0x002f280000300800 */
[----:B-----5:R0:W-:Y:S04]  /*4730*/  STS.U16 [R8+0xe00], R127 ;  /* 0x000e007f08007388 */ /* 0x0201e80000000400 */
[----:B--2---:R-:W2:Y:S04]  /*4740*/  LDL.LU R73, [R1+0x18] ;  /* 0x0000180001497983 */ /* 0x004ea80000300800 */
[----:B------:R1:W-:Y:S04]  /*4750*/  STS.U16 [R8+0x1200], R125 ;  /* 0x0012007d08007388 */ /* 0x0003e80000000400 */
[----:B0-----:R-:W5:Y:S04]  /*4760*/  LDL.LU R127, [R1+0xc] ;  /* 0x00000c00017f7983 */ /* 0x001f680000300800 */
[----:B-1----:R-:W5:Y:S01]  /*4770*/  LDL.LU R125, [R1] ;  /* 0x00000000017d7983 */ /* 0x002f620000300800 */
[----:B------:R-:W-:-:S03]  /*4780*/  LOP3.LUT R0, R187, 0x60, RZ, 0x3c, !PT ;  /* 0x00000060bb007812 */ /* 0x000fc600078e3cff */
[----:B------:R0:W-:Y:S04]  /*4790*/  STS.U16 [R8+0x13600], R61 ;  /* 0x0136003d08007388 */ /* 0x0001e80000000400 */
[----:B------:R-:W-:Y:S01]  /*47a0*/  STS.U16 [R8+0x1600], R251 ;  /* 0x001600fb08007388 */ /* 0x000fe20000000400 */
[----:B0-----:R-:W-:-:S03]  /*47b0*/  IMAD.IADD R61, R9, 0x1, R0 ;  /* 0x00000001093d7824 */ /* 0x001fc600078e0200 */
        /* <DEDUP_REMOVED lines=60> */
[----:B---3--:R-:W-:Y:S04]  /*4b80*/  STS.U16 [R61+0x300], R60 ;  /* 0x0003003c3d007388 */ /* 0x008fe80000000400 */
[----:B----4-:R-:W-:Y:S04]  /*4b90*/  STS.U16 [R61+0x700], R76 ;  /* 0x0007004c3d007388 */ /* 0x010fe80000000400 */
[----:B--2---:R-:W-:Y:S04]  /*4ba0*/  STS.U16 [R61+0xb00], R73 ;  /* 0x000b00493d007388 */ /* 0x004fe80000000400 */
[----:B-----5:R-:W-:Y:S04]  /*4bb0*/  STS.U16 [R61+0xf00], R127 ;  /* 0x000f007f3d007388 */ /* 0x020fe80000000400 */
[----:B------:R-:W-:Y:S04]  /*4bc0*/  STS.U16 [R61+0x1300], R125 ;  /* 0x0013007d3d007388 */ /* 0x000fe80000000400 */
[----:B------:R-:W2:Y:S04]  /*4bd0*/  LDG.E.U16 R6, desc[UR60][R6.64] ;  /* 0x0000003c06067981 */ /* 0x000ea8000c1e1500 */
[----:B------:R-:W3:Y:S01]  /*4be0*/  LDG.E.U16 R2, desc[UR60][R2.64] ;  /* 0x0000003c02027981 */ /* 0x000ee2000c1e1500 */
[----:B------:R-:W-:-:S02]  /*4bf0*/  LEA R16, P3, R14, R5, 0x1 ;  /* 0x000000050e107211 */ /* 0x000fc400078608ff */
[C---:B------:R-:W-:Y:S01]  /*4c00*/  LEA R132, P2, R133.reuse, R5, 0x1 ;  /* 0x0000000585847211 */ /* 0x040fe200078408ff */
[----:B------:R-:W-:Y:S01]  /*4c10*/  IMAD R90, R90, 0x2, R190 ;  /* 0x000000025a5a7824 */ /* 0x000fe200078e02be */
[----:B------:R-:W-:Y:S01]  /*4c20*/  LEA.HI.X.SX32 R17, R14, R91, 0x1, P3 ;  /* 0x0000005b0e117211 */ /* 0x000fe200018f0eff */
[----:B------:R-:W4:Y:S01]  /*4c30*/  LDG.E.U16 R54, desc[UR60][R54.64] ;  /* 0x0000003c36367981 */ /* 0x000f22000c1e1500 */
[C---:B------:R-:W-:Y:S02]  /*4c40*/  LEA R14, P1, R10.reuse, R5, 0x1 ;  /* 0x000000050a0e7211 */ /* 0x040fe400078208ff */
[-C--:B------:R-:W-:Y:S01]  /*4c50*/  LEA.HI.X.SX32 R133, R133, R91.reuse, 0x1, P2 ;  /* 0x0000005b85857211 */ /* 0x080fe200010f0eff */
[----:B------:R-:W5:Y:S01]  /*4c60*/  LDG.E.U16 R74, desc[UR60][R74.64] ;  /* 0x0000003c4a4a7981 */ /* 0x000f62000c1e1500 */
[----:B------:R-:W-:Y:S02]  /*4c70*/  LEA.HI.X.SX32 R15, R10, R91, 0x1, P1 ;  /* 0x0000005b0a0f7211 */ /* 0x000fe400008f0eff */
[-C--:B------:R-:W-:Y:S01]  /*4c80*/  LEA R190, P0, R141, R5.reuse, 0x1 ;  /* 0x000000058dbe7211 */ /* 0x080fe200078008ff */
[----:B------:R-:W5:Y:S01]  /*4c90*/  LDG.E.U16 R58, desc[UR60][R58.64] ;  /* 0x0000003c3a3a7981 */ /* 0x000f62000c1e1500 */
[----:B------:R-:W-:-:S02]  /*4ca0*/  LEA R136, P3, R137, R5, 0x1 ;  /* 0x0000000589887211 */ /* 0x000fc400078608ff */
[-C--:B------:R-:W-:Y:S01]  /*4cb0*/  LEA R140, P1, R145, R5.reuse, 0x1 ;  /* 0x00000005918c7211 */ /* 0x080fe200078208ff */
[----:B------:R-:W5:Y:S01]  /*4cc0*/  LDG.E.U16 R56, desc[UR60][R56.64] ;  /* 0x0000003c38387981 */ /* 0x000f62000c1e1500 */
[----:B------:R-:W-:Y:S02]  /*4cd0*/  LEA R10, P2, R149, R5, 0x1 ;  /* 0x00000005950a7211 */ /* 0x000fe400078408ff */
[-C--:B------:R-:W-:Y:S01]  /*4ce0*/  LEA.HI.X.SX32 R191, R141, R91.reuse, 0x1, P0 ;  /* 0x0000005b8dbf7211 */ /* 0x080fe200000f0eff */
[----:B------:R-:W5:Y:S01]  /*4cf0*/  LDG.E.U16 R94, desc[UR60][R94.64] ;  /* 0x0000003c5e5e7981 */ /* 0x000f62000c1e1500 */
[-C--:B------:R-:W-:Y:S02]  /*4d00*/  LEA.HI.X.SX32 R137, R137, R91.reuse, 0x1, P3 ;  /* 0x0000005b89897211 */ /* 0x080fe400018f0eff */
[-C--:B------:R-:W-:Y:S01]  /*4d10*/  LEA.HI.X.SX32 R141, R145, R91.reuse, 0x1, P1 ;  /* 0x0000005b918d7211 */ /* 0x080fe200008f0eff */
[----:B------:R-:W5:Y:S01]  /*4d20*/  LDG.E.U16 R92, desc[UR60][R92.64] ;  /* 0x0000003c5c5c7981 */ /* 0x000f62000c1e1500 */
[----:B------:R-:W-:-:S02]  /*4d30*/  LEA.HI.X.SX32 R11, R149, R91, 0x1, P2 ;  /* 0x0000005b950b7211 */ /* 0x000fc400010f0eff */
[-C--:B------:R-:W-:Y:S01]  /*4d40*/  LEA R148, P0, R152, R5.reuse, 0x1 ;  /* 0x0000000598947211 */ /* 0x080fe200078008ff */
[----:B------:R-:W5:Y:S01]  /*4d50*/  LDG.E.U16 R52, desc[UR60][R52.64] ;  /* 0x0000003c34347981 */ /* 0x000f62000c1e1500 */
[-C--:B------:R-:W-:Y:S02]  /*4d60*/  LEA R144, P1, R154, R5.reuse, 0x1 ;  /* 0x000000059a907211 */ /* 0x080fe400078208ff */
[-C--:B------:R-:W-:Y:S01]  /*4d70*/  LEA R4, P2, R156, R5.reuse, 0x1 ;  /* 0x000000059c047211 */ /* 0x080fe200078408ff */
[----:B------:R-:W5:Y:S01]  /*4d80*/  LDG.E.U16 R98, desc[UR60][R98.64] ;  /* 0x0000003c62627981 */ /* 0x000f62000c1e1500 */
[----:B------:R-:W-:Y:S02]  /*4d90*/  LEA R192, P3, R90, R5, 0x1 ;  /* 0x000000055ac07211 */ /* 0x000fe400078608ff */
[-C--:B------:R-:W-:Y:S01]  /*4da0*/  LEA.HI.X.SX32 R149, R152, R91.reuse, 0x1, P0 ;  /* 0x0000005b98957211 */ /* 0x080fe200000f0eff */
[----:B------:R-:W5:Y:S01]  /*4db0*/  LDG.E.U16 R96, desc[UR60][R96.64] ;  /* 0x0000003c60607981 */ /* 0x000f62000c1e1500 */
[----:B------:R-:W-:-:S02]  /*4dc0*/  LEA.HI.X.SX32 R145, R154, R91, 0x1, P1 ;  /* 0x0000005b9a917211 */ /* 0x000fc400008f0eff */
[-C--:B------:R-:W-:Y:S01]  /*4dd0*/  LEA.HI.X.SX32 R5, R156, R91.reuse, 0x1, P2 ;  /* 0x0000005b9c057211 */ /* 0x080fe200010f0eff */
[----:B------:R-:W5:Y:S01]  /*4de0*/  LDG.E.U16 R50, desc[UR60][R50.64] ;  /* 0x0000003c32327981 */ /* 0x000f62000c1e1500 */
[----:B------:R-:W-:-:S03]  /*4df0*/  LEA.HI.X.SX32 R193, R90, R91, 0x1, P3 ;  /* 0x0000005b5ac17211 */ /* 0x000fc600018f0eff */
[----:B------:R-:W5:Y:S04]  /*4e00*/  LDG.E.U16 R48, desc[UR60][R48.64] ;  /* 0x0000003c30307981 */ /* 0x000f68000c1e1500 */
        /* <DEDUP_REMOVED lines=38> */
[----:B------:R0:W5:Y:S04]  /*5070*/  LDG.E.U16 R10, desc[UR60][R10.64] ;  /* 0x0000003c0a0a7981 */ /* 0x000168000c1e1500 */
[----:B------:R-:W5:Y:S04]  /*5080*/  LDG.E.U16 R148, desc[UR60][R148.64] ;  /* 0x0000003c94947981 */ /* 0x000f68000c1e1500 */
[----:B------:R-:W5:Y:S04]  /*5090*/  LDG.E.U16 R144, desc[UR60][R144.64] ;  /* 0x0000003c90907981 */ /* 0x000f68000c1e1500 */
[----:B------:R-:W5:Y:S04]  /*50a0*/  LDG.E.U16 R4, desc[UR60][R4.64] ;  /* 0x0000003c04047981 */ /* 0x000f68000c1e1500 */
[----:B------:R-:W5:Y:S01]  /*50b0*/  LDG.E.U16 R192, desc[UR60][R192.64] ;  /* 0x0000003cc0c07981 */ /* 0x000f62000c1e1500 */
[----:B------:R-:W-:-:S03]  /*50c0*/  MOV R0, 0x3f800000 ;  /* 0x3f80000000007802 */ /* 0x000fc60000000f00 */
[----:B--2---:R-:W-:Y:S04]  /*50d0*/  STS.U16 [R61+0x2300], R6 ;  /* 0x002300063d007388 */ /* 0x004fe80000000400 */
[----:B---3--:R1:W-:Y:S02]  /*50e0*/  STS.U16 [R61+0x4300], R2 ;  /* 0x004300023d007388 */ /* 0x0083e40000000400 */
[----:B-1----:R-:W-:-:S05]  /*50f0*/  IMAD.MOV.U32 R2, RZ, RZ, 0x3f800000 ;  /* 0x3f800000ff027424 */ /* 0x002fca00078e00ff */
[----:B------:R-:W-:Y:S04]  /*5100*/  STL [R1+0x428], R2 ;  /* 0x0004280201007387 */ /* 0x000fe80000100800 */
[----:B------:R1:W-:Y:S04]  /*5110*/  STL [R1+0x42c], R0 ;  /* 0x00042c0001007387 */ /* 0x0003e80000100800 */
[----:B------:R-:W-:Y:S04]  /*5120*/  STL [R1], RZ ;  /* 0x000000ff01007387 */ /* 0x000fe80000100800 */
[----:B------:R-:W-:Y:S04]  /*5130*/  STL [R1+0x4], RZ ;  /* 0x000004ff01007387 */ /* 0x000fe80000100800 */
        /* <DEDUP_REMOVED lines=89> */
[----:B------:R-:W-:Y:S01]  /*56d0*/  STL [R1+0x16c], RZ ;  /* 0x00016cff01007387 */ /* 0x000fe20000100800 */
[----:B------:R-:W2:Y:S03]  /*56e0*/  S2R R153, SR_CTAID.X ;  /* 0x0000000000997919 */ /* 0x000ea60000002500 */
        /* <DEDUP_REMOVED lines=28> */
[----:B--2---:R-:W-:-:S03]  /*58b0*/  IMAD.SHL.U32 R153, R153, 0x80, RZ ;  /* 0x0000008099997824 */ /* 0x004fc600078e00ff */
[----:B------:R-:W-:Y:S04]  /*58c0*/  STL [R1+0x1e0], RZ ;  /* 0x0001e0ff01007387 */ /* 0x000fe80000100800 */
[----:B------:R-:W-:Y:S04]  /*58d0*/  STL [R1+0x1e4], RZ ;  /* 0x0001e4ff01007387 */ /* 0x000fe80000100800 */
[----:B------:R-:W-:Y:S04]  /*58e0*/  STL [R1+0x1e8], RZ ;  /* 0x0001e8ff01007387 */ /* 0x000fe80000100800 */
[----:B------:R-:W-:Y:S01]  /*58f0*/  STL [R1+0x1ec], RZ ;  /* 0x0001ecff01007387 */ /* 0x000fe20000100800 */
[----:B-1----:R-:W-:-:S03]  /*5900*/  VIADD R0, R153, 0x80 ;  /* 0x0000008099007836 */ /* 0x002fc60000000000 */
[----:B------:R-:W-:Y:S04]  /*5910*/  STL [R1+0x1f0], RZ ;  /* 0x0001f0ff01007387 */ /* 0x000fe80000100800 */
[----:B------:R-:W-:Y:S04]  /*5920*/  STL [R1+0x1f4], RZ ;  /* 0x0001f4ff01007387 */ /* 0x000fe80000100800 */
[----:B------:R-:W-:Y:S04]  /*5930*/  STL [R1+0x1f8], RZ ;  /* 0x0001f8ff01007387 */ /* 0x000fe80000100800 */
[----:B------:R-:W-:Y:S01]  /*5940*/  STL [R1+0x1fc], RZ ;  /* 0x0001fcff01007387 */ /* 0x000fe20000100800 */
[----:B------:R-:W-:Y:S01]  /*5950*/  ISETP.GE.AND P0, PT, R0, 0x1, PT ;  /* 0x000000010000780c */ /* 0x000fe20003f06270 */
[----:B------:R-:W-:Y:S01]  /*5960*/  IMAD.MOV.U32 R152, RZ, RZ, -0x800000 ;  /* 0xff800000ff987424 */ /* 0x000fe200078e00ff */
[----:B------:R-:W-:Y:S01]  /*5970*/  CS2R R62, SRZ ;  /* 0x00000000003e7805 */ /* 0x000fe2000001ff00 */
[----:B----4-:R1:W-:Y:S01]  /*5980*/  STS.U16 [R61+0x2700], R54 ;  /* 0x002700363d007388 */ /* 0x0103e20000000400 */
[----:B0-----:R-:W-:Y:S01]  /*5990*/  IMAD.MOV.U32 R11, RZ, RZ, -0x800000 ;  /* 0xff800000ff0b7424 */ /* 0x001fe200078e00ff */
[----:B------:R-:W-:-:S02]  /*59a0*/  CS2R R64, SRZ ;  /* 0x0000000000407805 */ /* 0x000fc4000001ff00 */
[----:B------:R-:W-:Y:S01]  /*59b0*/  CS2R R66, SRZ ;  /* 0x0000000000427805 */ /* 0x000fe2000001ff00 */
[----:B-----5:R0:W-:Y:S01]  /*59c0*/  STS.U16 [R61+0x2b00], R74 ;  /* 0x002b004a3d007388 */ /* 0x0201e20000000400 */
[----:B------:R-:W-:Y:S02]  /*59d0*/  CS2R R68, SRZ ;  /* 0x0000000000447805 */ /* 0x000fe4000001ff00 */
[----:B------:R-:W-:Y:S02]  /*59e0*/  CS2R R70, SRZ ;  /* 0x0000000000467805 */ /* 0x000fe4000001ff00 */
[----:B------:R-:W-:Y:S01]  /*59f0*/  CS2R R72, SRZ ;  /* 0x0000000000487805 */ /* 0x000fe2000001ff00 */
[----:B------:R2:W-:Y:S01]  /*5a00*/  STS.U16 [R61+0x2f00], R58 ;  /* 0x002f003a3d007388 */ /* 0x0005e20000000400 */
[----:B------:R-:W-:Y:S02]  /*5a10*/  CS2R R76, SRZ ;  /* 0x00000000004c7805 */ /* 0x000fe4000001ff00 */
[----:B-1----:R-:W-:-:S02]  /*5a20*/  CS2R R54, SRZ ;  /* 0x0000000000367805 */ /* 0x002fc4000001ff00 */
[----:B------:R-:W-:Y:S01]  /*5a30*/  CS2R R78, SRZ ;  /* 0x00000000004e7805 */ /* 0x000fe2000001ff00 */
[----:B------:R1:W-:Y:S01]  /*5a40*/  STS.U16 [R61+0x3300], R56 ;  /* 0x003300383d007388 */ /* 0x0003e20000000400 */
[----:B------:R-:W-:Y:S02]  /*5a50*/  CS2R R80, SRZ ;  /* 0x0000000000507805 */ /* 0x000fe4000001ff00 */
[----:B0-----:R-:W-:Y:S02]  /*5a60*/  CS2R R74, SRZ ;  /* 0x00000000004a7805 */ /* 0x001fe4000001ff00 */
[----:B------:R-:W-:Y:S01]  /*5a70*/  CS2R R82, SRZ ;  /* 0x0000000000527805 */ /* 0x000fe2000001ff00 */
[----:B------:R0:W-:Y:S01]  /*5a80*/  STS.U16 [R61+0x3700], R94 ;  /* 0x0037005e3d007388 */ /* 0x0001e20000000400 */
[----:B------:R-:W-:Y:S02]  /*5a90*/  CS2R R84, SRZ ;  /* 0x0000000000547805 */ /* 0x000fe4000001ff00 */
[----:B--2---:R-:W-:-:S02]  /*5aa0*/  CS2R R58, SRZ ;  /* 0x00000000003a7805 */ /* 0x004fc4000001ff00 */
[----:B------:R-:W-:Y:S01]  /*5ab0*/  CS2R R86, SRZ ;  /* 0x0000000000567805 */ /* 0x000fe2000001ff00 */
[----:B------:R2:W-:Y:S01]  /*5ac0*/  STS.U16 [R61+0x3b00], R92 ;  /* 0x003b005c3d007388 */ /* 0x0005e20000000400 */
[----:B------:R-:W-:Y:S02]  /*5ad0*/  CS2R R88, SRZ ;  /* 0x0000000000587805 */ /* 0x000fe4000001ff00 */
[----:B-1----:R-:W-:Y:S02]  /*5ae0*/  CS2R R56, SRZ ;  /* 0x0000000000387805 */ /* 0x002fe4000001ff00 */
[----:B------:R-:W-:Y:S01]  /*5af0*/  CS2R R90, SRZ ;  /* 0x00000000005a7805 */ /* 0x000fe2000001ff00 */
[----:B------:R1:W-:Y:S01]  /*5b00*/  STS.U16 [R61+0x3f00], R52 ;  /* 0x003f00343d007388 */ /* 0x0003e20000000400 */
[----:B------:R-:W-:Y:S02]  /*5b10*/  CS2R R124, SRZ ;  /* 0x00000000007c7805 */ /* 0x000fe4000001ff00 */
[----:B0-----:R-:W-:-:S02]  /*5b20*/  CS2R R94, SRZ ;  /* 0x00000000005e7805 */ /* 0x001fc4000001ff00 */
[----:B------:R-:W-:Y:S01]  /*5b30*/  CS2R R126, SRZ ;  /* 0x00000000007e7805 */ /* 0x000fe2000001ff00 */
[----:B------:R0:W-:Y:S01]  /*5b40*/  STS.U16 [R61+0x4700], R98 ;  /* 0x004700623d007388 */ /* 0x0001e20000000400 */
[----:B------:R-:W-:Y:S02]  /*5b50*/  CS2R R130, SRZ ;  /* 0x0000000000827805 */ /* 0x000fe4000001ff00 */
[----:B--2---:R-:W-:Y:S02]  /*5b60*/  CS2R R92, SRZ ;  /* 0x00000000005c7805 */ /* 0x004fe4000001ff00 */
[----:B------:R-:W-:Y:S01]  /*5b70*/  CS2R R134, SRZ ;  /* 0x0000000000867805 */ /* 0x000fe2000001ff00 */
[----:B------:R2:W-:Y:S01]  /*5b80*/  STS.U16 [R61+0x4b00], R96 ;  /* 0x004b00603d007388 */ /* 0x0005e20000000400 */
[----:B------:R-:W-:Y:S02]  /*5b90*/  CS2R R138, SRZ ;  /* 0x00000000008a7805 */ /* 0x000fe4000001ff00 */
[----:B-1----:R-:W-:Y:S01]  /*5ba0*/  CS2R R52, SRZ ;  /* 0x0000000000347805 */ /* 0x002fe2000001ff00 */
[----:B------:R1:W-:Y:S01]  /*5bb0*/  STS.U16 [R61+0x4f00], R50 ;  /* 0x004f00323d007388 */ /* 0x0003e20000000400 */
[----:B0-----:R-:W-:-:S03]  /*5bc0*/  CS2R R98, SRZ ;  /* 0x0000000000627805 */ /* 0x001fc6000001ff00 */
[----:B------:R0:W-:Y:S01]  /*5bd0*/  STS.U16 [R61+0x5300], R48 ;  /* 0x005300303d007388 */ /* 0x0001e20000000400 */
[----:B--2---:R-:W-:-:S03]  /*5be0*/  CS2R R96, SRZ ;  /* 0x0000000000607805 */ /* 0x004fc6000001ff00 */
[----:B------:R2:W-:Y:S01]  /*5bf0*/  STS.U16 [R61+0x5700], R102 ;  /* 0x005700663d007388 */ /* 0x0005e20000000400 */
[----:B-1----:R-:W-:-:S03]  /*5c00*/  CS2R R50, SRZ ;  /* 0x0000000000327805 */ /* 0x002fc6000001ff00 */
        /* <DEDUP_REMOVED lines=50> */
[----:B------:R-:W-:Y:S01]  /*5f30*/  STS.U16 [R61+0x13f00], R22 ;  /* 0x013f00163d007388 */ /* 0x000fe20000000400 */
[----:B--2---:R-:W-:-:S03]  /*5f40*/  CS2R R142, SRZ ;  /* 0x00000000008e7805 */ /* 0x004fc6000001ff00 */
[----:B------:R-:W-:Y:S01]  /*5f50*/  STS.U16 [R61+0x14300], R20 ;  /* 0x014300143d007388 */ /* 0x000fe20000000400 */
[----:B-1----:R-:W-:-:S03]  /*5f60*/  CS2R R128, SRZ ;  /* 0x0000000000807805 */ /* 0x002fc6000001ff00 */
[----:B------:R0:W-:Y:S04]  /*5f70*/  STS.U16 [R61+0x14700], R150 ;  /* 0x014700963d007388 */ /* 0x0001e80000000400 */
[----:B------:R1:W-:Y:S04]  /*5f80*/  STS.U16 [R61+0x14b00], R146 ;  /* 0x014b00923d007388 */ /* 0x0003e80000000400 */
[----:B------:R-:W-:Y:S01]  /*5f90*/  STS.U16 [R61+0x14f00], R18 ;  /* 0x014f00123d007388 */ /* 0x000fe20000000400 */
[----:B0-----:R-:W-:-:S03]  /*5fa0*/  CS2R R150, SRZ ;  /* 0x0000000000967805 */ /* 0x001fc6000001ff00 */
[----:B------:R-:W-:Y:S01]  /*5fb0*/  STS.U16 [R61+0x15300], R16 ;  /* 0x015300103d007388 */ /* 0x000fe20000000400 */
[----:B-1----:R-:W-:-:S03]  /*5fc0*/  CS2R R146, SRZ ;  /* 0x0000000000927805 */ /* 0x002fc6000001ff00 */
[----:B------:R-:W-:Y:S04]  /*5fd0*/  STS.U16 [R61+0x15700], R12 ;  /* 0x0157000c3d007388 */ /* 0x000fe80000000400 */
[----:B------:R-:W-:Y:S04]  /*5fe0*/  STS.U16 [R61+0x15b00], R14 ;  /* 0x015b000e3d007388 */ /* 0x000fe80000000400 */
[----:B------:R0:W-:Y:S04]  /*5ff0*/  STS.U16 [R61+0x15f00], R132 ;  /* 0x015f00843d007388 */ /* 0x0001e80000000400 */
[----:B------:R1:W-:Y:S04]  /*6000*/  STS.U16 [R61+0x16300], R136 ;  /* 0x016300883d007388 */ /* 0x0003e80000000400 */
[----:B------:R-:W-:Y:S01]  /*6010*/  STS.U16 [R61+0x16700], R190 ;  /* 0x016700be3d007388 */ /* 0x000fe20000000400 */
[----:B0-----:R-:W-:-:S03]  /*6020*/  CS2R R132, SRZ ;  /* 0x0000000000847805 */ /* 0x001fc6000001ff00 */
[----:B------:R0:W-:Y:S01]  /*6030*/  STS.U16 [R61+0x16b00], R140 ;  /* 0x016b008c3d007388 */ /* 0x0001e20000000400 */
[----:B-1----:R-:W-:-:S03]  /*6040*/  CS2R R136, SRZ ;  /* 0x0000000000887805 */ /* 0x002fc6000001ff00 */
[----:B------:R-:W-:Y:S04]  /*6050*/  STS.U16 [R61+0x16f00], R10 ;  /* 0x016f000a3d007388 */ /* 0x000fe80000000400 */
[----:B------:R1:W-:Y:S01]  /*6060*/  STS.U16 [R61+0x17300], R148 ;  /* 0x017300943d007388 */ /* 0x0003e20000000400 */
[----:B0-----:R-:W-:-:S03]  /*6070*/  CS2R R140, SRZ ;  /* 0x00000000008c7805 */ /* 0x001fc6000001ff00 */
[----:B------:R0:W-:Y:S04]  /*6080*/  STS.U16 [R61+0x17700], R144 ;  /* 0x017700903d007388 */ /* 0x0001e80000000400 */
[----:B------:R-:W-:Y:S01]  /*6090*/  STS.U16 [R61+0x17b00], R4 ;  /* 0x017b00043d007388 */ /* 0x000fe20000000400 */
[----:B-1----:R-:W-:-:S03]  /*60a0*/  CS2R R148, SRZ ;  /* 0x0000000000947805 */ /* 0x002fc6000001ff00 */
[----:B------:R1:W-:Y:S01]  /*60b0*/  STS.U16 [R61+0x17f00], R192 ;  /* 0x017f00c03d007388 */ /* 0x0003e20000000400 */
[----:B0-----:R-:W-:Y:S02]  /*60c0*/  CS2R R144, SRZ ;  /* 0x0000000000907805 */ /* 0x001fe4000001ff00 */
[----:B-1----:R-:W-:Y:S01]  /*60d0*/  CS2R R60, SRZ ;  /* 0x00000000003c7805 */ /* 0x002fe2000001ff00 */
[----:B------:R-:W-:Y:S06]  /*60e0*/  @!P0 BRA `(.L_x_0) ;  /* 0x0000016000f48947 */ /* 0x000fec0003800000 */
[----:B------:R-:W0:Y:S01]  /*60f0*/  S2R R155, SR_TID.X ;  /* 0x00000000009b7919 */ /* 0x000e220000002100 */
[----:B------:R-:W1:Y:S01]  /*6100*/  LDC.64 R2, c[0x0][0x260] ;  /* 0x00009800ff027b82 */ /* 0x000e620000000a00 */
[----:B------:R-:W2:Y:S07]  /*6110*/  S2R R157, SR_TID.X ;  /* 0x00000000009d7919 */ /* 0x000eae0000002100 */
[----:B------:R-:W3:Y:S08]  /*6120*/  LDC R11, c[0x0][0x268] ;  /* 0x00009a00ff0b7b82 */ /* 0x000ef00000000800 */
[----:B------:R-:W4:Y:S01]  /*6130*/  LDC.64 R6, c[0x0][0x220] ;  /* 0x00008800ff067b82 */ /* 0x000f220000000a00 */
[----:B-1----:R1:W-:Y:S01]  /*6140*/  STL [R1+0xc14], R3 ;  /* 0x000c140301007387 */ /* 0x0023e20000100800 */
[----:B------:R-:W-:Y:S01]  /*6150*/  IMAD.MOV.U32 R5, RZ, RZ, R3 ;  /* 0x000000ffff057224 */ /* 0x000fe200078e0003 */
[----:B------:R-:W-:Y:S01]  /*6160*/  MOV R8, R2 ;  /* 0x0000000200087202 */ /* 0x000fe20000000f00 */
[----:B------:R-:W-:-:S04]  /*6170*/  VIADD R2, R9, 0x20000 ;  /* 0x0002000009027836 */ /* 0x000fc80000000000 */
[----:B------:R-:W5:Y:S01]  /*6180*/  LDC R209, c[0x0][0x268] ;  /* 0x00009a00ffd17b82 */ /* 0x000f620000000800 */
[--C-:B0-----:R-:W-:Y:S02]  /*6190*/  SHF.R.U32.HI R0, RZ, 0x1, R155.reuse ;  /* 0x00000001ff007819 */ /* 0x101fe4000001169b */
[----:B------:R-:W-:Y:S02]  /*61a0*/  SHF.R.U32.HI R4, RZ, 0x4, R2 ;  /* 0x00000004ff047819 */ /* 0x000fe40000011602 */
[----:B-1----:R-:W-:-:S03]  /*61b0*/  SHF.R.U32.HI R3, RZ, 0x2, R155 ;  /* 0x00000002ff037819 */ /* 0x002fc6000001169b */
[----:B------:R-:W0:Y:S01]  /*61c0*/  LDC R204, c[0x0][0x268] ;  /* 0x00009a00ffcc7b82 */ /* 0x000e220000000800 */
[----:B--2---:R-:W-:Y:S02]  /*61d0*/  SHF.R.U32.HI R157, RZ, 0x7, R157 ;  /* 0x00000007ff9d7819 */ /* 0x004fe4000001169d */
[----:B------:R-:W-:Y:S02]  /*61e0*/  SGXT.U32 R3, R3, 0x3 ;  /* 0x000000030303781a */ /* 0x000fe40000000000 */
[----:B------:R-:W-:Y:S02]  /*61f0*/  SGXT.U32 R157, R157, 0x1 ;  /* 0x000000019d9d781a */ /* 0x000fe40000000000 */
[----:B------:R-:W-:Y:S01]  /*6200*/  LOP3.LUT R0, R3, 0x70, R0, 0xf8, !PT ;  /* 0x0000007003007812 */ /* 0x000fe200078ef800 */
[----:B------:R-:W1:Y:S01]  /*6210*/  LDC R203, c[0x0][0x268] ;  /* 0x00009a00ffcb7b82 */ /* 0x000e620000000800 */
[----:B------:R-:W-:Y:S01]  /*6220*/  SGXT.U32 R4, R4, 0xe ;  /* 0x0000000e0404781a */ /* 0x000fe20000000000 */
[----:B---3--:R-:W-:Y:S01]  /*6230*/  IMAD R245, R157, R11, RZ ;  /* 0x0000000b9df57224 */ /* 0x008fe200078e02ff */
[----:B------:R-:W-:-:S02]  /*6240*/  LOP3.LUT R10, R0, R153, RZ, 0xfc, !PT ;  /* 0x00000099000a7212 */ /* 0x000fc400078efcff */
[----:B------:R-:W2:Y:S01]  /*6250*/  S2R R153, SR_CTAID.Y ;  /* 0x0000000000997919 */ /* 0x000ea20000002600 */
[----:B------:R-:W-:Y:S01]  /*6260*/  IMAD R244, R11, 0x2, R245 ;  /* 0x000000020bf47824 */ /* 0x000fe200078e02f5 */
[----:B------:R-:W-:Y:S01]  /*6270*/  LOP3.LUT R0, R155, 0x7f, RZ, 0xc0, !PT ;  /* 0x0000007f9b007812 */ /* 0x000fe200078ec0ff */
[----:B------:R-:W3:Y:S01]  /*6280*/  LDC R60, c[0x0][0x268] ;  /* 0x00009a00ff3c7b82 */ /* 0x000ee20000000800 */
[----:B------:R-:W-:Y:S02]  /*6290*/  R2UR UR6, R4 ;  /* 0x00000000040672ca */ /* 0x000fe400000e0000 */
[----:B------:R-:W-:Y:S01]  /*62a0*/  LEA R243, R11, R244, 0x1 ;  /* 0x000000f40bf37211 */ /* 0x000fe200078e08ff */
[----:B------:R-:W-:Y:S01]  /*62b0*/  IMAD R3, R0, R5, RZ ;  /* 0x0000000500037224 */ /* 0x000fe200078e02ff */
[----:B------:R-:W-:-:S03]  /*62c0*/  IADD3 R4, P0, R4, 0x2, RZ ;  /* 0x0000000204047810 */ /* 0x000fc60007f1e0ff */
[----:B------:R-:W-:Y:S01]  /*62d0*/  IMAD R237, R11, 0x2, R243 ;  /* 0x000000020bed7824 */ /* 0x000fe200078e02f3 */
[----:B------:R-:W3:Y:S01]  /*62e0*/  LDC R197, c[0x0][0x268] ;  /* 0x00009a00ffc57b82 */ /* 0x000ee20000000800 */
[----:B------:R-:W-:-:S03]  /*62f0*/  R2UR UR10, R4 ;  /* 0x00000000040a72ca */ /* 0x000fc600000e0000 */
[----:B------:R-:W-:-:S04]  /*6300*/  LEA R234, R11, R237, 0x1 ;  /* 0x000000ed0bea7211 */ /* 0x000fc800078e08ff */
[----:B------:R-:W3:Y:S01]  /*6310*/  LDC R4, c[0x0][0x268] ;  /* 0x00009a00ff047b82 */ /* 0x000ee20000000800 */
[----:B------:R-:W-:-:S04]  /*6320*/  IMAD R44, R11, 0x2, R234 ;  /* 0x000000020b2c7824 */ /* 0x000fc800078e02ea */
[----:B------:R-:W-:-:S03]  /*6330*/  IMAD R228, R11, 0x2, R44 ;  /* 0x000000020be47824 */ /* 0x000fc600078e022c */
[----:B------:R-:W3:Y:S02]  /*6340*/  LDC R192, c[0x0][0x268] ;  /* 0x00009a00ffc07b82 */ /* 0x000ee40000000800 */
[----:B------:R-:W-:Y:S01]  /*6350*/  LEA R227, R11, R228, 0x1 ;  /* 0x000000e40be37211 */ /* 0x000fe200078e08ff */
[----:B--2---:R-:W-:Y:S02]  /*6360*/  IMAD R2, R153, R8, RZ ;  /* 0x0000000899027224 */ /* 0x004fe400078e02ff */
[----:B------:R-:W-:Y:S02]  /*6370*/  IMAD.MOV.U32 R8, RZ, RZ, RZ ;  /* 0x000000ffff087224 */ /* 0x000fe400078e00ff */
[C---:B------:R-:W-:Y:S01]  /*6380*/  IMAD.SHL.U32 R5, R2.reuse, 0x2, RZ ;  /* 0x0000000202057824 */ /* 0x040fe200078e00ff */
[----:B------:R-:W2:Y:S01]  /*6390*/  LDC R191, c[0x0][0x268] ;  /* 0x00009a00ffbf7b82 */ /* 0x000ea20000000800 */
[----:B------:R-:W-:Y:S01]  /*63a0*/  IMAD.HI R0, R2, 0x2, RZ ;  /* 0x0000000202007827 */ /* 0x000fe200078e02ff */
[----:B------:R-:W-:-:S03]  /*63b0*/  IADD3.X R8, R8, 0x40000040, RZ, P0, !PT ;  /* 0x4000004008087810 */ /* 0x000fc600007fe4ff */
[----:B------:R-:W-:Y:S01]  /*63c0*/  IMAD.SHL.U32 R2, R3, 0x2, RZ ;  /* 0x0000000203027824 */ /* 0x000fe200078e00ff */
[----:B------:R-:W-:Y:S01]  /*63d0*/  R2UR UR11, R8 ;  /* 0x00000000080b72ca */ /* 0x000fe200000e0000 */
[----:B------:R-:W-:Y:S01]  /*63e0*/  IMAD R22, R11, 0x2, R227 ;  /* 0x000000020b167824 */ /* 0x000fe200078e02e3 */
[----:B------:R-:W2:Y:S01]  /*63f0*/  LDC R12, c[0x0][0x268] ;  /* 0x00009a00ff0c7b82 */ /* 0x000ea20000000800 */
[----:B------:R-:W-:Y:S01]  /*6400*/  IMAD.HI R3, R3, 0x2, RZ ;  /* 0x0000000203037827 */ /* 0x000fe200078e02ff */
[----:B----4-:R-:W-:-:S03]  /*6410*/  IADD3 R5, P0, P1, R2, R6, R5 ;  /* 0x0000000602057210 */ /* 0x010fc6000791e005 */
[----:B------:R-:W-:Y:S01]  /*6420*/  IMAD R222, R11, 0x2, R22 ;  /* 0x000000020bde7824 */ /* 0x000fe200078e0216 */
[----:B------:R-:W-:Y:S02]  /*6430*/  IADD3.X R0, R3, R7, R0, P0, P1 ;  /* 0x0000000703007210 */ /* 0x000fe400007e2400 */
[----:B------:R-:W4:Y:S01]  /*6440*/  LDC R3, c[0x0][0x268] ;  /* 0x00009a00ff037b82 */ /* 0x000f220000000800 */
[----:B------:R-:W-:Y:S01]  /*6450*/  IMAD R221, R11, 0x2, R222 ;  /* 0x000000020bdd7824 */ /* 0x000fe200078e02de */
[-C--:B------:R-:W-:Y:S02]  /*6460*/  LEA RZ, P0, R245, R5.reuse, 0x1 ;  /* 0x00000005f5ff7211 */ /* 0x080fe400078008ff */
[----:B------:R-:W-:Y:S02]  /*6470*/  LEA RZ, P1, R244, R5, 0x1 ;  /* 0x00000005f4ff7211 */ /* 0x000fe400078208ff */
[----:B------:R-:W-:Y:S02]  /*6480*/  LEA R62, R11, R221, 0x1 ;  /* 0x000000dd0b3e7211 */ /* 0x000fe400078e08ff */
[----:B------:R-:W0:Y:S01]  /*6490*/  LDC R2, c[0x0][0x268] ;  /* 0x00009a00ff027b82 */ /* 0x000e220000000800 */
[----:B------:R-:W-:-:S02]  /*64a0*/  LEA RZ, P2, R243, R5, 0x1 ;  /* 0x00000005f3ff7211 */ /* 0x000fc400078408ff */
[----:B------:R-:W-:-:S04]  /*64b0*/  IMAD R216, R11, 0x2, R62 ;  /* 0x000000020bd87824 */ /* 0x000fc800078e023e */
[C---:B------:R-:W-:Y:S01]  /*64c0*/  IMAD R215, R11.reuse, 0x2, R216 ;  /* 0x000000020bd77824 */ /* 0x040fe200078e02d8 */
[----:B------:R-:W2:Y:S03]  /*64d0*/  LDC R7, c[0x0][0x268] ;  /* 0x00009a00ff077b82 */ /* 0x000ea60000000800 */
[----:B------:R-:W-:-:S05]  /*64e0*/  IMAD R30, R11, 0x2, R215 ;  /* 0x000000020b1e7824 */ /* 0x000fca00078e02d7 */
[----:B----4-:R-:W-:Y:S01]  /*64f0*/  LEA R210, R3, R30, 0x1 ;  /* 0x0000001e03d27211 */ /* 0x010fe200078e08ff */
[----:B------:R-:W4:Y:S04]  /*6500*/  LDC R13, c[0x0][0x268] ;  /* 0x00009a00ff0d7b82 */ /* 0x000f280000000800 */
[----:B-----5:R-:W-:-:S04]  /*6510*/  IMAD R209, R209, 0x2, R210 ;  /* 0x00000002d1d17824 */ /* 0x020fc800078e02d2 */
[----:B0-----:R-:W-:Y:S01]  /*6520*/  IMAD R21, R2, 0x2, R209 ;  /* 0x0000000202157824 */ /* 0x001fe200078e02d1 */
[----:B------:R-:W0:Y:S03]  /*6530*/  LDC R185, c[0x0][0x268] ;  /* 0x00009a00ffb97b82 */ /* 0x000e260000000800 */
[----:B------:R-:W-:-:S05]  /*6540*/  IMAD R204, R204, 0x2, R21 ;  /* 0x00000002cccc7824 */ /* 0x000fca00078e0215 */
[----:B-1----:R-:W-:Y:S01]  /*6550*/  LEA R203, R203, R204, 0x1 ;  /* 0x000000cccbcb7211 */ /* 0x002fe200078e08ff */
[----:B------:R-:W1:Y:S04]  /*6560*/  LDC R58, c[0x0][0x268] ;  /* 0x00009a00ff3a7b82 */ /* 0x000e680000000800 */
[----:B---3--:R-:W-:-:S04]  /*6570*/  IMAD R60, R60, 0x2, R203 ;  /* 0x000000023c3c7824 */ /* 0x008fc800078e02cb */
[----:B--2---:R-:W-:Y:S01]  /*6580*/  IMAD R198, R7, 0x2, R60 ;  /* 0x0000000207c67824 */ /* 0x004fe200078e023c */
[----:B------:R-:W2:Y:S03]  /*6590*/  LDC R15, c[0x0][0x268] ;  /* 0x00009a00ff0f7b82 */ /* 0x000ea60000000800 */
[----:B------:R-:W-:-:S05]  /*65a0*/  IMAD R197, R197, 0x2, R198 ;  /* 0x00000002c5c57824 */ /* 0x000fca00078e02c6 */
[----:B------:R-:W-:Y:S01]  /*65b0*/  LEA R41, R4, R197, 0x1 ;  /* 0x000000c504297211 */ /* 0x000fe200078e08ff */
[----:B------:R-:W3:Y:S04]  /*65c0*/  LDC R179, c[0x0][0x268] ;  /* 0x00009a00ffb37b82 */ /* 0x000ee80000000800 */
[----:B------:R-:W-:-:S04]  /*65d0*/  IMAD R192, R192, 0x2, R41 ;  /* 0x00000002c0c07824 */ /* 0x000fc800078e0229 */
[----:B------:R-:W-:Y:S01]  /*65e0*/  IMAD R191, R191, 0x2, R192 ;  /* 0x00000002bfbf7824 */ /* 0x000fe200078e02c0 */
[----:B------:R-:W5:Y:S03]  /*65f0*/  LDC R40, c[0x0][0x268] ;  /* 0x00009a00ff287b82 */ /* 0x000f660000000800 */
[----:B------:R-:W-:-:S05]  /*6600*/  IMAD R12, R12, 0x2, R191 ;  /* 0x000000020c0c7824 */ /* 0x000fca00078e02bf */
[----:B------:R-:W5:Y:S01]  /*6610*/  LDC R235, c[0x0][0x268] ;  /* 0x00009a00ffeb7b82 */ /* 0x000f620000000800 */
[----:B----4-:R-:W-:-:S05]  /*6620*/  LEA R186, R13, R12, 0x1 ;  /* 0x0000000c0dba7211 */ /* 0x010fca00078e08ff */
[----:B0-----:R-:W-:Y:S02]  /*6630*/  IMAD R185, R185, 0x2, R186 ;  /* 0x00000002b9b97824 */ /* 0x001fe400078e02ba */
[----:B------:R-:W0:Y:S02]  /*6640*/  LDC R63, c[0x0][0x268] ;  /* 0x00009a00ff3f7b82 */ /* 0x000e240000000800 */
[----:B-1----:R-:W-:-:S04]  /*6650*/  IMAD R58, R58, 0x2, R185 ;  /* 0x000000023a3a7824 */ /* 0x002fc800078e02b9 */
[----:B--2---:R-:W-:Y:S02]  /*6660*/  IMAD R180, R15, 0x2, R58 ;  /* 0x000000020fb47824 */ /* 0x004fe400078e023a */
[----:B------:R-:W1:Y:S03]  /*6670*/  LDC R17, c[0x0][0x268] ;  /* 0x00009a00ff117b82 */ /* 0x000e660000000800 */
[----:B---3--:R-:W-:-:S05]  /*6680*/  LEA R179, R179, R180, 0x1 ;  /* 0x000000b4b3b37211 */ /* 0x008fca00078e08ff */
[----:B-----5:R-:W-:Y:S01]  /*6690*/  IMAD R40, R40, 0x2, R179 ;  /* 0x0000000228287824 */ /* 0x020fe200078e02b3 */
[----:B------:R2:W-:Y:S01]  /*66a0*/  STL.64 [R1+0xc30], R234 ;  /* 0x000c30ea01007387 */ /* 0x0005e20000100a00 */
[----:B------:R-:W3:Y:S03]  /*66b0*/  LDC R173, c[0x0][0x268] ;  /* 0x00009a00ffad7b82 */ /* 0x000ee60000000800 */
[----:B0-----:R-:W-:Y:S05]  /*66c0*/  STL.64 [R1+0xc28], R62 ;  /* 0x000c283e01007387 */ /* 0x001fea0000100a00 */
[----:B------:R-:W0:Y:S01]  /*66d0*/  LDC R28, c[0x0][0x268] ;  /* 0x00009a00ff1c7b82 */ /* 0x000e220000000800 */
[----:B------:R4:W-:Y:S01]  /*66e0*/  STL.64 [R1+0xc20], R40 ;  /* 0x000c202801007387 */ /* 0x0009e20000100a00 */
[----:B--2---:R-:W-:Y:S01]  /*66f0*/  LEA.HI.X.SX32 R235, R245, R0, 0x1, P0 ;  /* 0x00000000f5eb7211 */ /* 0x004fe200000f0eff */
[----:B-1----:R-:W-:-:S04]  /*6700*/  IMAD R174, R17, 0x2, R40 ;  /* 0x0000000211ae7824 */ /* 0x002fc800078e0228 */
[----:B------:R1:W-:Y:S01]  /*6710*/  STL [R1+0x424], R235 ;  /* 0x000424eb01007387 */ /* 0x0003e20000100800 */
[-C--:B------:R-:W-:Y:S01]  /*6720*/  LEA RZ, P0, R237, R5.reuse, 0x1 ;  /* 0x00000005edff7211 */ /* 0x080fe200078008ff */
[----:B------:R-:W2:Y:S01]  /*6730*/  LDC R19, c[0x0][0x268] ;  /* 0x00009a00ff137b82 */ /* 0x000ea20000000800 */
[-C--:B------:R-:W-:Y:S02]  /*6740*/  LEA.HI.X.SX32 R245, R244, R0.reuse, 0x1, P1 ;  /* 0x00000000f4f57211 */ /* 0x080fe400008f0eff */
[-C--:B----4-:R-:W-:Y:S01]  /*6750*/  LEA.HI.X.SX32 R41, R243, R0.reuse, 0x1, P2 ;  /* 0x00000000f3297211 */ /* 0x090fe200010f0eff */
[----:B---3--:R-:W-:Y:S01]  /*6760*/  IMAD R173, R173, 0x2, R174 ;  /* 0x00000002adad7824 */ /* 0x008fe200078e02ae */
[----:B-1----:R-:W3:Y:S01]  /*6770*/  LDL.LU.64 R234, [R1+0xc30] ;  /* 0x000c300001ea7983 */ /* 0x002ee20000300a00 */
[----:B------:R-:W-:Y:S02]  /*6780*/  LEA.HI.X.SX32 R63, R237, R0, 0x1, P0 ;  /* 0x00000000ed3f7211 */ /* 0x000fe400000f0eff */
[----:B------:R-:W1:Y:S01]  /*6790*/  LDC R167, c[0x0][0x268] ;  /* 0x00009a00ffa77b82 */ /* 0x000e620000000800 */
[----:B------:R-:W-:Y:S01]  /*67a0*/  STL [R1+0x41c], R245 ;  /* 0x00041cf501007387 */ /* 0x000fe20000100800 */
[----:B------:R-:W-:-:S02]  /*67b0*/  LEA R40, P2, R44, R5, 0x1 ;  /* 0x000000052c287211 */ /* 0x000fc400078408ff */
[----:B0-----:R-:W-:Y:S01]  /*67c0*/  LEA R28, R28, R173, 0x1 ;  /* 0x000000ad1c1c7211 */ /* 0x001fe200078e08ff */
[----:B------:R0:W-:Y:S03]  /*67d0*/  STL [R1+0x414], R41 ;  /* 0x0004142901007387 */ /* 0x0001e60000100800 */
[----:B------:R-:W4:Y:S01]  /*67e0*/  LDC R56, c[0x0][0x268] ;  /* 0x00009a00ff387b82 */ /* 0x000f220000000800 */
[----:B------:R5:W-:Y:S01]  /*67f0*/  STL [R1+0x40c], R63 ;  /* 0x00040c3f01007387 */ /* 0x000be20000100800 */
[----:B--2---:R-:W-:Y:S01]  /*6800*/  IMAD R168, R19, 0x2, R28 ;  /* 0x0000000213a87824 */ /* 0x004fe200078e021c */
[----:B0-----:R-:W-:-:S05]  /*6810*/  LEA.HI.X.SX32 R41, R44, R0, 0x1, P2 ;  /* 0x000000002c297211 */ /* 0x001fca00010f0eff */
[----:B------:R-:W0:Y:S01]  /*6820*/  LDC R27, c[0x0][0x268] ;  /* 0x00009a00ff1b7b82 */ /* 0x000e220000000800 */
[----:B-----5:R-:W2:Y:S04]  /*6830*/  LDL.LU.64 R62, [R1+0xc28] ;  /* 0x000c2800013e7983 */ /* 0x020ea80000300a00 */
[----:B------:R5:W-:Y:S03]  /*6840*/  STL.64 [R1+0xc00], R40 ;  /* 0x000c002801007387 */ /* 0x000be60000100a00 */
[----:B------:R-:W0:Y:S01]  /*6850*/  LDC R6, c[0x0][0x268] ;  /* 0x00009a00ff067b82 */ /* 0x000e220000000800 */
[----:B-1----:R-:W-:-:S04]  /*6860*/  IMAD R167, R167, 0x2, R168 ;  /* 0x00000002a7a77824 */ /* 0x002fc800078e02a8 */
[----:B----4-:R-:W-:-:S03]  /*6870*/  IMAD R56, R56, 0x2, R167 ;  /* 0x0000000238387824 */ /* 0x010fc600078e02a7 */
[----:B------:R-:W1:Y:S01]  /*6880*/  LDC R8, c[0x0][0x268] ;  /* 0x00009a00ff087b82 */ /* 0x000e620000000800 */
[----:B-----5:R-:W-:-:S04]  /*6890*/  LEA R40, P0, R228, R5, 0x1 ;  /* 0x00000005e4287211 */ /* 0x020fc800078008ff */
[----:B------:R-:W-:-:S03]  /*68a0*/  LEA.HI.X.SX32 R41, R228, R0, 0x1, P0 ;  /* 0x00000000e4297211 */ /* 0x000fc600000f0eff */
[----:B------:R-:W4:Y:S01]  /*68b0*/  LDC R14, c[0x0][0x268] ;  /* 0x00009a00ff0e7b82 */ /* 0x000f220000000800 */
[----:B0-----:R-:W-:-:S07]  /*68c0*/  LEA R27, R27, R56, 0x1 ;  /* 0x000000381b1b7211 */ /* 0x001fce00078e08ff */
[----:B------:R-:W0:Y:S01]  /*68d0*/  LDC R156, c[0x0][0x268] ;  /* 0x00009a00ff9c7b82 */ /* 0x000e220000000800 */
[----:B------:R-:W-:-:S07]  /*68e0*/  IMAD R161, R6, 0x2, R27 ;  /* 0x0000000206a17824 */ /* 0x000fce00078e021b */
[----:B------:R-:W5:Y:S01]  /*68f0*/  LDC R157, c[0x0][0x268] ;  /* 0x00009a00ff9d7b82 */ /* 0x000f620000000800 */
[----:B-1----:R-:W-:-:S07]  /*6900*/  IMAD R163, R8, 0x2, R161 ;  /* 0x0000000208a37824 */ /* 0x002fce00078e02a1 */
[----:B------:R-:W1:Y:S01]  /*6910*/  LDC R18, c[0x0][0x268] ;  /* 0x00009a00ff127b82 */ /* 0x000e620000000800 */
[----:B----4-:R-:W-:-:S07]  /*6920*/  IMAD R155, R14, 0x2, R163 ;  /* 0x000000020e9b7824 */ /* 0x010fce00078e02a3 */
[----:B------:R-:W4:Y:S01]  /*6930*/  LDC R150, c[0x0][0x268] ;  /* 0x00009a00ff967b82 */ /* 0x000f220000000800 */
[----:B0-----:R-:W-:-:S07]  /*6940*/  LEA R156, R156, R155, 0x1 ;  /* 0x0000009b9c9c7211 */ /* 0x001fce00078e08ff */
[----:B------:R-:W0:Y:S01]  /*6950*/  LDC R151, c[0x0][0x268] ;  /* 0x00009a00ff977b82 */ /* 0x000e220000000800 */
[----:B-----5:R-:W-:-:S07]  /*6960*/  IMAD R157, R157, 0x2, R156 ;  /* 0x000000029d9d7824 */ /* 0x020fce00078e029c */
        /* <DEDUP_REMOVED lines=53> */
[C---:B---3--:R-:W-:Y:S02]  /*6cc0*/  LEA R244, P1, R234.reuse, R5, 0x1 ;  /* 0x00000005eaf47211 */ /* 0x048fe400078208ff */
[----:B0-----:R-:W-:Y:S02]  /*6cd0*/  LEA R103, R103, R102, 0x1 ;  /* 0x0000006667677211 */ /* 0x001fe400078e08ff */
[----:B------:R-:W-:-:S03]  /*6ce0*/  LEA.HI.X.SX32 R245, R234, R0, 0x1, P1 ;  /* 0x00000000eaf57211 */ /* 0x000fc600008f0eff */
[----:B------:R-:W0:Y:S01]  /*6cf0*/  LDC R208, c[0x0][0x268] ;  /* 0x00009a00ffd07b82 */ /* 0x000e220000000800 */
[----:B-----5:R-:W-:Y:S01]  /*6d00*/  IMAD R95, R190, 0x2, R103 ;  /* 0x00000002be5f7824 */ /* 0x020fe200078e0267 */
[----:B------:R-:W-:Y:S04]  /*6d10*/  STL.64 [R1+0xc08], R244 ;  /* 0x000c08f401007387 */ /* 0x000fe80000100a00 */
[----:B------:R3:W-:Y:S02]  /*6d20*/  STL.64 [R1+0xbf8], R40 ;  /* 0x000bf82801007387 */ /* 0x0007e40000100a00 */
[----:B------:R-:W5:Y:S01]  /*6d30*/  LDC R90, c[0x0][0x268] ;  /* 0x00009a00ff5a7b82 */ /* 0x000f620000000800 */
[----:B-1----:R-:W-:-:S07]  /*6d40*/  IMAD R96, R96, 0x2, R95 ;  /* 0x0000000260607824 */ /* 0x002fce00078e025f */
[----:B------:R-:W1:Y:S01]  /*6d50*/  LDC R91, c[0x0][0x268] ;  /* 0x00009a00ff5b7b82 */ /* 0x000e620000000800 */
[----:B----4-:R-:W-:Y:S01]  /*6d60*/  IMAD R97, R97, 0x2, R96 ;  /* 0x0000000261617824 */ /* 0x010fe200078e0260 */
[----:B---3--:R-:W3:Y:S06]  /*6d70*/  LDL.LU.64 R40, [R1+0xc20] ;  /* 0x000c200001287983 */ /* 0x008eec0000300a00 */
        /* <DEDUP_REMOVED lines=27> */
[----:B-----5:R-:W-:Y:S01]  /*6f30*/  IMAD R66, R66, 0x2, R65 ;  /* 0x0000000242427824 */ /* 0x020fe200078e0241 */
[----:B------:R-:W-:-:S03]  /*6f40*/  LEA R234, P1, R227, R5, 0x1 ;  /* 0x00000005e3ea7211 */ /* 0x000fc600078208ff */
[----:B-1----:R-:W-:Y:S01]  /*6f50*/  IMAD R67, R67, 0x2, R66 ;  /* 0x0000000243437824 */ /* 0x002fe200078e0242 */
[C---:B------:R-:W-:Y:S02]  /*6f60*/  LEA R244, P2, R22.reuse, R5, 0x1 ;  /* 0x0000000516f47211 */ /* 0x040fe400078408ff */
[----:B------:R-:W1:Y:S01]  /*6f70*/  LDC R43, c[0x0][0x268] ;  /* 0x00009a00ff2b7b82 */ /* 0x000e620000000800 */
[----:B----4-:R-:W-:Y:S01]  /*6f80*/  IMAD R3, R3, 0x2, R67 ;  /* 0x0000000203037824 */ /* 0x010fe200078e0243 */
[----:B------:R-:W-:-:S06]  /*6f90*/  LEA.HI.X.SX32 R245, R22, R0, 0x1, P2 ;  /* 0x0000000016f57211 */ /* 0x000fcc00010f0eff */
[----:B------:R-:W4:Y:S01]  /*6fa0*/  LDC R223, c[0x0][0x268] ;  /* 0x00009a00ffdf7b82 */ /* 0x000f220000000800 */
[----:B------:R-:W-:Y:S02]  /*6fb0*/  LEA R44, R235, R3, 0x1 ;  /* 0x00000003eb2c7211 */ /* 0x000fe400078e08ff */
[-C--:B------:R-:W-:Y:S02]  /*6fc0*/  LEA.HI.X.SX32 R235, R227, R0.reuse, 0x1, P1 ;  /* 0x00000000e3eb7211 */ /* 0x080fe400008f0eff */
[CC--:B------:R-:W-:Y:S01]  /*6fd0*/  LEA R228, P0, R222.reuse, R5.reuse, 0x1 ;  /* 0x00000005dee47211 */ /* 0x0c0fe200078008ff */
[----:B--2---:R-:W-:Y:S02]  /*6fe0*/  IMAD R63, R63, 0x2, R44 ;  /* 0x000000023f3f7824 */ /* 0x004fe400078e022c */
[----:B------:R-:W2:Y:S01]  /*6ff0*/  LDC R16, c[0x0][0x268] ;  /* 0x00009a00ff107b82 */ /* 0x000ea20000000800 */
[----:B------:R5:W-:Y:S04]  /*7000*/  STL.64 [R1+0xbf0], R234 ;  /* 0x000bf0ea01007387 */ /* 0x000be80000100a00 */
[----:B------:R5:W-:Y:S01]  /*7010*/  STL.64 [R1+0xbe8], R244 ;  /* 0x000be8f401007387 */ /* 0x000be20000100a00 */
[----:B0-----:R-:W-:Y:S01]  /*7020*/  IMAD R22, R229, 0x2, R63 ;  /* 0x00000002e5167824 */ /* 0x001fe200078e023f */
[----:B------:R-:W-:Y:S01]  /*7030*/  LEA.HI.X.SX32 R229, R222, R0, 0x1, P0 ;  /* 0x00000000dee57211 */ /* 0x000fe200000f0eff */
[----:B------:R-:W0:Y:S01]  /*7040*/  LDC R217, c[0x0][0x268] ;  /* 0x00009a00ffd97b82 */ /* 0x000e220000000800 */
[----:B-----5:R-:W-:-:S07]  /*7050*/  LEA R234, P2, R62, R5, 0x1 ;  /* 0x000000053eea7211 */ /* 0x020fce00078408ff */
[----:B------:R-:W5:Y:S01]  /*7060*/  LDC R61, c[0x0][0x268] ;  /* 0x00009a00ff3d7b82 */ /* 0x000f620000000800 */
[CC--:B------:R-:W-:Y:S02]  /*7070*/  LEA R244, P1, R221.reuse, R5.reuse, 0x1 ;  /* 0x00000005ddf47211 */ /* 0x0c0fe400078208ff */
[-C--:B------:R-:W-:Y:S02]  /*7080*/  LEA.HI.X.SX32 R235, R62, R0.reuse, 0x1, P2 ;  /* 0x000000003eeb7211 */ /* 0x080fe400010f0eff */
[----:B------:R-:W-:Y:S01]  /*7090*/  LEA.HI.X.SX32 R245, R221, R0, 0x1, P1 ;  /* 0x00000000ddf57211 */ /* 0x000fe200008f0eff */
[----:B------:R1:W-:Y:S02]  /*70a0*/  STL.64 [R1+0xbe0], R228 ;  /* 0x000be0e401007387 */ /* 0x0003e40000100a00 */
[----:B------:R-:W3:Y:S02]  /*70b0*/  LDC R211, c[0x0][0x268] ;  /* 0x00009a00ffd37b82 */ /* 0x000ee40000000800 */
[----:B------:R4:W-:Y:S04]  /*70c0*/  STL.64 [R1+0xbd8], R244 ;  /* 0x000bd8f401007387 */ /* 0x0009e80000100a00 */
[----:B------:R2:W-:Y:S02]  /*70d0*/  STL.64 [R1+0xbd0], R234 ;  /* 0x000bd0ea01007387 */ /* 0x0005e40000100a00 */
[----:B------:R-:W3:Y:S01]  /*70e0*/  LDC R42, c[0x0][0x268] ;  /* 0x00009a00ff2a7b82 */ /* 0x000ee20000000800 */
[----:B-1----:R-:W-:-:S02]  /*70f0*/  LEA R228, P2, R30, R5, 0x1 ;  /* 0x000000051ee47211 */ /* 0x002fc400078408ff */
[----:B----4-:R-:W-:-:S05]  /*7100*/  LEA R244, P0, R216, R5, 0x1 ;  /* 0x00000005d8f47211 */ /* 0x010fca00078008ff */
[----:B------:R-:W1:Y:S01]  /*7110*/  LDC R205, c[0x0][0x268] ;  /* 0x00009a00ffcd7b82 */ /* 0x000e620000000800 */
[CC--:B--2---:R-:W-:Y:S02]  /*7120*/  LEA R234, P1, R215.reuse, R5.reuse, 0x1 ;  /* 0x00000005d7ea7211 */ /* 0x0c4fe400078208ff */
[-C--:B------:R-:W-:Y:S02]  /*7130*/  LEA.HI.X.SX32 R245, R216, R0.reuse, 0x1, P0 ;  /* 0x00000000d8f57211 */ /* 0x080fe400000f0eff */
[-C--:B------:R-:W-:Y:S02]  /*7140*/  LEA.HI.X.SX32 R235, R215, R0.reuse, 0x1, P1 ;  /* 0x00000000d7eb7211 */ /* 0x080fe400008f0eff */
[----:B------:R-:W-:Y:S01]  /*7150*/  LEA.HI.X.SX32 R229, R30, R0, 0x1, P2 ;  /* 0x000000001ee57211 */ /* 0x000fe200010f0eff */
[----:B------:R-:W-:Y:S01]  /*7160*/  STL.64 [R1+0xbc8], R244 ;  /* 0x000bc8f401007387 */ /* 0x000fe20000100a00 */
[----:B------:R-:W-:Y:S01]  /*7170*/  IMAD R43, R43, 0x2, R22 ;  /* 0x000000022b2b7824 */ /* 0x000fe200078e0216 */
[----:B------:R-:W2:Y:S02]  /*7180*/  LDC R29, c[0x0][0x268] ;  /* 0x00009a00ff1d7b82 */ /* 0x000ea40000000800 */
[----:B------:R4:W-:Y:S01]  /*7190*/  STL.64 [R1+0xbc0], R234 ;  /* 0x000bc0ea01007387 */ /* 0x0009e20000100a00 */
[----:B------:R-:W-:-:S03]  /*71a0*/  LEA R222, P2, R21, R5, 0x1 ;  /* 0x0000000515de7211 */ /* 0x000fc600078408ff */
[----:B------:R0:W-:Y:S01]  /*71b0*/  STL.64 [R1+0xbb8], R228 ;  /* 0x000bb8e401007387 */ /* 0x0001e20000100a00 */
[----:B------:R-:W-:Y:S01]  /*71c0*/  LEA R62, R223, R43, 0x1 ;  /* 0x0000002bdf3e7211 */ /* 0x000fe200078e08ff */
[----:B------:R-:W2:Y:S01]  /*71d0*/  LDC R199, c[0x0][0x268] ;  /* 0x00009a00ffc77b82 */ /* 0x000ea20000000800 */
[----:B----4-:R-:W-:-:S07]  /*71e0*/  LEA R234, P0, R210, R5, 0x1 ;  /* 0x00000005d2ea7211 */ /* 0x010fce00078008ff */
[----:B------:R-:W4:Y:S01]  /*71f0*/  LDC R59, c[0x0][0x268] ;  /* 0x00009a00ff3b7b82 */ /* 0x000f220000000800 */
[CC--:B0-----:R-:W-:Y:S02]  /*7200*/  LEA R228, P1, R209.reuse, R5.reuse, 0x1 ;  /* 0x00000005d1e47211 */ /* 0x0c1fe400078208ff */
[-C--:B------:R-:W-:Y:S02]  /*7210*/  LEA.HI.X.SX32 R235, R210, R0.reuse, 0x1, P0 ;  /* 0x00000000d2eb7211 */ /* 0x080fe400000f0eff */
[-C--:B------:R-:W-:Y:S02]  /*7220*/  LEA.HI.X.SX32 R229, R209, R0.reuse, 0x1, P1 ;  /* 0x00000000d1e57211 */ /* 0x080fe400008f0eff */
[----:B------:R-:W-:Y:S01]  /*7230*/  LEA.HI.X.SX32 R223, R21, R0, 0x1, P2 ;  /* 0x0000000015df7211 */ /* 0x000fe200010f0eff */
[----:B------:R-:W-:Y:S01]  /*7240*/  STL.64 [R1+0xbb0], R234 ;  /* 0x000bb0ea01007387 */ /* 0x000fe20000100a00 */
[----:B------:R-:W-:Y:S01]  /*7250*/  IMAD R16, R16, 0x2, R62 ;  /* 0x0000000210107824 */ /* 0x000fe200078e023e */
[----:B------:R-:W0:Y:S02]  /*7260*/  LDC R193, c[0x0][0x268] ;  /* 0x00009a00ffc17b82 */ /* 0x000e240000000800 */
[----:B------:R5:W-:Y:S01]  /*7270*/  STL.64 [R1+0xba8], R228 ;  /* 0x000ba8e401007387 */ /* 0x000be20000100a00 */
[----:B------:R-:W-:-:S03]  /*7280*/  LEA R216, P2, R60, R5, 0x1 ;  /* 0x000000053cd87211 */ /* 0x000fc600078408ff */
[----:B------:R3:W-:Y:S01]  /*7290*/  STL.64 [R1+0xba0], R222 ;  /* 0x000ba0de01007387 */ /* 0x0007e20000100a00 */
[----:B------:R-:W-:Y:S01]  /*72a0*/  IMAD R30, R217, 0x2, R16 ;  /* 0x00000002d91e7824 */ /* 0x000fe200078e0210 */
[----:B------:R-:W-:Y:S01]  /*72b0*/  LEA.HI.X.SX32 R217, R60, R0, 0x1, P2 ;  /* 0x000000003cd97211 */ /* 0x000fe200010f0eff */
[----:B------:R-:W0:Y:S01]  /*72c0*/  LDC R15, c[0x0][0x268] ;  /* 0x00009a00ff0f7b82 */ /* 0x000e220000000800 */
[----:B-----5:R-:W-:-:S07]  /*72d0*/  LEA R228, P0, R204, R5, 0x1 ;  /* 0x00000005cce47211 */ /* 0x020fce00078008ff */
[----:B------:R-:W5:Y:S01]  /*72e0*/  LDC R187, c[0x0][0x268] ;  /* 0x00009a00ffbb7b82 */ /* 0x000f620000000800 */
[C---:B---3--:R-:W-:Y:S02]  /*72f0*/  LEA R222, P1, R203.reuse, R5, 0x1 ;  /* 0x00000005cbde7211 */ /* 0x048fe400078208ff */
[-C--:B------:R-:W-:Y:S02]  /*7300*/  LEA.HI.X.SX32 R229, R204, R0.reuse, 0x1, P0 ;  /* 0x00000000cce57211 */ /* 0x080fe400000f0eff */
[----:B------:R-:W-:Y:S01]  /*7310*/  LEA.HI.X.SX32 R223, R203, R0, 0x1, P1 ;  /* 0x00000000cbdf7211 */ /* 0x000fe200008f0eff */
[----:B------:R-:W-:Y:S02]  /*7320*/  IMAD R61, R61, 0x2, R30 ;  /* 0x000000023d3d7824 */ /* 0x000fe400078e021e */
[----:B------:R-:W-:Y:S01]  /*7330*/  STL.64 [R1+0xb98], R228 ;  /* 0x000b98e401007387 */ /* 0x000fe20000100a00 */
[----:B------:R-:W3:Y:S03]  /*7340*/  LDC R4, c[0x0][0x268] ;  /* 0x00009a00ff047b82 */ /* 0x000ee60000000800 */
[----:B------:R1:W-:Y:S04]  /*7350*/  STL.64 [R1+0xb90], R222 ;  /* 0x000b90de01007387 */ /* 0x0003e80000100a00 */
[----:B------:R2:W-:Y:S01]  /*7360*/  STL.64 [R1+0xb88], R216 ;  /* 0x000b88d801007387 */ /* 0x0005e20000100a00 */
[----:B------:R-:W-:Y:S01]  /*7370*/  LEA R21, R211, R61, 0x1 ;  /* 0x0000003dd3157211 */ /* 0x000fe200078e08ff */
[----:B------:R-:W3:Y:S01]  /*7380*/  LDC R181, c[0x0][0x268] ;  /* 0x00009a00ffb57b82 */ /* 0x000ee20000000800 */
[----:B-1----:R-:W-:-:S07]  /*7390*/  LEA R222, P0, R198, R5, 0x1 ;  /* 0x00000005c6de7211 */ /* 0x002fce00078008ff */
[----:B------:R-:W1:Y:S01]  /*73a0*/  LDC R57, c[0x0][0x268] ;  /* 0x00009a00ff397b82 */ /* 0x000e620000000800 */
[C---:B--2---:R-:W-:Y:S02]  /*73b0*/  LEA R216, P1, R197.reuse, R5, 0x1 ;  /* 0x00000005c5d87211 */ /* 0x044fe400078208ff */
[-C--:B------:R-:W-:Y:S02]  /*73c0*/  LEA.HI.X.SX32 R223, R198, R0.reuse, 0x1, P0 ;  /* 0x00000000c6df7211 */ /* 0x080fe400000f0eff */
[----:B------:R-:W-:-:S03]  /*73d0*/  LEA.HI.X.SX32 R217, R197, R0, 0x1, P1 ;  /* 0x00000000c5d97211 */ /* 0x000fc600008f0eff */
[----:B------:R-:W2:Y:S01]  /*73e0*/  LDC R175, c[0x0][0x268] ;  /* 0x00009a00ffaf7b82 */ /* 0x000ea20000000800 */
[----:B------:R-:W-:Y:S01]  /*73f0*/  STL.64 [R1+0xb80], R222 ;  /* 0x000b80de01007387 */ /* 0x000fe20000100a00 */
[----:B------:R-:W-:-:S03]  /*7400*/  IMAD R42, R42, 0x2, R21 ;  /* 0x000000022a2a7824 */ /* 0x000fc600078e0215 */
[----:B------:R4:W-:Y:S01]  /*7410*/  STL.64 [R1+0xb78], R216 ;  /* 0x000b78d801007387 */ /* 0x0009e20000100a00 */
[----:B------:R-:W-:Y:S02]  /*7420*/  IMAD R60, R205, 0x2, R42 ;  /* 0x00000002cd3c7824 */ /* 0x000fe400078e022a */
[----:B------:R-:W2:Y:S08]  /*7430*/  LDC R39, c[0x0][0x268] ;  /* 0x00009a00ff277b82 */ /* 0x000eb00000000800 */
[----:B------:R-:W2:Y:S01]  /*7440*/  LDC R169, c[0x0][0x268] ;  /* 0x00009a00ffa97b82 */ /* 0x000ea20000000800 */
[----:B----4-:R-:W-:-:S04]  /*7450*/  LEA R216, P0, R192, R5, 0x1 ;  /* 0x00000005c0d87211 */ /* 0x010fc800078008ff */
[----:B------:R-:W-:-:S03]  /*7460*/  LEA.HI.X.SX32 R217, R192, R0, 0x1, P0 ;  /* 0x00000000c0d97211 */ /* 0x000fc600000f0eff */
[----:B------:R-:W4:Y:S08]  /*7470*/  LDC R20, c[0x0][0x268] ;  /* 0x00009a00ff147b82 */ /* 0x000f300000000800 */
[----:B------:R-:W4:Y:S01]  /*7480*/  LDC R162, c[0x0][0x268] ;  /* 0x00009a00ffa27b82 */ /* 0x000f220000000800 */
[----:B------:R-:W-:-:S04]  /*7490*/  LEA R210, P2, R41, R5, 0x1 ;  /* 0x0000000529d27211 */ /* 0x000fc800078408ff */
[-C--:B------:R-:W-:Y:S02]  /*74a0*/  LEA.HI.X.SX32 R211, R41, R0.reuse, 0x1, P2 ;  /* 0x0000000029d37211 */ /* 0x080fe400010f0eff */
[CC--:B------:R-:W-:Y:S01]  /*74b0*/  LEA R204, P2, R12.reuse, R5.reuse, 0x1 ;  /* 0x000000050ccc7211 */ /* 0x0c0fe200078408ff */
[----:B------:R-:W4:Y:S02]  /*74c0*/  LDC R55, c[0x0][0x268] ;  /* 0x00009a00ff377b82 */ /* 0x000f240000000800 */
[----:B------:R0:W-:Y:S01]  /*74d0*/  STL.64 [R1+0xb70], R210 ;  /* 0x000b70d201007387 */ /* 0x0001e20000100a00 */
[----:B------:R-:W-:Y:S01]  /*74e0*/  LEA.HI.X.SX32 R205, R12, R0, 0x1, P2 ;  /* 0x000000000ccd7211 */ /* 0x000fe200010f0eff */
[----:B------:R-:W-:Y:S02]  /*74f0*/  IMAD R29, R29, 0x2, R60 ;  /* 0x000000021d1d7824 */ /* 0x000fe400078e023c */
[----:B------:R-:W-:Y:S02]  /*7500*/  STL.64 [R1+0xb68], R216 ;  /* 0x000b68d801007387 */ /* 0x000fe40000100a00 */
[----:B------:R-:W4:Y:S01]  /*7510*/  LDC R11, c[0x0][0x268] ;  /* 0x00009a00ff0b7b82 */ /* 0x000f220000000800 */
[----:B0-----:R-:W-:-:S07]  /*7520*/  LEA R210, P1, R191, R5, 0x1 ;  /* 0x00000005bfd27211 */ /* 0x001fce00078208ff */
[----:B------:R-:W0:Y:S01]  /*7530*/  LDC R38, c[0x0][0x268] ;  /* 0x00009a00ff267b82 */ /* 0x000e220000000800 */
[----:B------:R-:W-:Y:S02]  /*7540*/  LEA.HI.X.SX32 R211, R191, R0, 0x1, P1 ;  /* 0x00000000bfd37211 */ /* 0x000fe400008f0eff */
[----:B------:R-:W-:-:S03]  /*7550*/  LEA R198, P2, R58, R5, 0x1 ;  /* 0x000000053ac67211 */ /* 0x000fc600078408ff */
[----:B------:R5:W-:Y:S02]  /*7560*/  STL.64 [R1+0xb60], R210 ;  /* 0x000b60d201007387 */ /* 0x000be40000100a00 */
[----:B------:R-:W0:Y:S02]  /*7570*/  LDC R54, c[0x0][0x268] ;  /* 0x00009a00ff367b82 */ /* 0x000e240000000800 */
[----:B------:R3:W-:Y:S01]  /*7580*/  STL.64 [R1+0xb58], R204 ;  /* 0x000b58cc01007387 */ /* 0x0007e20000100a00 */
[----:B------:R-:W-:-:S05]  /*7590*/  LEA R41, R199, R29, 0x1 ;  /* 0x0000001dc7297211 */ /* 0x000fca00078e08ff */
[----:B------:R-:W0:Y:S01]  /*75a0*/  LDC R19, c[0x0][0x268] ;  /* 0x00009a00ff137b82 */ /* 0x000e220000000800 */
[-C--:B-----5:R-:W-:Y:S02]  /*75b0*/  LEA R210, P0, R186, R5.reuse, 0x1 ;  /* 0x00000005bad27211 */ /* 0x0a0fe400078008ff */
[----:B---3--:R-:W-:-:S05]  /*75c0*/  LEA R204, P1, R185, R5, 0x1 ;  /* 0x00000005b9cc7211 */ /* 0x008fca00078208ff */
[----:B------:R-:W3:Y:S01]  /*75d0*/  LDC R37, c[0x0][0x268] ;  /* 0x00009a00ff257b82 */ /* 0x000ee20000000800 */
[-C--:B------:R-:W-:Y:S02]  /*75e0*/  LEA.HI.X.SX32 R211, R186, R0.reuse, 0x1, P0 ;  /* 0x00000000bad37211 */ /* 0x080fe400000f0eff */
[-C--:B------:R-:W-:Y:S02]  /*75f0*/  LEA.HI.X.SX32 R205, R185, R0.reuse, 0x1, P1 ;  /* 0x00000000b9cd7211 */ /* 0x080fe400008f0eff */
[----:B------:R-:W-:Y:S01]  /*7600*/  LEA.HI.X.SX32 R199, R58, R0, 0x1, P2 ;  /* 0x000000003ac77211 */ /* 0x000fe200010f0eff */
[----:B------:R-:W-:Y:S01]  /*7610*/  STL.64 [R1+0xb50], R210 ;  /* 0x000b50d201007387 */ /* 0x000fe20000100a00 */
[----:B------:R-:W-:Y:S01]  /*7620*/  IMAD R59, R59, 0x2, R41 ;  /* 0x000000023b3b7824 */ /* 0x000fe200078e0229 */
[----:B------:R-:W5:Y:S02]  /*7630*/  LDC R53, c[0x0][0x268] ;  /* 0x00009a00ff357b82 */ /* 0x000f640000000800 */
[----:B------:R1:W-:Y:S01]  /*7640*/  STL.64 [R1+0xb48], R204 ;  /* 0x000b48cc01007387 */ /* 0x0003e20000100a00 */
[----:B------:R-:W-:-:S03]  /*7650*/  LEA R192, P2, R40, R5, 0x1 ;  /* 0x0000000528c07211 */ /* 0x000fc600078408ff */
[----:B------:R2:W-:Y:S01]  /*7660*/  STL.64 [R1+0xb40], R198 ;  /* 0x000b40c601007387 */ /* 0x0005e20000100a00 */
[----:B------:R-:W-:Y:S01]  /*7670*/  IMAD R12, R193, 0x2, R59 ;  /* 0x00000002c10c7824 */ /* 0x000fe200078e023b */
[----:B------:R-:W-:Y:S01]  /*7680*/  LEA.HI.X.SX32 R193, R40, R0, 0x1, P2 ;  /* 0x0000000028c17211 */ /* 0x000fe200010f0eff */
[----:B------:R-:W5:Y:S01]  /*7690*/  LDC R6, c[0x0][0x268] ;  /* 0x00009a00ff067b82 */ /* 0x000f620000000800 */
[----:B-1----:R-:W-:-:S07]  /*76a0*/  LEA R204, P0, R180, R5, 0x1 ;  /* 0x00000005b4cc7211 */ /* 0x002fce00078008ff */
[----:B------:R-:W1:Y:S01]  /*76b0*/  LDC R26, c[0x0][0x268] ;  /* 0x00009a00ff1a7b82 */ /* 0x000e620000000800 */
[CC--:B--2---:R-:W-:Y:S02]  /*76c0*/  LEA R198, P1, R179.reuse, R5.reuse, 0x1 ;  /* 0x00000005b3c67211 */ /* 0x0c4fe400078208ff */
[-C--:B------:R-:W-:Y:S02]  /*76d0*/  LEA.HI.X.SX32 R205, R180, R0.reuse, 0x1, P0 ;  /* 0x00000000b4cd7211 */ /* 0x080fe400000f0eff */
[----:B------:R-:W-:Y:S01]  /*76e0*/  LEA.HI.X.SX32 R199, R179, R0, 0x1, P1 ;  /* 0x00000000b3c77211 */ /* 0x000fe200008f0eff */
[----:B------:R-:W-:Y:S02]  /*76f0*/  IMAD R15, R15, 0x2, R12 ;  /* 0x000000020f0f7824 */ /* 0x000fe400078e020c */
[----:B------:R-:W-:Y:S01]  /*7700*/  STL.64 [R1+0xb38], R204 ;  /* 0x000b38cc01007387 */ /* 0x000fe20000100a00 */
[----:B------:R-:W-:Y:S01]  /*7710*/  LEA R186, P2, R28, R5, 0x1 ;  /* 0x000000051cba7211 */ /* 0x000fe200078408ff */
[----:B------:R-:W2:Y:S02]  /*7720*/  LDC R52, c[0x0][0x268] ;  /* 0x00009a00ff347b82 */ /* 0x000ea40000000800 */
[----:B------:R4:W-:Y:S04]  /*7730*/  STL.64 [R1+0xb30], R198 ;  /* 0x000b30c601007387 */ /* 0x0009e80000100a00 */
        /* <DEDUP_REMOVED lines=18> */
[----:B---3--:R-:W-:-:S07]  /*7860*/  LEA R192, P0, R168, R5, 0x1 ;  /* 0x00000005a8c07211 */ /* 0x008fce00078008ff */
[----:B------:R-:W3:Y:S01]  /*7870*/  LDC R35, c[0x0][0x268] ;  /* 0x00009a00ff237b82 */ /* 0x000ee20000000800 */
[CC--:B-----5:R-:W-:Y:S02]  /*7880*/  LEA R186, P1, R167.reuse, R5.reuse, 0x1 ;  /* 0x00000005a7ba7211 */ /* 0x0e0fe400078208ff */
[-C--:B------:R-:W-:Y:S02]  /*7890*/  LEA.HI.X.SX32 R193, R168, R0.reuse, 0x1, P0 ;  /* 0x00000000a8c17211 */ /* 0x080fe400000f0eff */
[----:B------:R-:W-:Y:S01]  /*78a0*/  LEA.HI.X.SX32 R187, R167, R0, 0x1, P1 ;  /* 0x00000000a7bb7211 */ /* 0x000fe200008f0eff */
[----:B------:R-:W-:Y:S02]  /*78b0*/  IMAD R57, R57, 0x2, R40 ;  /* 0x0000000239397824 */ /* 0x000fe400078e0228 */
[----:B------:R-:W-:Y:S01]  /*78c0*/  STL.64 [R1+0xb08], R192 ;  /* 0x000b08c001007387 */ /* 0x000fe20000100a00 */
[----:B------:R-:W-:Y:S01]  /*78d0*/  LEA R174, P2, R163, R5, 0x1 ;  /* 0x00000005a3ae7211 */ /* 0x000fe200078408ff */
[----:B------:R-:W5:Y:S02]  /*78e0*/  LDC R50, c[0x0][0x268] ;  /* 0x00009a00ff327b82 */ /* 0x000f640000000800 */
[----:B------:R1:W-:Y:S04]  /*78f0*/  STL.64 [R1+0xb00], R186 ;  /* 0x000b00ba01007387 */ /* 0x0003e80000100a00 */
[----:B------:R2:W-:Y:S01]  /*7900*/  STL.64 [R1+0xaf8], R180 ;  /* 0x000af8b401007387 */ /* 0x0005e20000100a00 */
[----:B------:R-:W-:Y:S01]  /*7910*/  LEA R28, R175, R57, 0x1 ;  /* 0x00000039af1c7211 */ /* 0x000fe200078e08ff */
[----:B------:R-:W5:Y:S01]  /*7920*/  LDC R7, c[0x0][0x268] ;  /* 0x00009a00ff077b82 */ /* 0x000f620000000800 */
[----:B-1----:R-:W-:-:S07]  /*7930*/  LEA R186, P0, R27, R5, 0x1 ;  /* 0x000000051bba7211 */ /* 0x002fce00078008ff */
[----:B------:R-:W1:Y:S01]  /*7940*/  LDC R18, c[0x0][0x268] ;  /* 0x00009a00ff127b82 */ /* 0x000e620000000800 */
[-C--:B--2---:R-:W-:Y:S02]  /*7950*/  LEA R180, P1, R161, R5.reuse, 0x1 ;  /* 0x00000005a1b47211 */ /* 0x084fe400078208ff */
        /* <DEDUP_REMOVED lines=9> */
[----:B------:R-:W-:Y:S01]  /*79f0*/  IMAD R56, R169, 0x2, R39 ;  /* 0x00000002a9387824 */ /* 0x000fe200078e0227 */
[----:B------:R-:W-:Y:S01]  /*7a00*/  LEA.HI.X.SX32 R169, R157, R0, 0x1, P2 ;  /* 0x000000009da97211 */ /* 0x000fe200010f0eff */
[----:B------:R-:W2:Y:S01]  /*7a10*/  LDC R13, c[0x0][0x268] ;  /* 0x00009a00ff0d7b82 */ /* 0x000ea20000000800 */
[----:B----4-:R-:W-:-:S07]  /*7a20*/  LEA R180, P0, R155, R5, 0x1 ;  /* 0x000000059bb47211 */ /* 0x010fce00078008ff */
[----:B------:R-:W4:Y:S01]  /*7a30*/  LDC R34, c[0x0][0x268] ;  /* 0x00009a00ff227b82 */ /* 0x000f220000000800 */
[C---:B0-----:R-:W-:Y:S02]  /*7a40*/  LEA R174, P1, R156.reuse, R5, 0x1 ;  /* 0x000000059cae7211 */ /* 0x041fe400078208ff */
[-C--:B------:R-:W-:Y:S02]  /*7a50*/  LEA.HI.X.SX32 R181, R155, R0.reuse, 0x1, P0 ;  /* 0x000000009bb57211 */ /* 0x080fe400000f0eff */
[----:B------:R-:W-:Y:S01]  /*7a60*/  LEA.HI.X.SX32 R175, R156, R0, 0x1, P1 ;  /* 0x000000009caf7211 */ /* 0x000fe200008f0eff */
[----:B------:R-:W-:Y:S02]  /*7a70*/  IMAD R20, R20, 0x2, R56 ;  /* 0x0000000214147824 */ /* 0x000fe400078e0238 */
[----:B------:R-:W-:Y:S01]  /*7a80*/  STL.64 [R1+0xad8], R180 ;  /* 0x000ad8b401007387 */ /* 0x000fe20000100a00 */
[----:B------:R-:W0:Y:S03]  /*7a90*/  LDC R48, c[0x0][0x268] ;  /* 0x00009a00ff307b82 */ /* 0x000e260000000800 */
[----:B------:R3:W-:Y:S01]  /*7aa0*/  STL.64 [R1+0xad0], R174 ;  /* 0x000ad0ae01007387 */ /* 0x0007e20000100a00 */
[----:B------:R-:W-:-:S03]  /*7ab0*/  LEA R27, R162, R20, 0x1 ;  /* 0x00000014a21b7211 */ /* 0x000fc600078e08ff */
[----:B------:R5:W-:Y:S01]  /*7ac0*/  STL.64 [R1+0xac8], R168 ;  /* 0x000ac8a801007387 */ /* 0x000be20000100a00 */
[-C--:B------:R-:W-:Y:S01]  /*7ad0*/  LEA R162, P2, R151, R5.reuse, 0x1 ;  /* 0x0000000597a27211 */ /* 0x080fe200078408ff */
[----:B------:R-:W0:Y:S01]  /*7ae0*/  LDC R24, c[0x0][0x268] ;  /* 0x00009a00ff187b82 */ /* 0x000e220000000800 */
[----:B---3--:R-:W-:-:S07]  /*7af0*/  LEA R174, P0, R149, R5, 0x1 ;  /* 0x0000000595ae7211 */ /* 0x008fce00078008ff */
[----:B------:R-:W3:Y:S01]  /*7b00*/  LDC R33, c[0x0][0x268] ;  /* 0x00009a00ff217b82 */ /* 0x000ee20000000800 */
[CC--:B-----5:R-:W-:Y:S02]  /*7b10*/  LEA R168, P1, R150.reuse, R5.reuse, 0x1 ;  /* 0x0000000596a87211 */ /* 0x0e0fe400078208ff */
[-C--:B------:R-:W-:Y:S02]  /*7b20*/  LEA.HI.X.SX32 R175, R149, R0.reuse, 0x1, P0 ;  /* 0x0000000095af7211 */ /* 0x080fe400000f0eff */
[-C--:B------:R-:W-:Y:S02]  /*7b30*/  LEA.HI.X.SX32 R169, R150, R0.reuse, 0x1, P1 ;  /* 0x0000000096a97211 */ /* 0x080fe400008f0eff */
[-C--:B------:R-:W-:Y:S01]  /*7b40*/  LEA.HI.X.SX32 R163, R151, R0.reuse, 0x1, P2 ;  /* 0x0000000097a37211 */ /* 0x080fe200010f0eff */
[----:B------:R-:W-:Y:S01]  /*7b50*/  STL.64 [R1+0xac0], R174 ;  /* 0x000ac0ae01007387 */ /* 0x000fe20000100a00 */
[CC--:B------:R-:W-:Y:S01]  /*7b60*/  LEA R156, P2, R145.reuse, R5.reuse, 0x1 ;  /* 0x00000005919c7211 */ /* 0x0c0fe200078408ff */
[----:B------:R-:W5:Y:S02]  /*7b70*/  LDC R47, c[0x0][0x268] ;  /* 0x00009a00ff2f7b82 */ /* 0x000f640000000800 */
[----:B------:R1:W-:Y:S04]  /*7b80*/  STL.64 [R1+0xab8], R168 ;  /* 0x000ab8a801007387 */ /* 0x0003e80000100a00 */
[----:B------:R2:W-:Y:S01]  /*7b90*/  STL.64 [R1+0xab0], R162 ;  /* 0x000ab0a201007387 */ /* 0x0005e20000100a00 */
[----:B------:R-:W-:Y:S01]  /*7ba0*/  LEA.HI.X.SX32 R157, R145, R0, 0x1, P2 ;  /* 0x00000000919d7211 */ /* 0x000fe200010f0eff */
[----:B------:R-:W5:Y:S01]  /*7bb0*/  LDC R17, c[0x0][0x268] ;  /* 0x00009a00ff117b82 */ /* 0x000f620000000800 */
[----:B-1----:R-:W-:-:S07]  /*7bc0*/  LEA R168, P0, R143, R5, 0x1 ;  /* 0x000000058fa87211 */ /* 0x002fce00078008ff */
[----:B------:R-:W1:Y:S01]  /*7bd0*/  LDC R23, c[0x0][0x268] ;  /* 0x00009a00ff177b82 */ /* 0x000e620000000800 */
[C---:B--2---:R-:W-:Y:S02]  /*7be0*/  LEA R162, P1, R144.reuse, R5, 0x1 ;  /* 0x0000000590a27211 */ /* 0x044fe400078208ff */
[-C--:B------:R-:W-:Y:S02]  /*7bf0*/  LEA.HI.X.SX32 R169, R143, R0.reuse, 0x1, P0 ;  /* 0x000000008fa97211 */ /* 0x080fe400000f0eff */
[----:B------:R-:W-:-:S03]  /*7c00*/  LEA.HI.X.SX32 R163, R144, R0, 0x1, P1 ;  /* 0x0000000090a37211 */ /* 0x000fc600008f0eff */
[----:B------:R-:W2:Y:S01]  /*7c10*/  LDC R46, c[0x0][0x268] ;  /* 0x00009a00ff2e7b82 */ /* 0x000ea20000000800 */
[----:B------:R-:W-:Y:S01]  /*7c20*/  STL.64 [R1+0xaa8], R168 ;  /* 0x000aa8a801007387 */ /* 0x000fe20000100a00 */
[----:B------:R-:W-:-:S03]  /*7c30*/  LEA R150, P2, R139, R5, 0x1 ;  /* 0x000000058b967211 */ /* 0x000fc600078408ff */
[----:B------:R4:W-:Y:S03]  /*7c40*/  STL.64 [R1+0xaa0], R162 ;  /* 0x000aa0a201007387 */ /* 0x0009e60000100a00 */
[----:B------:R-:W2:Y:S01]  /*7c50*/  LDC R2, c[0x0][0x268] ;  /* 0x00009a00ff027b82 */ /* 0x000ea20000000800 */
[----:B------:R0:W-:Y:S01]  /*7c60*/  STL.64 [R1+0xa98], R156 ;  /* 0x000a989c01007387 */ /* 0x0001e20000100a00 */
[----:B------:R-:W-:-:S06]  /*7c70*/  LEA.HI.X.SX32 R151, R139, R0, 0x1, P2 ;  /* 0x000000008b977211 */ /* 0x000fcc00010f0eff */
[----:B------:R-:W2:Y:S01]  /*7c80*/  LDC R32, c[0x0][0x268] ;  /* 0x00009a00ff207b82 */ /* 0x000ea20000000800 */
[CC--:B----4-:R-:W-:Y:S02]  /*7c90*/  LEA R162, P0, R137.reuse, R5.reuse, 0x1 ;  /* 0x0000000589a27211 */ /* 0x0d0fe400078008ff */
[----:B0-----:R-:W-:Y:S02]  /*7ca0*/  LEA R156, P1, R138, R5, 0x1 ;  /* 0x000000058a9c7211 */ /* 0x001fe400078208ff */
[----:B------:R-:W-:-:S03]  /*7cb0*/  LEA.HI.X.SX32 R163, R137, R0, 0x1, P0 ;  /* 0x0000000089a37211 */ /* 0x000fc600000f0eff */
[----:B------:R-:W0:Y:S01]  /*7cc0*/  LDC R45, c[0x0][0x268] ;  /* 0x00009a00ff2d7b82 */ /* 0x000e220000000800 */
[----:B------:R-:W-:Y:S01]  /*7cd0*/  LEA.HI.X.SX32 R157, R138, R0, 0x1, P1 ;  /* 0x000000008a9d7211 */ /* 0x000fe200008f0eff */
[----:B------:R-:W-:Y:S01]  /*7ce0*/  STL.64 [R1+0xa90], R162 ;  /* 0x000a90a201007387 */ /* 0x000fe20000100a00 */
[----:B------:R-:W-:-:S03]  /*7cf0*/  LEA R144, P2, R133, R5, 0x1 ;  /* 0x0000000585907211 */ /* 0x000fc600078408ff */
[----:B------:R4:W-:Y:S02]  /*7d00*/  STL.64 [R1+0xa88], R156 ;  /* 0x000a889c01007387 */ /* 0x0009e40000100a00 */
[----:B------:R-:W0:Y:S02]  /*7d10*/  LDC R8, c[0x0][0x268] ;  /* 0x00009a00ff087b82 */ /* 0x000e240000000800 */
[----:B------:R3:W-:Y:S01]  /*7d20*/  STL.64 [R1+0xa80], R150 ;  /* 0x000a809601007387 */ /* 0x0007e20000100a00 */
[----:B------:R-:W-:-:S05]  /*7d30*/  LEA.HI.X.SX32 R145, R133, R0, 0x1, P2 ;  /* 0x0000000085917211 */ /* 0x000fca00010f0eff */
[----:B------:R-:W0:Y:S01]  /*7d40*/  LDC R31, c[0x0][0x268] ;  /* 0x00009a00ff1f7b82 */ /* 0x000e220000000800 */
[-C--:B----4-:R-:W-:Y:S02]  /*7d50*/  LEA R156, P0, R131, R5.reuse, 0x1 ;  /* 0x00000005839c7211 */ /* 0x090fe400078008ff */
[----:B---3--:R-:W-:-:S05]  /*7d60*/  LEA R150, P1, R132, R5, 0x1 ;  /* 0x0000000584967211 */ /* 0x008fca00078208ff */
[----:B------:R-:W3:Y:S01]  /*7d70*/  LDC R64, c[0x0][0x268] ;  /* 0x00009a00ff407b82 */ /* 0x000ee20000000800 */
[-C--:B------:R-:W-:Y:S02]  /*7d80*/  LEA.HI.X.SX32 R157, R131, R0.reuse, 0x1, P0 ;  /* 0x00000000839d7211 */ /* 0x080fe400000f0eff */
[----:B------:R-:W-:Y:S01]  /*7d90*/  LEA.HI.X.SX32 R151, R132, R0, 0x1, P1 ;  /* 0x0000000084977211 */ /* 0x000fe200008f0eff */
[----:B------:R-:W-:Y:S02]  /*7da0*/  IMAD R55, R55, 0x2, R27 ;  /* 0x0000000237377824 */ /* 0x000fe400078e021b */
[----:B------:R-:W-:Y:S02]  /*7db0*/  STL.64 [R1+0xa78], R156 ;  /* 0x000a789c01007387 */ /* 0x000fe40000100a00 */
[----:B------:R-:W-:Y:S01]  /*7dc0*/  IMAD R11, R11, 0x2, R55 ;  /* 0x000000020b0b7824 */ /* 0x000fe200078e0237 */
[----:B------:R-:W4:Y:S01]  /*7dd0*/  LDC R68, c[0x0][0x268] ;  /* 0x00009a00ff447b82 */ /* 0x000f220000000800 */
[----:B------:R5:W-:Y:S01]  /*7de0*/  STL.64 [R1+0xa70], R150 ;  /* 0x000a709601007387 */ /* 0x000be20000100a00 */
[----:B------:R-:W-:-:S03]  /*7df0*/  LEA R138, P2, R127, R5, 0x1 ;  /* 0x000000057f8a7211 */ /* 0x000fc600078408ff */
[----:B------:R1:W-:Y:S01]  /*7e00*/  STL.64 [R1+0xa68], R144 ;  /* 0x000a689001007387 */ /* 0x0003e20000100a00 */
[----:B------:R-:W-:Y:S01]  /*7e10*/  IMAD R38, R38, 0x2, R11 ;  /* 0x0000000226267824 */ /* 0x000fe200078e020b */
[----:B------:R-:W-:Y:S01]  /*7e20*/  LEA.HI.X.SX32 R139, R127, R0, 0x1, P2 ;  /* 0x000000007f8b7211 */ /* 0x000fe200010f0eff */
[----:B------:R-:W4:Y:S01]  /*7e30*/  LDC R69, c[0x0][0x268] ;  /* 0x00009a00ff457b82 */ /* 0x000f220000000800 */
[----:B-----5:R-:W-:-:S07]  /*7e40*/  LEA R150, P0, R125, R5, 0x1 ;  /* 0x000000057d967211 */ /* 0x020fce00078008ff */
[----:B------:R-:W5:Y:S01]  /*7e50*/  LDC R70, c[0x0][0x268] ;  /* 0x00009a00ff467b82 */ /* 0x000f620000000800 */
[CC--:B-1----:R-:W-:Y:S02]  /*7e60*/  LEA R144, P1, R126.reuse, R5.reuse, 0x1 ;  /* 0x000000057e907211 */ /* 0x0c2fe400078208ff */
[-C--:B------:R-:W-:Y:S02]  /*7e70*/  LEA.HI.X.SX32 R151, R125, R0.reuse, 0x1, P0 ;  /* 0x000000007d977211 */ /* 0x080fe400000f0eff */
[----:B------:R-:W-:Y:S02]  /*7e80*/  LEA.HI.X.SX32 R145, R126, R0, 0x1, P1 ;  /* 0x000000007e917211 */ /* 0x000fe400008f0eff */
[----:B------:R-:W-:Y:S01]  /*7e90*/  LEA R54, R54, R38, 0x1 ;  /* 0x0000002636367211 */ /* 0x000fe200078e08ff */
[----:B------:R-:W-:Y:S01]  /*7ea0*/  STL.64 [R1+0xa60], R150 ;  /* 0x000a609601007387 */ /* 0x000fe20000100a00 */
[----:B------:R-:W-:Y:S01]  /*7eb0*/  LEA R132, P2, R121, R5, 0x1 ;  /* 0x0000000579847211 */ /* 0x000fe200078408ff */
[----:B------:R-:W1:Y:S02]  /*7ec0*/  LDC R74, c[0x0][0x268] ;  /* 0x00009a00ff4a7b82 */ /* 0x000e640000000800 */
[----:B------:R2:W-:Y:S01]  /*7ed0*/  STL.64 [R1+0xa58], R144 ;  /* 0x000a589001007387 */ /* 0x0005e20000100a00 */
[----:B------:R-:W-:-:S03]  /*7ee0*/  IMAD R19, R19, 0x2, R54 ;  /* 0x0000000213137824 */ /* 0x000fc600078e0236 */
[----:B------:R0:W-:Y:S01]  /*7ef0*/  STL.64 [R1+0xa50], R138 ;  /* 0x000a508a01007387 */ /* 0x0001e20000100a00 */
[----:B------:R-:W-:Y:S01]  /*7f00*/  LEA.HI.X.SX32 R133, R121, R0, 0x1, P2 ;  /* 0x0000000079857211 */ /* 0x000fe200010f0eff */
[----:B------:R-:W1:Y:S01]  /*7f10*/  LDC R75, c[0x0][0x268] ;  /* 0x00009a00ff4b7b82 */ /* 0x000e620000000800 */
[----:B--2---:R-:W-:-:S07]  /*7f20*/  LEA R144, P0, R119, R5, 0x1 ;  /* 0x0000000577907211 */ /* 0x004fce00078008ff */
[----:B------:R-:W2:Y:S01]  /*7f30*/  LDC R76, c[0x0][0x268] ;  /* 0x00009a00ff4c7b82 */ /* 0x000ea20000000800 */
[C---:B0-----:R-:W-:Y:S02]  /*7f40*/  LEA R138, P1, R120.reuse, R5, 0x1 ;  /* 0x00000005788a7211 */ /* 0x041fe400078208ff */
[-C--:B------:R-:W-:Y:S02]  /*7f50*/  LEA.HI.X.SX32 R145, R119, R0.reuse, 0x1, P0 ;  /* 0x0000000077917211 */ /* 0x080fe400000f0eff */
[----:B------:R-:W-:Y:S01]  /*7f60*/  LEA.HI.X.SX32 R139, R120, R0, 0x1, P1 ;  /* 0x00000000788b7211 */ /* 0x000fe200008f0eff */
[----:B------:R-:W-:Y:S02]  /*7f70*/  IMAD R37, R37, 0x2, R19 ;  /* 0x0000000225257824 */ /* 0x000fe400078e0213 */
[----:B------:R-:W0:Y:S01]  /*7f80*/  LDC R80, c[0x0][0x268] ;  /* 0x00009a00ff507b82 */ /* 0x000e220000000800 */
[----:B------:R-:W-:Y:S01]  /*7f90*/  STL.64 [R1+0xa48], R144 ;  /* 0x000a489001007387 */ /* 0x000fe20000100a00 */
[----:B------:R-:W-:-:S03]  /*7fa0*/  IMAD R53, R53, 0x2, R37 ;  /* 0x0000000235357824 */ /* 0x000fc600078e0225 */
[----:B------:R3:W-:Y:S01]  /*7fb0*/  STL.64 [R1+0xa40], R138 ;  /* 0x000a408a01007387 */ /* 0x0007e20000100a00 */
[----:B------:R-:W-:Y:S02]  /*7fc0*/  LEA R126, P2, R115, R5, 0x1 ;  /* 0x00000005737e7211 */ /* 0x000fe400078408ff */
[----:B------:R-:W0:Y:S01]  /*7fd0*/  LDC R81, c[0x0][0x268] ;  /* 0x00009a00ff517b82 */ /* 0x000e220000000800 */
[----:B------:R4:W-:Y:S01]  /*7fe0*/  STL.64 [R1+0xa38], R132 ;  /* 0x000a388401007387 */ /* 0x0009e20000100a00 */
[----:B------:R-:W-:-:S06]  /*7ff0*/  LEA R6, R6, R53, 0x1 ;  /* 0x0000003506067211 */ /* 0x000fcc00078e08ff */
[----:B------:R-:W0:Y:S01]  /*8000*/  LDC R82, c[0x0][0x268] ;  /* 0x00009a00ff527b82 */ /* 0x000e220000000800 */
[CC--:B---3--:R-:W-:Y:S02]  /*8010*/  LEA R138, P0, R113.reuse, R5.reuse, 0x1 ;  /* 0x00000005718a7211 */ /* 0x0c8fe400078008ff */
[----:B----4-:R-:W-:Y:S02]  /*8020*/  LEA R132, P1, R114, R5, 0x1 ;  /* 0x0000000572847211 */ /* 0x010fe400078208ff */
[----:B------:R-:W-:-:S03]  /*8030*/  LEA.HI.X.SX32 R139, R113, R0, 0x1, P0 ;  /* 0x00000000718b7211 */ /* 0x000fc600000f0eff */
[----:B------:R-:W3:Y:S01]  /*8040*/  LDC R86, c[0x0][0x268] ;  /* 0x00009a00ff567b82 */ /* 0x000ee20000000800 */
[-C--:B------:R-:W-:Y:S02]  /*8050*/  LEA.HI.X.SX32 R133, R114, R0.reuse, 0x1, P1 ;  /* 0x0000000072857211 */ /* 0x080fe400008f0eff */
[----:B------:R-:W-:Y:S01]  /*8060*/  LEA.HI.X.SX32 R127, R115, R0, 0x1, P2 ;  /* 0x00000000737f7211 */ /* 0x000fe200010f0eff */
[----:B------:R-:W-:Y:S01]  /*8070*/  STL.64 [R1+0xa30], R138 ;  /* 0x000a308a01007387 */ /* 0x000fe20000100a00 */
[----:B------:R-:W-:-:S03]  /*8080*/  IMAD R26, R26, 0x2, R6 ;  /* 0x000000021a1a7824 */ /* 0x000fc600078e0206 */
[----:B------:R4:W-:Y:S01]  /*8090*/  STL.64 [R1+0xa28], R132 ;  /* 0x000a288401007387 */ /* 0x0009e20000100a00 */
[C---:B------:R-:W-:Y:S01]  /*80a0*/  LEA R120, P2, R109.reuse, R5, 0x1 ;  /* 0x000000056d787211 */ /* 0x040fe200078408ff */
[----:B------:R-:W3:Y:S02]  /*80b0*/  LDC R87, c[0x0][0x268] ;  /* 0x00009a00ff577b82 */ /* 0x000ee40000000800 */
[----:B------:R5:W-:Y:S01]  /*80c0*/  STL.64 [R1+0xa20], R126 ;  /* 0x000a207e01007387 */ /* 0x000be20000100a00 */
[----:B------:R-:W-:Y:S01]  /*80d0*/  IMAD R52, R52, 0x2, R26 ;  /* 0x0000000234347824 */ /* 0x000fe200078e021a */
[----:B------:R-:W-:-:S04]  /*80e0*/  LEA.HI.X.SX32 R121, R109, R0, 0x1, P2 ;  /* 0x000000006d797211 */ /* 0x000fc800010f0eff */
[----:B------:R-:W3:Y:S01]  /*80f0*/  LDC R88, c[0x0][0x268] ;  /* 0x00009a00ff587b82 */ /* 0x000ee20000000800 */
[CC--:B----4-:R-:W-:Y:S02]  /*8100*/  LEA R132, P0, R107.reuse, R5.reuse, 0x1 ;  /* 0x000000056b847211 */ /* 0x0d0fe400078008ff */
[----:B-----5:R-:W-:Y:S02]  /*8110*/  LEA R126, P1, R108, R5, 0x1 ;  /* 0x000000056c7e7211 */ /* 0x020fe400078208ff */
[----:B------:R-:W-:-:S03]  /*8120*/  LEA.HI.X.SX32 R133, R107, R0, 0x1, P0 ;  /* 0x000000006b857211 */ /* 0x000fc600000f0eff */
[----:B------:R-:W4:Y:S01]  /*8130*/  LDC R92, c[0x0][0x268] ;  /* 0x00009a00ff5c7b82 */ /* 0x000f220000000800 */
[----:B------:R-:W-:Y:S01]  /*8140*/  LEA.HI.X.SX32 R127, R108, R0, 0x1, P1 ;  /* 0x000000006c7f7211 */ /* 0x000fe200008f0eff */
[----:B------:R-:W-:Y:S01]  /*8150*/  IMAD R14, R14, 0x2, R52 ;  /* 0x000000020e0e7824 */ /* 0x000fe200078e0234 */
[----:B------:R-:W-:Y:S01]  /*8160*/  STL.64 [R1+0xa18], R132 ;  /* 0x000a188401007387 */ /* 0x000fe20000100a00 */
[----:B------:R-:W-:-:S03]  /*8170*/  LEA R114, P2, R103, R5, 0x1 ;  /* 0x0000000567727211 */ /* 0x000fc600078408ff */
[----:B------:R5:W-:Y:S01]  /*8180*/  STL.64 [R1+0xa10], R126 ;  /* 0x000a107e01007387 */ /* 0x000be20000100a00 */
[----:B------:R-:W-:Y:S01]  /*8190*/  LEA R36, R36, R14, 0x1 ;  /* 0x0000000e24247211 */ /* 0x000fe200078e08ff */
[----:B------:R-:W4:Y:S02]  /*81a0*/  LDC R93, c[0x0][0x268] ;  /* 0x00009a00ff5d7b82 */ /* 0x000f240000000800 */
[----:B------:R1:W-:Y:S01]  /*81b0*/  STL.64 [R1+0xa08], R120 ;  /* 0x000a087801007387 */ /* 0x0003e20000100a00 */
[----:B------:R-:W-:Y:S01]  /*81c0*/  LEA.HI.X.SX32 R115, R103, R0, 0x1, P2 ;  /* 0x0000000067737211 */ /* 0x000fe200010f0eff */
[----:B------:R-:W-:-:S04]  /*81d0*/  IMAD R51, R51, 0x2, R36 ;  /* 0x0000000233337824 */ /* 0x000fc800078e0224 */
[----:B------:R-:W4:Y:S01]  /*81e0*/  LDC R94, c[0x0][0x268] ;  /* 0x00009a00ff5e7b82 */ /* 0x000f220000000800 */
[CC--:B-----5:R-:W-:Y:S02]  /*81f0*/  LEA R126, P0, R101.reuse, R5.reuse, 0x1 ;  /* 0x00000005657e7211 */ /* 0x0e0fe400078008ff */
[----:B-1----:R-:W-:Y:S02]  /*8200*/  LEA R120, P1, R102, R5, 0x1 ;  /* 0x0000000566787211 */ /* 0x002fe400078208ff */
[----:B------:R-:W-:-:S03]  /*8210*/  LEA.HI.X.SX32 R127, R101, R0, 0x1, P0 ;  /* 0x00000000657f7211 */ /* 0x000fc600000f0eff */
[----:B------:R-:W1:Y:S01]  /*8220*/  LDC R98, c[0x0][0x268] ;  /* 0x00009a00ff627b82 */ /* 0x000e620000000800 */
[----:B------:R-:W-:Y:S01]  /*8230*/  LEA.HI.X.SX32 R121, R102, R0, 0x1, P1 ;  /* 0x0000000066797211 */ /* 0x000fe200008f0eff */
[----:B------:R-:W-:Y:S01]  /*8240*/  IMAD R25, R25, 0x2, R51 ;  /* 0x0000000219197824 */ /* 0x000fe200078e0233 */
[----:B------:R-:W-:Y:S01]  /*8250*/  STL.64 [R1+0xa00], R126 ;  /* 0x000a007e01007387 */ /* 0x000fe20000100a00 */
[----:B------:R-:W-:-:S03]  /*8260*/  LEA R108, P2, R97, R5, 0x1 ;  /* 0x00000005616c7211 */ /* 0x000fc600078408ff */
[----:B------:R5:W-:Y:S01]  /*8270*/  STL.64 [R1+0x9f8], R120 ;  /* 0x0009f87801007387 */ /* 0x000be20000100a00 */
[----:B------:R-:W-:Y:S01]  /*8280*/  IMAD R35, R35, 0x2, R25 ;  /* 0x0000000223237824 */ /* 0x000fe200078e0219 */
[----:B------:R-:W1:Y:S02]  /*8290*/  LDC R99, c[0x0][0x268] ;  /* 0x00009a00ff637b82 */ /* 0x000e640000000800 */
[----:B------:R2:W-:Y:S01]  /*82a0*/  STL.64 [R1+0x9f0], R114 ;  /* 0x0009f07201007387 */ /* 0x0005e20000100a00 */
[----:B------:R-:W-:-:S05]  /*82b0*/  LEA.HI.X.SX32 R109, R97, R0, 0x1, P2 ;  /* 0x00000000616d7211 */ /* 0x000fca00010f0eff */
[----:B------:R-:W1:Y:S01]  /*82c0*/  LDC R100, c[0x0][0x268] ;  /* 0x00009a00ff647b82 */ /* 0x000e620000000800 */
[CC--:B-----5:R-:W-:Y:S02]  /*82d0*/  LEA R120, P0, R95.reuse, R5.reuse, 0x1 ;  /* 0x000000055f787211 */ /* 0x0e0fe400078008ff */
[----:B--2---:R-:W-:Y:S02]  /*82e0*/  LEA R114, P1, R96, R5, 0x1 ;  /* 0x0000000560727211 */ /* 0x004fe400078208ff */
[----:B------:R-:W-:-:S03]  /*82f0*/  LEA.HI.X.SX32 R121, R95, R0, 0x1, P0 ;  /* 0x000000005f797211 */ /* 0x000fc600000f0eff */
[----:B------:R-:W2:Y:S01]  /*8300*/  LDC R104, c[0x0][0x268] ;  /* 0x00009a00ff687b82 */ /* 0x000ea20000000800 */
[----:B------:R-:W-:Y:S02]  /*8310*/  LEA.HI.X.SX32 R115, R96, R0, 0x1, P1 ;  /* 0x0000000060737211 */ /* 0x000fe400008f0eff */
[----:B------:R-:W-:Y:S01]  /*8320*/  LEA R50, R50, R35, 0x1 ;  /* 0x0000002332327211 */ /* 0x000fe200078e08ff */
[----:B------:R-:W-:Y:S01]  /*8330*/  STL.64 [R1+0x9e8], R120 ;  /* 0x0009e87801007387 */ /* 0x000fe20000100a00 */
[----:B------:R-:W-:-:S03]  /*8340*/  LEA R102, P2, R91, R5, 0x1 ;  /* 0x000000055b667211 */ /* 0x000fc600078408ff */
[----:B------:R5:W-:Y:S01]  /*8350*/  STL.64 [R1+0x9e0], R114 ;  /* 0x0009e07201007387 */ /* 0x000be20000100a00 */
[----:B------:R-:W-:Y:S01]  /*8360*/  IMAD R7, R7, 0x2, R50 ;  /* 0x0000000207077824 */ /* 0x000fe200078e0232 */
[----:B------:R-:W2:Y:S02]  /*8370*/  LDC R105, c[0x0][0x268] ;  /* 0x00009a00ff697b82 */ /* 0x000ea40000000800 */
[----:B------:R0:W-:Y:S01]  /*8380*/  STL.64 [R1+0x9d8], R108 ;  /* 0x0009d86c01007387 */ /* 0x0001e20000100a00 */
[----:B------:R-:W-:Y:S01]  /*8390*/  IMAD R18, R18, 0x2, R7 ;  /* 0x0000000212127824 */ /* 0x000fe200078e0207 */
[----:B------:R-:W-:-:S04]  /*83a0*/  LEA.HI.X.SX32 R103, R91, R0, 0x1, P2 ;  /* 0x000000005b677211 */ /* 0x000fc800010f0eff */
[----:B------:R-:W2:Y:S01]  /*83b0*/  LDC R106, c[0x0][0x268] ;  /* 0x00009a00ff6a7b82 */ /* 0x000ea20000000800 */
[CC--:B-----5:R-:W-:Y:S02]  /*83c0*/  LEA R114, P0, R89.reuse, R5.reuse, 0x1 ;  /* 0x0000000559727211 */ /* 0x0e0fe400078008ff */
[----:B0-----:R-:W-:Y:S02]  /*83d0*/  LEA R108, P1, R90, R5, 0x1 ;  /* 0x000000055a6c7211 */ /* 0x001fe400078208ff */
[----:B------:R-:W-:-:S03]  /*83e0*/  LEA.HI.X.SX32 R115, R89, R0, 0x1, P0 ;  /* 0x0000000059737211 */ /* 0x000fc600000f0eff */
[----:B------:R-:W0:Y:S01]  /*83f0*/  LDC R110, c[0x0][0x268] ;  /* 0x00009a00ff6e7b82 */ /* 0x000e220000000800 */
[----:B------:R-:W-:Y:S01]  /*8400*/  LEA.HI.X.SX32 R109, R90, R0, 0x1, P1 ;  /* 0x000000005a6d7211 */ /* 0x000fe200008f0eff */
[----:B------:R-:W-:Y:S01]  /*8410*/  IMAD R49, R49, 0x2, R18 ;  /* 0x0000000231317824 */ /* 0x000fe200078e0212 */
[----:B------:R-:W-:Y:S01]  /*8420*/  STL.64 [R1+0x9d0], R114 ;  /* 0x0009d07201007387 */ /* 0x000fe20000100a00 */
[----:B------:R-:W-:-:S03]  /*8430*/  LEA R96, P2, R85, R5, 0x1 ;  /* 0x0000000555607211 */ /* 0x000fc600078408ff */
[----:B------:R5:W-:Y:S01]  /*8440*/  STL.64 [R1+0x9c8], R108 ;  /* 0x0009c86c01007387 */ /* 0x000be20000100a00 */
[----:B------:R-:W0:Y:S03]  /*8450*/  LDC R111, c[0x0][0x268] ;  /* 0x00009a00ff6f7b82 */ /* 0x000e260000000800 */
[----:B------:R3:W-:Y:S01]  /*8460*/  STL.64 [R1+0x9c0], R102 ;  /* 0x0009c06601007387 */ /* 0x0007e20000100a00 */
[----:B------:R-:W-:-:S04]  /*8470*/  LEA R13, R13, R49, 0x1 ;  /* 0x000000310d0d7211 */ /* 0x000fc800078e08ff */
[----:B------:R-:W0:Y:S01]  /*8480*/  LDC R112, c[0x0][0x268] ;  /* 0x00009a00ff707b82 */ /* 0x000e220000000800 */
[-C--:B-----5:R-:W-:Y:S02]  /*8490*/  LEA R108, P0, R83, R5.reuse, 0x1 ;  /* 0x00000005536c7211 */ /* 0x0a0fe400078008ff */
[----:B---3--:R-:W-:-:S05]  /*84a0*/  LEA R102, P1, R84, R5, 0x1 ;  /* 0x0000000554667211 */ /* 0x008fca00078208ff */
[----:B------:R-:W3:Y:S01]  /*84b0*/  LDC R116, c[0x0][0x268] ;  /* 0x00009a00ff747b82 */ /* 0x000ee20000000800 */
[-C--:B------:R-:W-:Y:S02]  /*84c0*/  LEA.HI.X.SX32 R109, R83, R0.reuse, 0x1, P0 ;  /* 0x00000000536d7211 */ /* 0x080fe400000f0eff */
[-C--:B------:R-:W-:Y:S02]  /*84d0*/  LEA.HI.X.SX32 R103, R84, R0.reuse, 0x1, P1 ;  /* 0x0000000054677211 */ /* 0x080fe400008f0eff */
[----:B------:R-:W-:Y:S01]  /*84e0*/  LEA.HI.X.SX32 R97, R85, R0, 0x1, P2 ;  /* 0x0000000055617211 */ /* 0x000fe200010f0eff */
[----:B------:R-:W-:Y:S01]  /*84f0*/  IMAD R34, R34, 0x2, R13 ;  /* 0x0000000222227824 */ /* 0x000fe200078e020d */
[----:B------:R-:W-:Y:S01]  /*8500*/  STL.64 [R1+0x9b8], R108 ;  /* 0x0009b86c01007387 */ /* 0x000fe20000100a00 */
[----:B------:R-:W-:Y:S01]  /*8510*/  LEA R90, P2, R79, R5, 0x1 ;  /* 0x000000054f5a7211 */ /* 0x000fe200078408ff */
[----:B------:R-:W5:Y:S02]  /*8520*/  LDC R117, c[0x0][0x268] ;  /* 0x00009a00ff757b82 */ /* 0x000f640000000800 */
[----:B------:R4:W-:Y:S01]  /*8530*/  STL.64 [R1+0x9b0], R102 ;  /* 0x0009b06601007387 */ /* 0x0009e20000100a00 */
[----:B------:R-:W-:-:S03]  /*8540*/  IMAD R48, R48, 0x2, R34 ;  /* 0x0000000230307824 */ /* 0x000fc600078e0222 */
[----:B------:R1:W-:Y:S01]  /*8550*/  STL.64 [R1+0x9a8], R96 ;  /* 0x0009a86001007387 */ /* 0x0003e20000100a00 */
[----:B------:R-:W-:Y:S01]  /*8560*/  IMAD R24, R24, 0x2, R48 ;  /* 0x0000000218187824 */ /* 0x000fe200078e0230 */
[----:B------:R-:W-:Y:S01]  /*8570*/  LEA.HI.X.SX32 R91, R79, R0, 0x1, P2 ;  /* 0x000000004f5b7211 */ /* 0x000fe200010f0eff */
[----:B------:R-:W5:Y:S01]  /*8580*/  LDC R118, c[0x0][0x268] ;  /* 0x00009a00ff767b82 */ /* 0x000f620000000800 */
[----:B----4-:R-:W-:-:S07]  /*8590*/  LEA R102, P0, R77, R5, 0x1 ;  /* 0x000000054d667211 */ /* 0x010fce00078008ff */
[----:B------:R-:W4:Y:S01]  /*85a0*/  LDC R122, c[0x0][0x268] ;  /* 0x00009a00ff7a7b82 */ /* 0x000f220000000800 */
[C---:B-1----:R-:W-:Y:S02]  /*85b0*/  LEA R96, P1, R78.reuse, R5, 0x1 ;  /* 0x000000054e607211 */ /* 0x042fe400078208ff */
[-C--:B------:R-:W-:Y:S02]  /*85c0*/  LEA.HI.X.SX32 R103, R77, R0.reuse, 0x1, P0 ;  /* 0x000000004d677211 */ /* 0x080fe400000f0eff */
[----:B------:R-:W-:-:S03]  /*85d0*/  LEA.HI.X.SX32 R97, R78, R0, 0x1, P1 ;  /* 0x000000004e617211 */ /* 0x000fc600008f0eff */
[----:B------:R-:W-:Y:S01]  /*85e0*/  STL.64 [R1+0x9a0], R102 ;  /* 0x0009a06601007387 */ /* 0x000fe20000100a00 */
[----:B------:R-:W-:Y:S01]  /*85f0*/  LEA R33, R33, R24, 0x1 ;  /* 0x0000001821217211 */ /* 0x000fe200078e08ff */
[----:B------:R-:W1:Y:S02]  /*8600*/  LDC R123, c[0x0][0x268] ;  /* 0x00009a00ff7b7b82 */ /* 0x000e640000000800 */
[----:B------:R2:W-:Y:S01]  /*8610*/  STL.64 [R1+0x998], R96 ;  /* 0x0009986001007387 */ /* 0x0005e20000100a00 */
[----:B------:R-:W-:-:S03]  /*8620*/  LEA R84, P2, R73, R5, 0x1 ;  /* 0x0000000549547211 */ /* 0x000fc600078408ff */
[----:B------:R0:W-:Y:S01]  /*8630*/  STL.64 [R1+0x990], R90 ;  /* 0x0009905a01007387 */ /* 0x0001e20000100a00 */
[----:B------:R-:W-:Y:S01]  /*8640*/  IMAD R47, R47, 0x2, R33 ;  /* 0x000000022f2f7824 */ /* 0x000fe200078e0221 */
[----:B------:R-:W-:Y:S01]  /*8650*/  LEA.HI.X.SX32 R85, R73, R0, 0x1, P2 ;  /* 0x0000000049557211 */ /* 0x000fe200010f0eff */
[----:B------:R-:W1:Y:S01]  /*8660*/  LDC R124, c[0x0][0x268] ;  /* 0x00009a00ff7c7b82 */ /* 0x000e620000000800 */
[----:B--2---:R-:W-:-:S07]  /*8670*/  LEA R96, P0, R71, R5, 0x1 ;  /* 0x0000000547607211 */ /* 0x004fce00078008ff */
[----:B------:R-:W2:Y:S01]  /*8680*/  LDC R128, c[0x0][0x268] ;  /* 0x00009a00ff807b82 */ /* 0x000ea20000000800 */
[CC--:B0-----:R-:W-:Y:S02]  /*8690*/  LEA R90, P1, R72.reuse, R5.reuse, 0x1 ;  /* 0x00000005485a7211 */ /* 0x0c1fe400078208ff */
[-C--:B------:R-:W-:Y:S02]  /*86a0*/  LEA.HI.X.SX32 R97, R71, R0.reuse, 0x1, P0 ;  /* 0x0000000047617211 */ /* 0x080fe400000f0eff */
[----:B------:R-:W-:Y:S01]  /*86b0*/  LEA.HI.X.SX32 R91, R72, R0, 0x1, P1 ;  /* 0x00000000485b7211 */ /* 0x000fe200008f0eff */
[----:B------:R-:W-:Y:S02]  /*86c0*/  IMAD R17, R17, 0x2, R47 ;  /* 0x0000000211117824 */ /* 0x000fe400078e022f */
[----:B------:R-:W-:Y:S01]  /*86d0*/  STL.64 [R1+0x988], R96 ;  /* 0x0009886001007387 */ /* 0x000fe20000100a00 */
[----:B------:R-:W-:Y:S01]  /*86e0*/  LEA R78, P2, R67, R5, 0x1 ;  /* 0x00000005434e7211 */ /* 0x000fe200078408ff */
[----:B------:R-:W0:Y:S02]  /*86f0*/  LDC R129, c[0x0][0x268] ;  /* 0x00009a00ff817b82 */ /* 0x000e240000000800 */
[----:B------:R3:W-:Y:S01]  /*8700*/  STL.64 [R1+0x980], R90 ;  /* 0x0009805a01007387 */ /* 0x0007e20000100a00 */
[----:B------:R-:W-:-:S03]  /*8710*/  IMAD R23, R23, 0x2, R17 ;  /* 0x0000000217177824 */ /* 0x000fc600078e0211 */
[----:B------:R5:W-:Y:S01]  /*8720*/  STL.64 [R1+0x978], R84 ;  /* 0x0009785401007387 */ /* 0x000be20000100a00 */
[----:B------:R-:W-:Y:S01]  /*8730*/  LEA.HI.X.SX32 R79, R67, R0, 0x1, P2 ;  /* 0x00000000434f7211 */ /* 0x000fe200010f0eff */
[----:B------:R-:W0:Y:S01]  /*8740*/  LDC R130, c[0x0][0x268] ;  /* 0x00009a00ff827b82 */ /* 0x000e220000000800 */
[----:B---3--:R-:W-:-:S07]  /*8750*/  LEA R90, P0, R65, R5, 0x1 ;  /* 0x00000005415a7211 */ /* 0x008fce00078008ff */
[----:B------:R-:W3:Y:S01]  /*8760*/  LDC R134, c[0x0][0x268] ;  /* 0x00009a00ff867b82 */ /* 0x000ee20000000800 */
[C---:B-----5:R-:W-:Y:S02]  /*8770*/  LEA R84, P1, R66.reuse, R5, 0x1 ;  /* 0x0000000542547211 */ /* 0x060fe400078208ff */
[-C--:B------:R-:W-:Y:S02]  /*8780*/  LEA.HI.X.SX32 R91, R65, R0.reuse, 0x1, P0 ;  /* 0x00000000415b7211 */ /* 0x080fe400000f0eff */
[----:B------:R-:W-:Y:S02]  /*8790*/  LEA.HI.X.SX32 R85, R66, R0, 0x1, P1 ;  /* 0x0000000042557211 */ /* 0x000fe400008f0eff */
[----:B------:R-:W-:Y:S01]  /*87a0*/  LEA R46, R46, R23, 0x1 ;  /* 0x000000172e2e7211 */ /* 0x000fe200078e08ff */
        /* <DEDUP_REMOVED lines=11> */
[CC--:B-1----:R-:W-:Y:S02]  /*8860*/  LEA R78, P1, R44.reuse, R5.reuse, 0x1 ;  /* 0x000000052c4e7211 */ /* 0x0c2fe400078208ff */
[-C--:B------:R-:W-:Y:S02]  /*8870*/  LEA.HI.X.SX32 R85, R3, R0.reuse, 0x1, P0 ;  /* 0x0000000003557211 */ /* 0x080fe400000f0eff */
[----:B------:R-:W-:Y:S01]  /*8880*/  LEA.HI.X.SX32 R79, R44, R0, 0x1, P1 ;  /* 0x000000002c4f7211 */ /* 0x000fe200008f0eff */
[----:B------:R-:W-:Y:S02]  /*8890*/  IMAD R45, R45, 0x2, R32 ;  /* 0x000000022d2d7824 */ /* 0x000fe400078e0220 */
[----:B------:R-:W-:Y:S01]  /*88a0*/  STL.64 [R1+0x958], R84 ;  /* 0x0009585401007387 */ /* 0x000fe20000100a00 */
[----:B------:R-:W-:Y:S01]  /*88b0*/  LEA R66, P2, R62, R5, 0x1 ;  /* 0x000000053e427211 */ /* 0x000fe200078408ff */
[----:B------:R-:W1:Y:S02]  /*88c0*/  LDC R141, c[0x0][0x268] ;  /* 0x00009a00ff8d7b82 */ /* 0x000e640000000800 */
[----:B------:R2:W-:Y:S01]  /*88d0*/  STL.64 [R1+0x950], R78 ;  /* 0x0009504e01007387 */ /* 0x0005e20000100a00 */
[----:B------:R-:W-:-:S03]  /*88e0*/  LEA R8, R8, R45, 0x1 ;  /* 0x0000002d08087211 */ /* 0x000fc600078e08ff */
        /* <DEDUP_REMOVED lines=13> */
[C---:B------:R-:W-:Y:S02]  /*89c0*/  LEA R64, P2, R61.reuse, R5, 0x1 ;  /* 0x000000053d407211 */ /* 0x040fe400078408ff */
[----:B------:R-:W0:Y:S01]  /*89d0*/  LDC R148, c[0x0][0x268] ;  /* 0x00009a00ff947b82 */ /* 0x000e220000000800 */
[----:B------:R5:W-:Y:S01]  /*89e0*/  STL.64 [R1+0x930], R66 ;  /* 0x0009304201007387 */ /* 0x000be20000100a00 */
[----:B------:R-:W-:-:S06]  /*89f0*/  LEA.HI.X.SX32 R65, R61, R0, 0x1, P2 ;  /* 0x000000003d417211 */ /* 0x000fcc00010f0eff */
[----:B------:R-:W0:Y:S01]  /*8a00*/  LDC R152, c[0x0][0x268] ;  /* 0x00009a00ff987b82 */ /* 0x000e220000000800 */
[-C--:B---3--:R-:W-:Y:S02]  /*8a10*/  LEA R72, P0, R16, R5.reuse, 0x1 ;  /* 0x0000000510487211 */ /* 0x088fe400078008ff */
[----:B-----5:R-:W-:Y:S02]  /*8a20*/  LEA R66, P1, R30, R5, 0x1 ;  /* 0x000000051e427211 */ /* 0x020fe400078208ff */
[----:B------:R-:W-:-:S03]  /*8a30*/  LEA.HI.X.SX32 R73, R16, R0, 0x1, P0 ;  /* 0x0000000010497211 */ /* 0x000fc600000f0eff */
[----:B------:R-:W3:Y:S01]  /*8a40*/  LDC R153, c[0x0][0x268] ;  /* 0x00009a00ff997b82 */ /* 0x000ee20000000800 */
[----:B------:R-:W-:Y:S01]  /*8a50*/  LEA.HI.X.SX32 R67, R30, R0, 0x1, P1 ;  /* 0x000000001e437211 */ /* 0x000fe200008f0eff */
[----:B------:R-:W-:Y:S01]  /*8a60*/  STL.64 [R1+0x928], R72 ;  /* 0x0009284801007387 */ /* 0x000fe20000100a00 */
[----:B------:R-:W-:-:S03]  /*8a70*/  LEA R62, P2, R60, R5, 0x1 ;  /* 0x000000053c3e7211 */ /* 0x000fc600078408ff */
[----:B------:R5:W-:Y:S02]  /*8a80*/  STL.64 [R1+0x920], R66 ;  /* 0x0009204201007387 */ /* 0x000be40000100a00 */
[----:B------:R-:W3:Y:S02]  /*8a90*/  LDC R154, c[0x0][0x268] ;  /* 0x00009a00ff9a7b82 */ /* 0x000ee40000000800 */
[----:B------:R4:W-:Y:S01]  /*8aa0*/  STL.64 [R1+0x918], R64 ;  /* 0x0009184001007387 */ /* 0x0009e20000100a00 */
[----:B------:R-:W-:-:S05]  /*8ab0*/  LEA.HI.X.SX32 R63, R60, R0, 0x1, P2 ;  /* 0x000000003c3f7211 */ /* 0x000fca00010f0eff */
[----:B------:R-:W3:Y:S01]  /*8ac0*/  LDC R158, c[0x0][0x268] ;  /* 0x00009a00ff9e7b82 */ /* 0x000ee20000000800 */
[-C--:B-----5:R-:W-:Y:S02]  /*8ad0*/  LEA R66, P0, R21, R5.reuse, 0x1 ;  /* 0x0000000515427211 */ /* 0x0a0fe400078008ff */
[----:B----4-:R-:W-:-:S05]  /*8ae0*/  LEA R64, P1, R42, R5, 0x1 ;  /* 0x000000052a407211 */ /* 0x010fca00078208ff */
[----:B------:R-:W4:Y:S01]  /*8af0*/  LDC R159, c[0x0][0x268] ;  /* 0x00009a00ff9f7b82 */ /* 0x000f220000000800 */
[-C--:B------:R-:W-:Y:S02]  /*8b00*/  LEA.HI.X.SX32 R67, R21, R0.reuse, 0x1, P0 ;  /* 0x0000000015437211 */ /* 0x080fe400000f0eff */
[----:B------:R-:W-:-:S03]  /*8b10*/  LEA.HI.X.SX32 R65, R42, R0, 0x1, P1 ;  /* 0x000000002a417211 */ /* 0x000fc600008f0eff */
[----:B------:R5:W-:Y:S02]  /*8b20*/  STL.64 [R1+0x910], R66 ;  /* 0x0009104201007387 */ /* 0x000be40000100a00 */
[----:B------:R-:W4:Y:S02]  /*8b30*/  LDC R160, c[0x0][0x268] ;  /* 0x00009a00ffa07b82 */ /* 0x000f240000000800 */
[----:B------:R1:W-:Y:S04]  /*8b40*/  STL.64 [R1+0x908], R64 ;  /* 0x0009084001007387 */ /* 0x0003e80000100a00 */
[----:B------:R2:W-:Y:S02]  /*8b50*/  STL.64 [R1+0x900], R62 ;  /* 0x0009003e01007387 */ /* 0x0005e40000100a00 */
[----:B------:R-:W4:Y:S01]  /*8b60*/  LDC R164, c[0x0][0x268] ;  /* 0x00009a00ffa47b82 */ /* 0x000f220000000800 */
[----:B-----5:R-:W-:-:S02]  /*8b70*/  LEA R66, P0, R29, R5, 0x1 ;  /* 0x000000051d427211 */ /* 0x020fc400078008ff */
[----:B-1----:R-:W-:Y:S02]  /*8b80*/  LEA R64, P1, R41, R5, 0x1 ;  /* 0x0000000529407211 */ /* 0x002fe400078208ff */
[----:B------:R-:W-:-:S03]  /*8b90*/  LEA.HI.X.SX32 R67, R29, R0, 0x1, P0 ;  /* 0x000000001d437211 */ /* 0x000fc600000f0eff */
[----:B------:R-:W1:Y:S01]  /*8ba0*/  LDC R165, c[0x0][0x268] ;  /* 0x00009a00ffa57b82 */ /* 0x000e620000000800 */
[-C--:B--2---:R-:W-:Y:S02]  /*8bb0*/  LEA R62, P2, R59, R5.reuse, 0x1 ;  /* 0x000000053b3e7211 */ /* 0x084fe400078408ff */
[-C--:B------:R-:W-:Y:S02]  /*8bc0*/  LEA.HI.X.SX32 R65, R41, R0.reuse, 0x1, P1 ;  /* 0x0000000029417211 */ /* 0x080fe400008f0eff */
[-C--:B------:R-:W-:Y:S01]  /*8bd0*/  LEA.HI.X.SX32 R63, R59, R0.reuse, 0x1, P2 ;  /* 0x000000003b3f7211 */ /* 0x080fe200010f0eff */
[----:B------:R-:W-:Y:S01]  /*8be0*/  STL.64 [R1+0x8f8], R66 ;  /* 0x0008f84201007387 */ /* 0x000fe20000100a00 */
[CC--:B------:R-:W-:Y:S01]  /*8bf0*/  LEA R60, P2, R58.reuse, R5.reuse, 0x1 ;  /* 0x000000053a3c7211 */ /* 0x0c0fe200078408ff */
[----:B------:R-:W2:Y:S02]  /*8c00*/  LDC R166, c[0x0][0x268] ;  /* 0x00009a00ffa67b82 */ /* 0x000ea40000000800 */
[----:B------:R5:W-:Y:S04]  /*8c10*/  STL.64 [R1+0x8f0], R64 ;  /* 0x0008f04001007387 */ /* 0x000be80000100a00 */
[----:B------:R0:W-:Y:S01]  /*8c20*/  STL.64 [R1+0x8e8], R62 ;  /* 0x0008e83e01007387 */ /* 0x0001e20000100a00 */
[----:B------:R-:W-:Y:S01]  /*8c30*/  LEA.HI.X.SX32 R61, R58, R0, 0x1, P2 ;  /* 0x000000003a3d7211 */ /* 0x000fe200010f0eff */
[----:B------:R-:W2:Y:S01]  /*8c40*/  LDC R170, c[0x0][0x268] ;  /* 0x00009a00ffaa7b82 */ /* 0x000ea20000000800 */
[----:B-----5:R-:W-:-:S07]  /*8c50*/  LEA R64, P0, R12, R5, 0x1 ;  /* 0x000000050c407211 */ /* 0x020fce00078008ff */
[----:B------:R-:W5:Y:S01]  /*8c60*/  LDC R171, c[0x0][0x268] ;  /* 0x00009a00ffab7b82 */ /* 0x000f620000000800 */
[C---:B0-----:R-:W-:Y:S02]  /*8c70*/  LEA R62, P1, R15.reuse, R5, 0x1 ;  /* 0x000000050f3e7211 */ /* 0x041fe400078208ff */
[-C--:B------:R-:W-:Y:S02]  /*8c80*/  LEA.HI.X.SX32 R65, R12, R0.reuse, 0x1, P0 ;  /* 0x000000000c417211 */ /* 0x080fe400000f0eff */
[----:B------:R-:W-:-:S03]  /*8c90*/  LEA.HI.X.SX32 R63, R15, R0, 0x1, P1 ;  /* 0x000000000f3f7211 */ /* 0x000fc600008f0eff */
[----:B------:R-:W0:Y:S01]  /*8ca0*/  LDC R172, c[0x0][0x268] ;  /* 0x00009a00ffac7b82 */ /* 0x000e220000000800 */
[----:B------:R3:W-:Y:S04]  /*8cb0*/  STL.64 [R1+0x8e0], R64 ;  /* 0x0008e04001007387 */ /* 0x0007e80000100a00 */
[----:B------:R4:W-:Y:S03]  /*8cc0*/  STL.64 [R1+0x8d8], R62 ;  /* 0x0008d83e01007387 */ /* 0x0009e60000100a00 */
[----:B------:R-:W0:Y:S01]  /*8cd0*/  LDC R176, c[0x0][0x268] ;  /* 0x00009a00ffb07b82 */ /* 0x000e220000000800 */
[----:B------:R1:W-:Y:S01]  /*8ce0*/  STL.64 [R1+0x8d0], R60 ;  /* 0x0008d03c01007387 */ /* 0x0003e20000100a00 */
[----:B---3--:R-:W-:-:S06]  /*8cf0*/  LEA R64, P0, R4, R5, 0x1 ;  /* 0x0000000504407211 */ /* 0x008fcc00078008ff */
[----:B------:R-:W3:Y:S01]  /*8d00*/  LDC R177, c[0x0][0x268] ;  /* 0x00009a00ffb17b82 */ /* 0x000ee20000000800 */
[-C--:B----4-:R-:W-:Y:S02]  /*8d10*/  LEA R62, P1, R40, R5.reuse, 0x1 ;  /* 0x00000005283e7211 */ /* 0x090fe400078208ff */
[-C--:B------:R-:W-:Y:S02]  /*8d20*/  LEA.HI.X.SX32 R65, R4, R0.reuse, 0x1, P0 ;  /* 0x0000000004417211 */ /* 0x080fe400000f0eff */
[CC--:B-1----:R-:W-:Y:S02]  /*8d30*/  LEA R60, P2, R57.reuse, R5.reuse, 0x1 ;  /* 0x00000005393c7211 */ /* 0x0c2fe400078408ff */
[-C--:B------:R-:W-:Y:S01]  /*8d40*/  LEA.HI.X.SX32 R63, R40, R0.reuse, 0x1, P1 ;  /* 0x00000000283f7211 */ /* 0x080fe200008f0eff */
[----:B------:R-:W1:Y:S01]  /*8d50*/  LDC R178, c[0x0][0x268] ;  /* 0x00009a00ffb27b82 */ /* 0x000e620000000800 */
[----:B------:R-:W-:Y:S01]  /*8d60*/  LEA.HI.X.SX32 R61, R57, R0, 0x1, P2 ;  /* 0x00000000393d7211 */ /* 0x000fe200010f0eff */
[----:B------:R-:W-:Y:S01]  /*8d70*/  STL.64 [R1+0x8c8], R64 ;  /* 0x0008c84001007387 */ /* 0x000fe20000100a00 */
[----:B------:R-:W-:-:S03]  /*8d80*/  LEA R58, P2, R56, R5, 0x1 ;  /* 0x00000005383a7211 */ /* 0x000fc600078408ff */
[----:B------:R4:W-:Y:S02]  /*8d90*/  STL.64 [R1+0x8c0], R62 ;  /* 0x0008c03e01007387 */ /* 0x0009e40000100a00 */
[----:B------:R-:W1:Y:S02]  /*8da0*/  LDC R182, c[0x0][0x268] ;  /* 0x00009a00ffb67b82 */ /* 0x000e640000000800 */
[----:B------:R2:W-:Y:S01]  /*8db0*/  STL.64 [R1+0x8b8], R60 ;  /* 0x0008b83c01007387 */ /* 0x0005e20000100a00 */
[----:B------:R-:W-:-:S05]  /*8dc0*/  LEA.HI.X.SX32 R59, R56, R0, 0x1, P2 ;  /* 0x00000000383b7211 */ /* 0x000fca00010f0eff */
[----:B------:R-:W1:Y:S01]  /*8dd0*/  LDC R183, c[0x0][0x268] ;  /* 0x00009a00ffb77b82 */ /* 0x000e620000000800 */
[CC--:B----4-:R-:W-:Y:S02]  /*8de0*/  LEA R62, P0, R28.reuse, R5.reuse, 0x1 ;  /* 0x000000051c3e7211 */ /* 0x0d0fe400078008ff */
[----:B--2---:R-:W-:Y:S02]  /*8df0*/  LEA R60, P1, R39, R5, 0x1 ;  /* 0x00000005273c7211 */ /* 0x004fe400078208ff */
[----:B------:R-:W-:-:S03]  /*8e00*/  LEA.HI.X.SX32 R63, R28, R0, 0x1, P0 ;  /* 0x000000001c3f7211 */ /* 0x000fc600000f0eff */
[----:B------:R-:W2:Y:S01]  /*8e10*/  LDC R184, c[0x0][0x268] ;  /* 0x00009a00ffb87b82 */ /* 0x000ea20000000800 */
[----:B------:R-:W-:Y:S01]  /*8e20*/  LEA.HI.X.SX32 R61, R39, R0, 0x1, P1 ;  /* 0x00000000273d7211 */ /* 0x000fe200008f0eff */
[----:B------:R-:W-:Y:S01]  /*8e30*/  IMAD R3, R68, 0x2, R44 ;  /* 0x0000000244037824 */ /* 0x000fe200078e022c */
[----:B------:R4:W-:Y:S04]  /*8e40*/  STL.64 [R1+0x8b0], R62 ;  /* 0x0008b03e01007387 */ /* 0x0009e80000100a00 */
[----:B------:R5:W-:Y:S01]  /*8e50*/  STL.64 [R1+0x8a8], R60 ;  /* 0x0008a83c01007387 */ /* 0x000be20000100a00 */
[----:B------:R-:W-:Y:S01]  /*8e60*/  LEA R22, R69, R3, 0x1 ;  /* 0x0000000345167211 */ /* 0x000fe200078e08ff */
[----:B------:R-:W2:Y:S02]  /*8e70*/  LDC R188, c[0x0][0x268] ;  /* 0x00009a00ffbc7b82 */ /* 0x000ea40000000800 */
[----:B------:R0:W-:Y:S01]  /*8e80*/  STL.64 [R1+0x8a0], R58 ;  /* 0x0008a03a01007387 */ /* 0x0001e20000100a00 */
[----:B----4-:R-:W-:-:S05]  /*8e90*/  LEA R62, P0, R20, R5, 0x1 ;  /* 0x00000005143e7211 */ /* 0x010fca00078008ff */
[----:B------:R-:W4:Y:S01]  /*8ea0*/  LDC R189, c[0x0][0x268] ;  /* 0x00009a00ffbd7b82 */ /* 0x000f220000000800 */
[-C--:B-----5:R-:W-:Y:S02]  /*8eb0*/  LEA R60, P1, R27, R5.reuse, 0x1 ;  /* 0x000000051b3c7211 */ /* 0x0a0fe400078208ff */
[-C--:B------:R-:W-:Y:S02]  /*8ec0*/  LEA.HI.X.SX32 R63, R20, R0.reuse, 0x1, P0 ;  /* 0x00000000143f7211 */ /* 0x080fe400000f0eff */
[-C--:B0-----:R-:W-:Y:S02]  /*8ed0*/  LEA R58, P2, R55, R5.reuse, 0x1 ;  /* 0x00000005373a7211 */ /* 0x081fe400078408ff */
[-C--:B------:R-:W-:Y:S01]  /*8ee0*/  LEA.HI.X.SX32 R61, R27, R0.reuse, 0x1, P1 ;  /* 0x000000001b3d7211 */ /* 0x080fe200008f0eff */
[----:B------:R-:W0:Y:S01]  /*8ef0*/  LDC R190, c[0x0][0x268] ;  /* 0x00009a00ffbe7b82 */ /* 0x000e220000000800 */
[----:B------:R-:W-:Y:S01]  /*8f00*/  LEA.HI.X.SX32 R59, R55, R0, 0x1, P2 ;  /* 0x00000000373b7211 */ /* 0x000fe200010f0eff */
[----:B------:R-:W-:Y:S01]  /*8f10*/  IMAD R43, R70, 0x2, R22 ;  /* 0x00000002462b7824 */ /* 0x000fe200078e0216 */
[----:B------:R-:W-:Y:S01]  /*8f20*/  STL.64 [R1+0x898], R62 ;  /* 0x0008983e01007387 */ /* 0x000fe20000100a00 */
[----:B------:R-:W-:-:S03]  /*8f30*/  LEA R56, P2, R54, R5, 0x1 ;  /* 0x0000000536387211 */ /* 0x000fc600078408ff */
[----:B------:R5:W-:Y:S01]  /*8f40*/  STL.64 [R1+0x890], R60 ;  /* 0x0008903c01007387 */ /* 0x000be20000100a00 */
[----:B------:R-:W-:Y:S01]  /*8f50*/  IMAD R16, R74, 0x2, R43 ;  /* 0x000000024a107824 */ /* 0x000fe200078e022b */
[----:B------:R-:W0:Y:S02]  /*8f60*/  LDC R194, c[0x0][0x268] ;  /* 0x00009a00ffc27b82 */ /* 0x000e240000000800 */
[----:B------:R3:W-:Y:S01]  /*8f70*/  STL.64 [R1+0x888], R58 ;  /* 0x0008883a01007387 */ /* 0x0007e20000100a00 */
[----:B------:R-:W-:Y:S01]  /*8f80*/  IMAD R30, R75, 0x2, R16 ;  /* 0x000000024b1e7824 */ /* 0x000fe200078e0210 */
[----:B------:R-:W-:-:S04]  /*8f90*/  LEA.HI.X.SX32 R57, R54, R0, 0x1, P2 ;  /* 0x0000000036397211 */ /* 0x000fc800010f0eff */
[----:B------:R-:W0:Y:S01]  /*8fa0*/  LDC R195, c[0x0][0x268] ;  /* 0x00009a00ffc37b82 */ /* 0x000e220000000800 */
[CC--:B-----5:R-:W-:Y:S02]  /*8fb0*/  LEA R60, P0, R11.reuse, R5.reuse, 0x1 ;  /* 0x000000050b3c7211 */ /* 0x0e0fe400078008ff */
[----:B---3--:R-:W-:Y:S02]  /*8fc0*/  LEA R58, P1, R38, R5, 0x1 ;  /* 0x00000005263a7211 */ /* 0x008fe400078208ff */
[----:B------:R-:W-:-:S03]  /*8fd0*/  LEA.HI.X.SX32 R61, R11, R0, 0x1, P0 ;  /* 0x000000000b3d7211 */ /* 0x000fc600000f0eff */
[----:B------:R-:W3:Y:S01]  /*8fe0*/  LDC R196, c[0x0][0x268] ;  /* 0x00009a00ffc47b82 */ /* 0x000ee20000000800 */
[----:B------:R-:W-:Y:S01]  /*8ff0*/  LEA.HI.X.SX32 R59, R38, R0, 0x1, P1 ;  /* 0x00000000263b7211 */ /* 0x000fe200008f0eff */
[----:B------:R5:W-:Y:S01]  /*9000*/  STL.64 [R1+0x880], R60 ;  /* 0x0008803c01007387 */ /* 0x000be20000100a00 */
[----:B------:R-:W-:-:S03]  /*9010*/  LEA R42, R76, R30, 0x1 ;  /* 0x0000001e4c2a7211 */ /* 0x000fc600078e08ff */
[----:B------:R1:W-:Y:S02]  /*9020*/  STL.64 [R1+0x878], R58 ;  /* 0x0008783a01007387 */ /* 0x0003e40000100a00 */
[----:B------:R-:W3:Y:S02]  /*9030*/  LDC R200, c[0x0][0x268] ;  /* 0x00009a00ffc87b82 */ /* 0x000ee40000000800 */
[----:B------:R2:W-:Y:S01]  /*9040*/  STL.64 [R1+0x870], R56 ;  /* 0x0008703801007387 */ /* 0x0005e20000100a00 */
[----:B-----5:R-:W-:-:S05]  /*9050*/  LEA R60, P0, R19, R5, 0x1 ;  /* 0x00000005133c7211 */ /* 0x020fca00078008ff */
[----:B------:R-:W5:Y:S01]  /*9060*/  LDC R201, c[0x0][0x268] ;  /* 0x00009a00ffc97b82 */ /* 0x000f620000000800 */
[-C--:B-1----:R-:W-:Y:S02]  /*9070*/  LEA R58, P1, R37, R5.reuse, 0x1 ;  /* 0x00000005253a7211 */ /* 0x082fe400078208ff */
[-C--:B------:R-:W-:Y:S02]  /*9080*/  LEA.HI.X.SX32 R61, R19, R0.reuse, 0x1, P0 ;  /* 0x00000000133d7211 */ /* 0x080fe400000f0eff */
[----:B--2---:R-:W-:Y:S01]  /*9090*/  LEA R56, P2, R53, R5, 0x1 ;  /* 0x0000000535387211 */ /* 0x004fe200078408ff */
[----:B------:R-:W-:Y:S01]  /*90a0*/  IMAD R21, R80, 0x2, R42 ;  /* 0x0000000250157824 */ /* 0x000fe200078e022a */
[-C--:B------:R-:W-:Y:S01]  /*90b0*/  LEA.HI.X.SX32 R59, R37, R0.reuse, 0x1, P1 ;  /* 0x00000000253b7211 */ /* 0x080fe200008f0eff */
[----:B------:R-:W1:Y:S01]  /*90c0*/  LDC R202, c[0x0][0x268] ;  /* 0x00009a00ffca7b82 */ /* 0x000e620000000800 */
[----:B------:R-:W-:Y:S01]  /*90d0*/  LEA.HI.X.SX32 R57, R53, R0, 0x1, P2 ;  /* 0x0000000035397211 */ /* 0x000fe200010f0eff */
[----:B------:R-:W-:Y:S01]  /*90e0*/  STL.64 [R1+0x868], R60 ;  /* 0x0008683c01007387 */ /* 0x000fe20000100a00 */
[----:B------:R-:W-:-:S03]  /*90f0*/  IMAD R29, R81, 0x2, R21 ;  /* 0x00000002511d7824 */ /* 0x000fc600078e0215 */
[----:B------:R2:W-:Y:S01]  /*9100*/  STL.64 [R1+0x860], R58 ;  /* 0x0008603a01007387 */ /* 0x0005e20000100a00 */
[----:B------:R-:W-:Y:S01]  /*9110*/  LEA R54, P2, R52, R5, 0x1 ;  /* 0x0000000534367211 */ /* 0x000fe200078408ff */
[----:B------:R-:W1:Y:S02]  /*9120*/  LDC R206, c[0x0][0x268] ;  /* 0x00009a00ffce7b82 */ /* 0x000e640000000800 */
[----:B------:R4:W-:Y:S01]  /*9130*/  STL.64 [R1+0x858], R56 ;  /* 0x0008583801007387 */ /* 0x0009e20000100a00 */
[----:B------:R-:W-:Y:S01]  /*9140*/  IMAD R41, R82, 0x2, R29 ;  /* 0x0000000252297824 */ /* 0x000fe200078e021d */
[----:B------:R-:W-:-:S04]  /*9150*/  LEA.HI.X.SX32 R55, R52, R0, 0x1, P2 ;  /* 0x0000000034377211 */ /* 0x000fc800010f0eff */
[----:B------:R-:W1:Y:S01]  /*9160*/  LDC R207, c[0x0][0x268] ;  /* 0x00009a00ffcf7b82 */ /* 0x000e620000000800 */
[-C--:B--2---:R-:W-:Y:S02]  /*9170*/  LEA R58, P0, R6, R5.reuse, 0x1 ;  /* 0x00000005063a7211 */ /* 0x084fe400078008ff */
[----:B----4-:R-:W-:Y:S02]  /*9180*/  LEA R56, P1, R26, R5, 0x1 ;  /* 0x000000051a387211 */ /* 0x010fe400078208ff */
[----:B------:R-:W-:-:S03]  /*9190*/  LEA.HI.X.SX32 R59, R6, R0, 0x1, P0 ;  /* 0x00000000063b7211 */ /* 0x000fc600000f0eff */
[----:B------:R-:W2:Y:S01]  /*91a0*/  LDC R208, c[0x0][0x268] ;  /* 0x00009a00ffd07b82 */ /* 0x000ea20000000800 */
[----:B------:R-:W-:Y:S02]  /*91b0*/  LEA.HI.X.SX32 R57, R26, R0, 0x1, P1 ;  /* 0x000000001a397211 */ /* 0x000fe400008f0eff */
[----:B------:R-:W-:Y:S01]  /*91c0*/  LEA R12, R86, R41, 0x1 ;  /* 0x00000029560c7211 */ /* 0x000fe200078e08ff */
[----:B------:R4:W-:Y:S04]  /*91d0*/  STL.64 [R1+0x850], R58 ;  /* 0x0008503a01007387 */ /* 0x0009e80000100a00 */
[----:B------:R0:W-:Y:S01]  /*91e0*/  STL.64 [R1+0x848], R56 ;  /* 0x0008483801007387 */ /* 0x0001e20000100a00 */
[----:B------:R-:W-:Y:S01]  /*91f0*/  IMAD R15, R87, 0x2, R12 ;  /* 0x00000002570f7824 */ /* 0x000fe200078e020c */
[----:B------:R-:W2:Y:S02]  /*9200*/  LDC R212, c[0x0][0x268] ;  /* 0x00009a00ffd47b82 */ /* 0x000ea40000000800 */
[----:B------:R3:W-:Y:S01]  /*9210*/  STL.64 [R1+0x840], R54 ;  /* 0x0008403601007387 */ /* 0x0007e20000100a00 */
[----:B----4-:R-:W-:-:S05]  /*9220*/  LEA R58, P0, R14, R5, 0x1 ;  /* 0x000000050e3a7211 */ /* 0x010fca00078008ff */
[----:B------:R-:W4:Y:S01]  /*9230*/  LDC R213, c[0x0][0x268] ;  /* 0x00009a00ffd57b82 */ /* 0x000f220000000800 */
[-C--:B0-----:R-:W-:Y:S02]  /*9240*/  LEA R56, P1, R36, R5.reuse, 0x1 ;  /* 0x0000000524387211 */ /* 0x081fe400078208ff */
[-C--:B------:R-:W-:Y:S02]  /*9250*/  LEA.HI.X.SX32 R59, R14, R0.reuse, 0x1, P0 ;  /* 0x000000000e3b7211 */ /* 0x080fe400000f0eff */
[C---:B---3--:R-:W-:Y:S02]  /*9260*/  LEA R54, P2, R51.reuse, R5, 0x1 ;  /* 0x0000000533367211 */ /* 0x048fe400078408ff */
[-C--:B------:R-:W-:Y:S01]  /*9270*/  LEA.HI.X.SX32 R57, R36, R0.reuse, 0x1, P1 ;  /* 0x0000000024397211 */ /* 0x080fe200008f0eff */
[----:B------:R-:W-:Y:S01]  /*9280*/  IMAD R40, R88, 0x2, R15 ;  /* 0x0000000258287824 */ /* 0x000fe200078e020f */
[----:B------:R-:W-:Y:S01]  /*9290*/  LEA.HI.X.SX32 R55, R51, R0, 0x1, P2 ;  /* 0x0000000033377211 */ /* 0x000fe200010f0eff */
[----:B------:R-:W-:Y:S01]  /*92a0*/  STL.64 [R1+0x838], R58 ;  /* 0x0008383a01007387 */ /* 0x000fe20000100a00 */
[----:B------:R-:W0:Y:S01]  /*92b0*/  LDC R214, c[0x0][0x268] ;  /* 0x00009a00ffd67b82 */ /* 0x000e220000000800 */
[----:B------:R-:W-:-:S02]  /*92c0*/  IMAD R4, R92, 0x2, R40 ;  /* 0x000000025c047824 */ /* 0x000fc400078e0228 */
[----:B------:R3:W-:Y:S01]  /*92d0*/  STL.64 [R1+0x830], R56 ;  /* 0x0008303801007387 */ /* 0x0007e20000100a00 */
[----:B------:R-:W-:-:S03]  /*92e0*/  LEA R52, P2, R50, R5, 0x1 ;  /* 0x0000000532347211 */ /* 0x000fc600078408ff */
[----:B------:R5:W-:Y:S01]  /*92f0*/  STL.64 [R1+0x828], R54 ;  /* 0x0008283601007387 */ /* 0x000be20000100a00 */
[----:B------:R-:W-:Y:S01]  /*9300*/  LEA R28, R93, R4, 0x1 ;  /* 0x000000045d1c7211 */ /* 0x000fe200078e08ff */
[----:B------:R-:W0:Y:S01]  /*9310*/  LDC R218, c[0x0][0x268] ;  /* 0x00009a00ffda7b82 */ /* 0x000e220000000800 */
[----:B---3--:R-:W-:-:S07]  /*9320*/  LEA R56, P0, R25, R5, 0x1 ;  /* 0x0000000519387211 */ /* 0x008fce00078008ff */
[----:B------:R-:W3:Y:S01]  /*9330*/  LDC R219, c[0x0][0x268] ;  /* 0x00009a00ffdb7b82 */ /* 0x000ee20000000800 */
[----:B-----5:R-:W-:Y:S02]  /*9340*/  LEA R54, P1, R35, R5, 0x1 ;  /* 0x0000000523367211 */ /* 0x020fe400078208ff */
[-C--:B------:R-:W-:Y:S02]  /*9350*/  LEA.HI.X.SX32 R57, R25, R0.reuse, 0x1, P0 ;  /* 0x0000000019397211 */ /* 0x080fe400000f0eff */
[-C--:B------:R-:W-:Y:S02]  /*9360*/  LEA.HI.X.SX32 R55, R35, R0.reuse, 0x1, P1 ;  /* 0x0000000023377211 */ /* 0x080fe400008f0eff */
[----:B------:R-:W-:Y:S01]  /*9370*/  LEA.HI.X.SX32 R53, R50, R0, 0x1, P2 ;  /* 0x0000000032357211 */ /* 0x000fe200010f0eff */
[----:B------:R5:W-:Y:S01]  /*9380*/  STL.64 [R1+0x820], R56 ;  /* 0x0008203801007387 */ /* 0x000be20000100a00 */
[----:B------:R-:W-:Y:S01]  /*9390*/  IMAD R39, R94, 0x2, R28 ;  /* 0x000000025e277824 */ /* 0x000fe200078e021c */
[----:B------:R-:W3:Y:S02]  /*93a0*/  LDC R220, c[0x0][0x268] ;  /* 0x00009a00ffdc7b82 */ /* 0x000ee40000000800 */
[----:B------:R1:W-:Y:S01]  /*93b0*/  STL.64 [R1+0x818], R54 ;  /* 0x0008183601007387 */ /* 0x0003e20000100a00 */
[----:B------:R-:W-:-:S03]  /*93c0*/  IMAD R20, R98, 0x2, R39 ;  /* 0x0000000262147824 */ /* 0x000fc600078e0227 */
[----:B------:R2:W-:Y:S02]  /*93d0*/  STL.64 [R1+0x810], R52 ;  /* 0x0008103401007387 */ /* 0x0005e40000100a00 */
[----:B------:R-:W3:Y:S01]  /*93e0*/  LDC R224, c[0x0][0x268] ;  /* 0x00009a00ffe07b82 */ /* 0x000ee20000000800 */
[CC--:B-----5:R-:W-:Y:S02]  /*93f0*/  LEA R56, P0, R7.reuse, R5.reuse, 0x1 ;  /* 0x0000000507387211 */ /* 0x0e0fe400078008ff */
[----:B-1----:R-:W-:Y:S02]  /*9400*/  LEA R54, P1, R18, R5, 0x1 ;  /* 0x0000000512367211 */ /* 0x002fe400078208ff */
[----:B------:R-:W-:-:S03]  /*9410*/  LEA.HI.X.SX32 R57, R7, R0, 0x1, P0 ;  /* 0x0000000007397211 */ /* 0x000fc600000f0eff */
[----:B------:R-:W1:Y:S01]  /*9420*/  LDC R225, c[0x0][0x268] ;  /* 0x00009a00ffe17b82 */ /* 0x000e620000000800 */
[CC--:B--2---:R-:W-:Y:S02]  /*9430*/  LEA R52, P2, R49.reuse, R5.reuse, 0x1 ;  /* 0x0000000531347211 */ /* 0x0c4fe400078408ff */
[-C--:B------:R-:W-:Y:S02]  /*9440*/  LEA.HI.X.SX32 R55, R18, R0.reuse, 0x1, P1 ;  /* 0x0000000012377211 */ /* 0x080fe400008f0eff */
[----:B------:R-:W-:Y:S01]  /*9450*/  LEA.HI.X.SX32 R53, R49, R0, 0x1, P2 ;  /* 0x0000000031357211 */ /* 0x000fe200010f0eff */
[----:B------:R-:W-:Y:S01]  /*9460*/  IMAD R27, R99, 0x2, R20 ;  /* 0x00000002631b7824 */ /* 0x000fe200078e0214 */
[----:B------:R-:W-:Y:S01]  /*9470*/  STL.64 [R1+0x808], R56 ;  /* 0x0008083801007387 */ /* 0x000fe20000100a00 */
[----:B------:R-:W-:Y:S01]  /*9480*/  LEA R50, P2, R48, R5, 0x1 ;  /* 0x0000000530327211 */ /* 0x000fe200078408ff */
[----:B------:R-:W2:Y:S02]  /*9490*/  LDC R226, c[0x0][0x268] ;  /* 0x00009a00ffe27b82 */ /* 0x000ea40000000800 */
[----:B------:R5:W-:Y:S01]  /*94a0*/  STL.64 [R1+0x800], R54 ;  /* 0x0008003601007387 */ /* 0x000be20000100a00 */
[----:B------:R-:W-:-:S03]  /*94b0*/  LEA R38, R100, R27, 0x1 ;  /* 0x0000001b64267211 */ /* 0x000fc600078e08ff */
[----:B------:R4:W-:Y:S01]  /*94c0*/  STL.64 [R1+0x7f8], R52 ;  /* 0x0007f83401007387 */ /* 0x0009e20000100a00 */
[----:B------:R-:W-:Y:S01]  /*94d0*/  LEA.HI.X.SX32 R51, R48, R0, 0x1, P2 ;  /* 0x0000000030337211 */ /* 0x000fe200010f0eff */
[----:B------:R-:W2:Y:S01]  /*94e0*/  LDC R230, c[0x0][0x268] ;  /* 0x00009a00ffe67b82 */ /* 0x000ea20000000800 */
[----:B-----5:R-:W-:-:S07]  /*94f0*/  LEA R54, P0, R13, R5, 0x1 ;  /* 0x000000050d367211 */ /* 0x020fce00078008ff */
[----:B------:R-:W5:Y:S01]  /*9500*/  LDC R231, c[0x0][0x268] ;  /* 0x00009a00ffe77b82 */ /* 0x000f620000000800 */
[C---:B----4-:R-:W-:Y:S02]  /*9510*/  LEA R52, P1, R34.reuse, R5, 0x1 ;  /* 0x0000000522347211 */ /* 0x050fe400078208ff */
[-C--:B------:R-:W-:Y:S02]  /*9520*/  LEA.HI.X.SX32 R55, R13, R0.reuse, 0x1, P0 ;  /* 0x000000000d377211 */ /* 0x080fe400000f0eff */
[----:B------:R-:W-:Y:S01]  /*9530*/  LEA.HI.X.SX32 R53, R34, R0, 0x1, P1 ;  /* 0x0000000022357211 */ /* 0x000fe200008f0eff */
[----:B------:R-:W-:Y:S02]  /*9540*/  IMAD R11, R104, 0x2, R38 ;  /* 0x00000002680b7824 */ /* 0x000fe400078e0226 */
[----:B------:R-:W4:Y:S01]  /*9550*/  LDC R232, c[0x0][0x268] ;  /* 0x00009a00ffe87b82 */ /* 0x000f220000000800 */
[----:B------:R0:W-:Y:S01]  /*9560*/  STL.64 [R1+0x7f0], R54 ;  /* 0x0007f03601007387 */ /* 0x0001e20000100a00 */
[----:B------:R-:W-:-:S03]  /*9570*/  IMAD R19, R105, 0x2, R11 ;  /* 0x0000000269137824 */ /* 0x000fc600078e020b */
[----:B------:R3:W-:Y:S03]  /*9580*/  STL.64 [R1+0x7e8], R52 ;  /* 0x0007e83401007387 */ /* 0x0007e60000100a00 */
[----:B------:R-:W4:Y:S01]  /*9590*/  LDC R233, c[0x0][0x268] ;  /* 0x00009a00ffe97b82 */ /* 0x000f220000000800 */
[----:B------:R1:W-:Y:S01]  /*95a0*/  STL.64 [R1+0x7e0], R50 ;  /* 0x0007e03201007387 */ /* 0x0003e20000100a00 */
[----:B0-----:R-:W-:-:S06]  /*95b0*/  LEA R54, P0, R24, R5, 0x1 ;  /* 0x0000000518367211 */ /* 0x001fcc00078008ff */
[----:B------:R-:W0:Y:S01]  /*95c0*/  LDC R236, c[0x0][0x268] ;  /* 0x00009a00ffec7b82 */ /* 0x000e220000000800 */
[-C--:B---3--:R-:W-:Y:S01]  /*95d0*/  LEA R52, P1, R33, R5.reuse, 0x1 ;  /* 0x0000000521347211 */ /* 0x088fe200078208ff */
[----:B------:R-:W-:Y:S01]  /*95e0*/  IMAD R37, R106, 0x2, R19 ;  /* 0x000000026a257824 */ /* 0x000fe200078e0213 */
[-C--:B------:R-:W-:Y:S02]  /*95f0*/  LEA.HI.X.SX32 R55, R24, R0.reuse, 0x1, P0 ;  /* 0x0000000018377211 */ /* 0x080fe400000f0eff */
[----:B-1----:R-:W-:Y:S02]  /*9600*/  LEA R50, P2, R47, R5, 0x1 ;  /* 0x000000052f327211 */ /* 0x002fe400078408ff */
[-C--:B------:R-:W-:Y:S01]  /*9610*/  LEA.HI.X.SX32 R53, R33, R0.reuse, 0x1, P1 ;  /* 0x0000000021357211 */ /* 0x080fe200008f0eff */
[----:B------:R-:W1:Y:S01]  /*9620*/  LDC R238, c[0x0][0x268] ;  /* 0x00009a00ffee7b82 */ /* 0x000e620000000800 */
[----:B------:R-:W-:Y:S01]  /*9630*/  LEA.HI.X.SX32 R51, R47, R0, 0x1, P2 ;  /* 0x000000002f337211 */ /* 0x000fe200010f0eff */
[----:B------:R-:W-:Y:S01]  /*9640*/  STL.64 [R1+0x7d8], R54 ;  /* 0x0007d83601007387 */ /* 0x000fe20000100a00 */
[----:B------:R-:W-:-:S03]  /*9650*/  LEA R6, R110, R37, 0x1 ;  /* 0x000000256e067211 */ /* 0x000fc600078e08ff */
[----:B------:R3:W-:Y:S01]  /*9660*/  STL.64 [R1+0x7d0], R52 ;  /* 0x0007d03401007387 */ /* 0x0007e20000100a00 */
[C---:B------:R-:W-:Y:S01]  /*9670*/  LEA R48, P2, R46.reuse, R5, 0x1 ;  /* 0x000000052e307211 */ /* 0x040fe200078408ff */
[----:B------:R-:W1:Y:S02]  /*9680*/  LDC R239, c[0x0][0x268] ;  /* 0x00009a00ffef7b82 */ /* 0x000e640000000800 */
[----:B------:R2:W-:Y:S01]  /*9690*/  STL.64 [R1+0x7c8], R50 ;  /* 0x0007c83201007387 */ /* 0x0005e20000100a00 */
[----:B------:R-:W-:Y:S01]  /*96a0*/  IMAD R26, R111, 0x2, R6 ;  /* 0x000000026f1a7824 */ /* 0x000fe200078e0206 */
[----:B------:R-:W-:-:S04]  /*96b0*/  LEA.HI.X.SX32 R49, R46, R0, 0x1, P2 ;  /* 0x000000002e317211 */ /* 0x000fc800010f0eff */
[----:B------:R-:W1:Y:S01]  /*96c0*/  LDC R240, c[0x0][0x268] ;  /* 0x00009a00fff07b82 */ /* 0x000e620000000800 */
[-C--:B---3--:R-:W-:Y:S02]  /*96d0*/  LEA R52, P0, R17, R5.reuse, 0x1 ;  /* 0x0000000511347211 */ /* 0x088fe400078008ff */
[----:B--2---:R-:W-:Y:S02]  /*96e0*/  LEA R50, P1, R23, R5, 0x1 ;  /* 0x0000000517327211 */ /* 0x004fe400078208ff */
[----:B------:R-:W-:-:S03]  /*96f0*/  LEA.HI.X.SX32 R53, R17, R0, 0x1, P0 ;  /* 0x0000000011357211 */ /* 0x000fc600000f0eff */
[----:B------:R-:W2:Y:S01]  /*9700*/  LDC R241, c[0x0][0x268] ;  /* 0x00009a00fff17b82 */ /* 0x000ea20000000800 */
[----:B------:R-:W-:Y:S01]  /*9710*/  LEA.HI.X.SX32 R51, R23, R0, 0x1, P1 ;  /* 0x0000000017337211 */ /* 0x000fe200008f0eff */
[----:B------:R-:W-:Y:S01]  /*9720*/  IMAD R36, R112, 0x2, R26 ;  /* 0x0000000270247824 */ /* 0x000fe200078e021a */
[----:B------:R3:W-:Y:S03]  /*9730*/  STL.64 [R1+0x7c0], R52 ;  /* 0x0007c03401007387 */ /* 0x0007e60000100a00 */
[----:B------:R-:W-:Y:S01]  /*9740*/  IMAD R14, R116, 0x2, R36 ;  /* 0x00000002740e7824 */ /* 0x000fe200078e0224 */
[----:B------:R5:W-:Y:S01]  /*9750*/  STL.64 [R1+0x7b8], R50 ;  /* 0x0007b83201007387 */ /* 0x000be20000100a00 */
[----:B------:R-:W2:Y:S03]  /*9760*/  LDC R242, c[0x0][0x268] ;  /* 0x00009a00fff27b82 */ /* 0x000ea60000000800 */
[----:B------:R4:W-:Y:S01]  /*9770*/  STL.64 [R1+0x7b0], R48 ;  /* 0x0007b03001007387 */ /* 0x0009e20000100a00 */
[----:B---3--:R-:W-:-:S04]  /*9780*/  LEA R52, P0, R2, R5, 0x1 ;  /* 0x0000000502347211 */ /* 0x008fc800078008ff */
[----:B------:R-:W3:Y:S01]  /*9790*/  LDC R246, c[0x0][0x268] ;  /* 0x00009a00fff67b82 */ /* 0x000ee20000000800 */
[-C--:B-----5:R-:W-:Y:S02]  /*97a0*/  LEA R50, P1, R32, R5.reuse, 0x1 ;  /* 0x0000000520327211 */ /* 0x0a0fe400078208ff */
[----:B------:R-:W-:Y:S02]  /*97b0*/  LEA.HI.X.SX32 R53, R2, R0, 0x1, P0 ;  /* 0x0000000002357211 */ /* 0x000fe400000f0eff */
[----:B----4-:R-:W-:-:S03]  /*97c0*/  LEA R48, P2, R45, R5, 0x1 ;  /* 0x000000052d307211 */ /* 0x010fc600078408ff */
[----:B------:R-:W4:Y:S01]  /*97d0*/  LDC R247, c[0x0][0x268] ;  /* 0x00009a00fff77b82 */ /* 0x000f220000000800 */
        /* <DEDUP_REMOVED lines=12> */
[----:B0-----:R-:W-:-:S07]  /*98a0*/  LEA R50, P0, R8, R5, 0x1 ;  /* 0x0000000508327211 */ /* 0x001fce00078008ff */
[----:B------:R-:W0:Y:S01]  /*98b0*/  LDC R250, c[0x0][0x268] ;  /* 0x00009a00fffa7b82 */ /* 0x000e220000000800 */
[C---:B-1----:R-:W-:Y:S02]  /*98c0*/  LEA R48, P1, R31.reuse, R5, 0x1 ;  /* 0x000000051f307211 */ /* 0x042fe400078208ff */
[-C--:B------:R-:W-:Y:S02]  /*98d0*/  LEA.HI.X.SX32 R51, R8, R0.reuse, 0x1, P0 ;  /* 0x0000000008337211 */ /* 0x080fe400000f0eff */
[----:B------:R-:W-:Y:S01]  /*98e0*/  LEA.HI.X.SX32 R49, R31, R0, 0x1, P1 ;  /* 0x000000001f317211 */ /* 0x000fe200008f0eff */
[----:B------:R-:W-:Y:S02]  /*98f0*/  IMAD R18, R123, 0x2, R7 ;  /* 0x000000027b127824 */ /* 0x000fe400078e0207 */
[----:B------:R1:W-:Y:S01]  /*9900*/  STL.64 [R1+0x790], R50 ;  /* 0x0007903201007387 */ /* 0x0003e20000100a00 */
[----:B------:R-:W0:Y:S03]  /*9910*/  LDC R252, c[0x0][0x268] ;  /* 0x00009a00fffc7b82 */ /* 0x000e260000000800 */
[----:B------:R2:W-:Y:S01]  /*9920*/  STL.64 [R1+0x788], R48 ;  /* 0x0007883001007387 */ /* 0x0005e20000100a00 */
[----:B------:R-:W-:-:S03]  /*9930*/  LEA R34, R124, R18, 0x1 ;  /* 0x000000127c227211 */ /* 0x000fc600078e08ff */
[----:B------:R3:W-:Y:S01]  /*9940*/  STL.64 [R1+0x780], R46 ;  /* 0x0007802e01007387 */ /* 0x0007e20000100a00 */
[----:B------:R-:W0:Y:S01]  /*9950*/  LDC R251, c[0x0][0x268] ;  /* 0x00009a00fffb7b82 */ /* 0x000e220000000800 */
[-C--:B-1----:R-:W-:Y:S02]  /*9960*/  LEA R50, P0, R3, R5.reuse, 0x1 ;  /* 0x0000000503327211 */ /* 0x082fe400078008ff */
[----:B--2---:R-:W-:-:S05]  /*9970*/  LEA R48, P1, R22, R5, 0x1 ;  /* 0x0000000516307211 */ /* 0x004fca00078208ff */
[----:B------:R-:W1:Y:S01]  /*9980*/  LDC R245, c[0x0][0x268] ;  /* 0x00009a00fff57b82 */ /* 0x000e620000000800 */
[-C--:B------:R-:W-:Y:S02]  /*9990*/  LEA.HI.X.SX32 R51, R3, R0.reuse, 0x1, P0 ;  /* 0x0000000003337211 */ /* 0x080fe400000f0eff */
[CC--:B---3--:R-:W-:Y:S02]  /*99a0*/  LEA R46, P2, R43.reuse, R5.reuse, 0x1 ;  /* 0x000000052b2e7211 */ /* 0x0c8fe400078408ff */
[-C--:B------:R-:W-:Y:S02]  /*99b0*/  LEA.HI.X.SX32 R49, R22, R0.reuse, 0x1, P1 ;  /* 0x0000000016317211 */ /* 0x080fe400008f0eff */
[----:B------:R-:W-:Y:S01]  /*99c0*/  LEA.HI.X.SX32 R47, R43, R0, 0x1, P2 ;  /* 0x000000002b2f7211 */ /* 0x000fe200010f0eff */
[----:B------:R-:W-:Y:S01]  /*99d0*/  IMAD R13, R128, 0x2, R34 ;  /* 0x00000002800d7824 */ /* 0x000fe200078e0222 */
[----:B------:R-:W-:Y:S01]  /*99e0*/  STL.64 [R1+0x778], R50 ;  /* 0x0007783201007387 */ /* 0x000fe20000100a00 */
[----:B------:R-:W-:-:S03]  /*99f0*/  LEA R44, P2, R42, R5, 0x1 ;  /* 0x000000052a2c7211 */ /* 0x000fc600078408ff */
[----:B------:R2:W-:Y:S01]  /*9a00*/  STL.64 [R1+0x770], R48 ;  /* 0x0007703001007387 */ /* 0x0005e20000100a00 */
[----:B------:R-:W-:-:S03]  /*9a10*/  IMAD R24, R129, 0x2, R13 ;  /* 0x0000000281187824 */ /* 0x000fc600078e020d */
[----:B------:R3:W-:Y:S01]  /*9a20*/  STL.64 [R1+0x768], R46 ;  /* 0x0007682e01007387 */ /* 0x0007e20000100a00 */
[----:B------:R-:W-:Y:S01]  /*9a30*/  IMAD R33, R130, 0x2, R24 ;  /* 0x0000000282217824 */ /* 0x000fe200078e0218 */
[-C--:B------:R-:W-:Y:S02]  /*9a40*/  LEA.HI.X.SX32 R45, R42, R0.reuse, 0x1, P2 ;  /* 0x000000002a2d7211 */ /* 0x080fe400010f0eff */
[-C--:B--2---:R-:W-:Y:S02]  /*9a50*/  LEA R48, P0, R16, R5.reuse, 0x1 ;  /* 0x0000000510307211 */ /* 0x084fe400078008ff */
[----:B---3--:R-:W-:Y:S02]  /*9a60*/  LEA R46, P1, R30, R5, 0x1 ;  /* 0x000000051e2e7211 */ /* 0x008fe400078208ff */
[-C--:B------:R-:W-:Y:S02]  /*9a70*/  LEA.HI.X.SX32 R49, R16, R0.reuse, 0x1, P0 ;  /* 0x0000000010317211 */ /* 0x080fe400000f0eff */
[----:B------:R-:W-:-:S03]  /*9a80*/  LEA.HI.X.SX32 R47, R30, R0, 0x1, P1 ;  /* 0x000000001e2f7211 */ /* 0x000fc600008f0eff */
[----:B------:R2:W-:Y:S01]  /*9a90*/  STL.64 [R1+0x760], R48 ;  /* 0x0007603001007387 */ /* 0x0005e20000100a00 */
[----:B------:R-:W-:-:S03]  /*9aa0*/  LEA R17, R134, R33, 0x1 ;  /* 0x0000002186117211 */ /* 0x000fc600078e08ff */
[----:B------:R3:W-:Y:S04]  /*9ab0*/  STL.64 [R1+0x758], R46 ;  /* 0x0007582e01007387 */ /* 0x0007e80000100a00 */
[----:B------:R4:W-:Y:S01]  /*9ac0*/  STL.64 [R1+0x750], R44 ;  /* 0x0007502c01007387 */ /* 0x0009e20000100a00 */
[-C--:B--2---:R-:W-:Y:S02]  /*9ad0*/  LEA R48, P0, R21, R5.reuse, 0x1 ;  /* 0x0000000515307211 */ /* 0x084fe400078008ff */
[-C--:B---3--:R-:W-:Y:S02]  /*9ae0*/  LEA R46, P1, R29, R5.reuse, 0x1 ;  /* 0x000000051d2e7211 */ /* 0x088fe400078208ff */
[-C--:B------:R-:W-:Y:S02]  /*9af0*/  LEA.HI.X.SX32 R49, R21, R0.reuse, 0x1, P0 ;  /* 0x0000000015317211 */ /* 0x080fe400000f0eff */
[----:B----4-:R-:W-:Y:S01]  /*9b00*/  LEA R44, P2, R41, R5, 0x1 ;  /* 0x00000005292c7211 */ /* 0x010fe200078408ff */
[----:B------:R-:W-:Y:S01]  /*9b10*/  IMAD R23, R135, 0x2, R17 ;  /* 0x0000000287177824 */ /* 0x000fe200078e0211 */
[----:B------:R-:W-:-:S02]  /*9b20*/  LEA.HI.X.SX32 R47, R29, R0, 0x1, P1 ;  /* 0x000000001d2f7211 */ /* 0x000fc400008f0eff */
[----:B------:R-:W-:Y:S01]  /*9b30*/  LEA.HI.X.SX32 R45, R41, R0, 0x1, P2 ;  /* 0x00000000292d7211 */ /* 0x000fe200010f0eff */
[----:B------:R-:W-:Y:S01]  /*9b40*/  STL.64 [R1+0x748], R48 ;  /* 0x0007483001007387 */ /* 0x000fe20000100a00 */
[----:B------:R-:W-:-:S03]  /*9b50*/  IMAD R32, R136, 0x2, R23 ;  /* 0x0000000288207824 */ /* 0x000fc600078e0217 */
[----:B------:R2:W-:Y:S01]  /*9b60*/  STL.64 [R1+0x740], R46 ;  /* 0x0007402e01007387 */ /* 0x0005e20000100a00 */
[----:B------:R-:W-:-:S03]  /*9b70*/  LEA R42, P2, R40, R5, 0x1 ;  /* 0x00000005282a7211 */ /* 0x000fc600078408ff */
[----:B------:R3:W-:Y:S01]  /*9b80*/  STL.64 [R1+0x738], R44 ;  /* 0x0007382c01007387 */ /* 0x0007e20000100a00 */
[----:B------:R-:W-:Y:S01]  /*9b90*/  IMAD R2, R140, 0x2, R32 ;  /* 0x000000028c027824 */ /* 0x000fe200078e0220 */
[-C--:B------:R-:W-:Y:S02]  /*9ba0*/  LEA.HI.X.SX32 R43, R40, R0.reuse, 0x1, P2 ;  /* 0x00000000282b7211 */ /* 0x080fe400010f0eff */
[CC--:B--2---:R-:W-:Y:S02]  /*9bb0*/  LEA R46, P0, R12.reuse, R5.reuse, 0x1 ;  /* 0x000000050c2e7211 */ /* 0x0c4fe400078008ff */
[C---:B---3--:R-:W-:Y:S02]  /*9bc0*/  LEA R44, P1, R15.reuse, R5, 0x1 ;  /* 0x000000050f2c7211 */ /* 0x048fe400078208ff */
[-C--:B------:R-:W-:Y:S02]  /*9bd0*/  LEA.HI.X.SX32 R47, R12, R0.reuse, 0x1, P0 ;  /* 0x000000000c2f7211 */ /* 0x080fe400000f0eff */
[----:B------:R-:W-:-:S02]  /*9be0*/  LEA.HI.X.SX32 R45, R15, R0, 0x1, P1 ;  /* 0x000000000f2d7211 */ /* 0x000fc400008f0eff */
[----:B------:R-:W-:Y:S01]  /*9bf0*/  LEA R8, R141, R2, 0x1 ;  /* 0x000000028d087211 */ /* 0x000fe200078e08ff */
[----:B------:R2:W-:Y:S04]  /*9c00*/  STL.64 [R1+0x730], R46 ;  /* 0x0007302e01007387 */ /* 0x0005e80000100a00 */
[----:B------:R3:W-:Y:S01]  /*9c10*/  STL.64 [R1+0x728], R44 ;  /* 0x0007282c01007387 */ /* 0x0007e20000100a00 */
[----:B------:R-:W-:-:S03]  /*9c20*/  IMAD R31, R142, 0x2, R8 ;  /* 0x000000028e1f7824 */ /* 0x000fc600078e0208 */
[----:B------:R4:W-:Y:S01]  /*9c30*/  STL.64 [R1+0x720], R42 ;  /* 0x0007202a01007387 */ /* 0x0009e20000100a00 */
[-C--:B--2---:R-:W-:Y:S02]  /*9c40*/  LEA R46, P0, R4, R5.reuse, 0x1 ;  /* 0x00000005042e7211 */ /* 0x084fe400078008ff */
[-C--:B---3--:R-:W-:Y:S02]  /*9c50*/  LEA R44, P1, R28, R5.reuse, 0x1 ;  /* 0x000000051c2c7211 */ /* 0x088fe400078208ff */
[-C--:B------:R-:W-:Y:S02]  /*9c60*/  LEA.HI.X.SX32 R47, R4, R0.reuse, 0x1, P0 ;  /* 0x00000000042f7211 */ /* 0x080fe400000f0eff */
[C---:B----4-:R-:W-:Y:S02]  /*9c70*/  LEA R42, P2, R39.reuse, R5, 0x1 ;  /* 0x00000005272a7211 */ /* 0x050fe400078408ff */
[-C--:B------:R-:W-:Y:S01]  /*9c80*/  LEA.HI.X.SX32 R45, R28, R0.reuse, 0x1, P1 ;  /* 0x000000001c2d7211 */ /* 0x080fe200008f0eff */
[----:B------:R-:W-:Y:S01]  /*9c90*/  IMAD R3, R146, 0x2, R31 ;  /* 0x0000000292037824 */ /* 0x000fe200078e021f */
[----:B------:R-:W-:Y:S01]  /*9ca0*/  LEA.HI.X.SX32 R43, R39, R0, 0x1, P2 ;  /* 0x00000000272b7211 */ /* 0x000fe200010f0eff */
[----:B------:R-:W-:Y:S02]  /*9cb0*/  STL.64 [R1+0x718], R46 ;  /* 0x0007182e01007387 */ /* 0x000fe40000100a00 */
[----:B------:R-:W-:-:S02]  /*9cc0*/  IMAD R22, R147, 0x2, R3 ;  /* 0x0000000293167824 */ /* 0x000fc400078e0203 */
[----:B------:R2:W-:Y:S01]  /*9cd0*/  STL.64 [R1+0x710], R44 ;  /* 0x0007102c01007387 */ /* 0x0005e20000100a00 */
[----:B------:R-:W-:-:S03]  /*9ce0*/  LEA R40, P2, R38, R5, 0x1 ;  /* 0x0000000526287211 */ /* 0x000fc600078408ff */
[----:B------:R3:W-:Y:S01]  /*9cf0*/  STL.64 [R1+0x708], R42 ;  /* 0x0007082a01007387 */ /* 0x0007e20000100a00 */
[----:B------:R-:W-:Y:S02]  /*9d00*/  LEA R30, R148, R22, 0x1 ;  /* 0x00000016941e7211 */ /* 0x000fe400078e08ff */
[CC--:B--2---:R-:W-:Y:S02]  /*9d10*/  LEA R44, P0, R20.reuse, R5.reuse, 0x1 ;  /* 0x00000005142c7211 */ /* 0x0c4fe400078008ff */
[C---:B---3--:R-:W-:Y:S02]  /*9d20*/  LEA R42, P1, R27.reuse, R5, 0x1 ;  /* 0x000000051b2a7211 */ /* 0x048fe400078208ff */
[-C--:B------:R-:W-:Y:S02]  /*9d30*/  LEA.HI.X.SX32 R45, R20, R0.reuse, 0x1, P0 ;  /* 0x00000000142d7211 */ /* 0x080fe400000f0eff */
[-C--:B------:R-:W-:Y:S02]  /*9d40*/  LEA.HI.X.SX32 R43, R27, R0.reuse, 0x1, P1 ;  /* 0x000000001b2b7211 */ /* 0x080fe400008f0eff */
[----:B------:R-:W-:Y:S01]  /*9d50*/  LEA.HI.X.SX32 R41, R38, R0, 0x1, P2 ;  /* 0x0000000026297211 */ /* 0x000fe200010f0eff */
[----:B------:R2:W-:Y:S01]  /*9d60*/  STL.64 [R1+0x700], R44 ;  /* 0x0007002c01007387 */ /* 0x0005e20000100a00 */
[----:B------:R-:W-:-:S03]  /*9d70*/  IMAD R16, R152, 0x2, R30 ;  /* 0x0000000298107824 */ /* 0x000fc600078e021e */
[----:B------:R3:W-:Y:S01]  /*9d80*/  STL.64 [R1+0x6f8], R42 ;  /* 0x0006f82a01007387 */ /* 0x0007e20000100a00 */
[----:B------:R-:W-:-:S03]  /*9d90*/  IMAD R21, R153, 0x2, R16 ;  /* 0x0000000299157824 */ /* 0x000fc600078e0210 */
[----:B------:R4:W-:Y:S01]  /*9da0*/  STL.64 [R1+0x6f0], R40 ;  /* 0x0006f02801007387 */ /* 0x0009e20000100a00 */
[-C--:B--2---:R-:W-:Y:S02]  /*9db0*/  LEA R44, P0, R11, R5.reuse, 0x1 ;  /* 0x000000050b2c7211 */ /* 0x084fe400078008ff */
[-C--:B---3--:R-:W-:Y:S02]  /*9dc0*/  LEA R42, P1, R19, R5.reuse, 0x1 ;  /* 0x00000005132a7211 */ /* 0x088fe400078208ff */
[-C--:B------:R-:W-:Y:S02]  /*9dd0*/  LEA.HI.X.SX32 R45, R11, R0.reuse, 0x1, P0 ;  /* 0x000000000b2d7211 */ /* 0x080fe400000f0eff */
[-C--:B----4-:R-:W-:Y:S02]  /*9de0*/  LEA R40, P2, R37, R5.reuse, 0x1 ;  /* 0x0000000525287211 */ /* 0x090fe400078408ff */
[-C--:B------:R-:W-:Y:S02]  /*9df0*/  LEA.HI.X.SX32 R43, R19, R0.reuse, 0x1, P1 ;  /* 0x00000000132b7211 */ /* 0x080fe400008f0eff */
[----:B------:R-:W-:Y:S01]  /*9e00*/  LEA.HI.X.SX32 R41, R37, R0, 0x1, P2 ;  /* 0x0000000025297211 */ /* 0x000fe200010f0eff */
[----:B------:R-:W-:Y:S01]  /*9e10*/  IMAD R29, R154, 0x2, R21 ;  /* 0x000000029a1d7824 */ /* 0x000fe200078e0215 */
[----:B------:R-:W-:Y:S01]  /*9e20*/  STL.64 [R1+0x6e8], R44 ;  /* 0x0006e82c01007387 */ /* 0x000fe20000100a00 */
[----:B------:R-:W-:-:S03]  /*9e30*/  LEA R38, P2, R36, R5, 0x1 ;  /* 0x0000000524267211 */ /* 0x000fc600078408ff */
[----:B------:R2:W-:Y:S01]  /*9e40*/  STL.64 [R1+0x6e0], R42 ;  /* 0x0006e02a01007387 */ /* 0x0005e20000100a00 */
[----:B------:R-:W-:-:S03]  /*9e50*/  LEA R12, R158, R29, 0x1 ;  /* 0x0000001d9e0c7211 */ /* 0x000fc600078e08ff */
[----:B------:R3:W-:Y:S01]  /*9e60*/  STL.64 [R1+0x6d8], R40 ;  /* 0x0006d82801007387 */ /* 0x0007e20000100a00 */
[-C--:B------:R-:W-:Y:S02]  /*9e70*/  LEA.HI.X.SX32 R39, R36, R0.reuse, 0x1, P2 ;  /* 0x0000000024277211 */ /* 0x080fe400010f0eff */
[-C--:B--2---:R-:W-:Y:S02]  /*9e80*/  LEA R42, P0, R6, R5.reuse, 0x1 ;  /* 0x00000005062a7211 */ /* 0x084fe400078008ff */
[----:B---3--:R-:W-:Y:S02]  /*9e90*/  LEA R40, P1, R26, R5, 0x1 ;  /* 0x000000051a287211 */ /* 0x008fe400078208ff */
[-C--:B------:R-:W-:Y:S02]  /*9ea0*/  LEA.HI.X.SX32 R43, R6, R0.reuse, 0x1, P0 ;  /* 0x00000000062b7211 */ /* 0x080fe400000f0eff */
[----:B------:R-:W-:Y:S01]  /*9eb0*/  LEA.HI.X.SX32 R41, R26, R0, 0x1, P1 ;  /* 0x000000001a297211 */ /* 0x000fe200008f0eff */
[----:B------:R-:W-:-:S02]  /*9ec0*/  IMAD R15, R159, 0x2, R12 ;  /* 0x000000029f0f7824 */ /* 0x000fc400078e020c */
[----:B------:R2:W-:Y:S02]  /*9ed0*/  STL.64 [R1+0x6d0], R42 ;  /* 0x0006d02a01007387 */ /* 0x0005e40000100a00 */
[----:B------:R-:W-:Y:S02]  /*9ee0*/  IMAD R28, R160, 0x2, R15 ;  /* 0x00000002a01c7824 */ /* 0x000fe400078e020f */
[----:B------:R3:W-:Y:S04]  /*9ef0*/  STL.64 [R1+0x6c8], R40 ;  /* 0x0006c82801007387 */ /* 0x0007e80000100a00 */
[----:B------:R4:W-:Y:S01]  /*9f00*/  STL.64 [R1+0x6c0], R38 ;  /* 0x0006c02601007387 */ /* 0x0009e20000100a00 */
[-C--:B--2---:R-:W-:Y:S02]  /*9f10*/  LEA R42, P0, R14, R5.reuse, 0x1 ;  /* 0x000000050e2a7211 */ /* 0x084fe400078008ff */
[----:B---3--:R-:W-:Y:S01]  /*9f20*/  LEA R40, P1, R25, R5, 0x1 ;  /* 0x0000000519287211 */ /* 0x008fe200078208ff */
[----:B------:R-:W-:Y:S01]  /*9f30*/  IMAD R4, R164, 0x2, R28 ;  /* 0x00000002a4047824 */ /* 0x000fe200078e021c */
[----:B------:R-:W-:-:S02]  /*9f40*/  LEA.HI.X.SX32 R43, R14, R0, 0x1, P0 ;  /* 0x000000000e2b7211 */ /* 0x000fc400000f0eff */
[----:B----4-:R-:W-:Y:S02]  /*9f50*/  LEA R38, P2, R35, R5, 0x1 ;  /* 0x0000000523267211 */ /* 0x010fe400078408ff */
[-C--:B------:R-:W-:Y:S02]  /*9f60*/  LEA.HI.X.SX32 R41, R25, R0.reuse, 0x1, P1 ;  /* 0x0000000019297211 */ /* 0x080fe400008f0eff */
[----:B------:R-:W-:Y:S01]  /*9f70*/  LEA.HI.X.SX32 R39, R35, R0, 0x1, P2 ;  /* 0x0000000023277211 */ /* 0x000fe200010f0eff */
[----:B------:R-:W-:Y:S01]  /*9f80*/  STL.64 [R1+0x6b8], R42 ;  /* 0x0006b82a01007387 */ /* 0x000fe20000100a00 */
[----:B------:R-:W-:-:S03]  /*9f90*/  LEA R20, R165, R4, 0x1 ;  /* 0x00000004a5147211 */ /* 0x000fc600078e08ff */
        /* <DEDUP_REMOVED lines=15> */
[----:B---3--:R-:W-:-:S02]  /*a090*/  LEA R38, P1, R24, R5, 0x1 ;  /* 0x0000000518267211 */ /* 0x008fc400078208ff */
[-C--:B------:R-:W-:Y:S02]  /*a0a0*/  LEA.HI.X.SX32 R41, R13, R0.reuse, 0x1, P0 ;  /* 0x000000000d297211 */ /* 0x080fe400000f0eff */
[C---:B----4-:R-:W-:Y:S02]  /*a0b0*/  LEA R36, P2, R33.reuse, R5, 0x1 ;  /* 0x0000000521247211 */ /* 0x050fe400078408ff */
[-C--:B------:R-:W-:Y:S02]  /*a0c0*/  LEA.HI.X.SX32 R39, R24, R0.reuse, 0x1, P1 ;  /* 0x0000000018277211 */ /* 0x080fe400008f0eff */
[----:B------:R-:W-:Y:S02]  /*a0d0*/  LEA.HI.X.SX32 R37, R33, R0, 0x1, P2 ;  /* 0x0000000021257211 */ /* 0x000fe400010f0eff */
[----:B------:R-:W-:Y:S01]  /*a0e0*/  LEA R26, R172, R19, 0x1 ;  /* 0x00000013ac1a7211 */ /* 0x000fe200078e08ff */
        /* <DEDUP_REMOVED lines=10> */
[----:B------:R-:W-:Y:S01]  /*a190*/  LEA.HI.X.SX32 R37, R23, R0, 0x1, P1 ;  /* 0x0000000017257211 */ /* 0x000fe200008f0eff */
[----:B------:R-:W-:-:S02]  /*a1a0*/  IMAD R25, R178, 0x2, R14 ;  /* 0x00000002b2197824 */ /* 0x000fc400078e020e */
[----:B------:R2:W-:Y:S04]  /*a1b0*/  STL.64 [R1+0x670], R38 ;  /* 0x0006702601007387 */ /* 0x0005e80000100a00 */
[----:B------:R3:W-:Y:S01]  /*a1c0*/  STL.64 [R1+0x668], R36 ;  /* 0x0006682401007387 */ /* 0x0007e20000100a00 */
[----:B------:R-:W-:-:S03]  /*a1d0*/  LEA R7, R182, R25, 0x1 ;  /* 0x00000019b6077211 */ /* 0x000fc600078e08ff */
[----:B------:R4:W-:Y:S01]  /*a1e0*/  STL.64 [R1+0x660], R34 ;  /* 0x0006602201007387 */ /* 0x0009e20000100a00 */
[-C--:B--2---:R-:W-:Y:S02]  /*a1f0*/  LEA R38, P0, R2, R5.reuse, 0x1 ;  /* 0x0000000502267211 */ /* 0x084fe400078008ff */
[-C--:B---3--:R-:W-:Y:S02]  /*a200*/  LEA R36, P1, R8, R5.reuse, 0x1 ;  /* 0x0000000508247211 */ /* 0x088fe400078208ff */
[-C--:B------:R-:W-:Y:S02]  /*a210*/  LEA.HI.X.SX32 R39, R2, R0.reuse, 0x1, P0 ;  /* 0x0000000002277211 */ /* 0x080fe400000f0eff */
[CC--:B----4-:R-:W-:Y:S02]  /*a220*/  LEA R34, P2, R31.reuse, R5.reuse, 0x1 ;  /* 0x000000051f227211 */ /* 0x0d0fe400078408ff */
        /* <DEDUP_REMOVED lines=10> */
[CC--:B--2---:R-:W-:Y:S02]  /*a2d0*/  LEA R36, P0, R3.reuse, R5.reuse, 0x1 ;  /* 0x0000000503247211 */ /* 0x0c4fe400078008ff */
[C---:B---3--:R-:W-:Y:S02]  /*a2e0*/  LEA R34, P1, R22.reuse, R5, 0x1 ;  /* 0x0000000516227211 */ /* 0x048fe400078208ff */
[-C--:B------:R-:W-:Y:S02]  /*a2f0*/  LEA.HI.X.SX32 R37, R3, R0.reuse, 0x1, P0 ;  /* 0x0000000003257211 */ /* 0x080fe400000f0eff */
[----:B------:R-:W-:-:S03]  /*a300*/  LEA.HI.X.SX32 R35, R22, R0, 0x1, P1 ;  /* 0x0000000016237211 */ /* 0x000fc600008f0eff */
[----:B------:R2:W-:Y:S01]  /*a310*/  STL.64 [R1+0x640], R36 ;  /* 0x0006402401007387 */ /* 0x0005e20000100a00 */
[----:B------:R-:W-:-:S03]  /*a320*/  LEA R17, R189, R13, 0x1 ;  /* 0x0000000dbd117211 */ /* 0x000fc600078e08ff */
[----:B------:R3:W-:Y:S04]  /*a330*/  STL.64 [R1+0x638], R34 ;  /* 0x0006382201007387 */ /* 0x0007e80000100a00 */
[----:B------:R4:W-:Y:S01]  /*a340*/  STL.64 [R1+0x630], R32 ;  /* 0x0006302001007387 */ /* 0x0009e20000100a00 */
[CC--:B--2---:R-:W-:Y:S02]  /*a350*/  LEA R36, P0, R16.reuse, R5.reuse, 0x1 ;  /* 0x0000000510247211 */ /* 0x0c4fe400078008ff */
        /* <DEDUP_REMOVED lines=25> */
[----:B----4-:R-:W-:Y:S02]  /*a4f0*/  LEA R30, P2, R27, R5, 0x1 ;  /* 0x000000051b1e7211 */ /* 0x010fe400078408ff */
        /* <DEDUP_REMOVED lines=9> */
[-C--:B--2---:R-:W-:Y:S02]  /*a590*/  LEA R32, P0, R11, R5.reuse, 0x1 ;  /* 0x000000050b207211 */ /* 0x084fe400078008ff */
[----:B---3--:R-:W-:Y:S02]  /*a5a0*/  LEA R30, P1, R19, R5, 0x1 ;  /* 0x00000005131e7211 */ /* 0x008fe400078208ff */
        /* <DEDUP_REMOVED lines=72> */
[----:B------:R2:W-:Y:S04]  /*aa30*/  STL.64 [R1+0x550], R26 ;  /* 0x0005501a01007387 */ /* 0x0005e80000100a00 */
[----:B------:R3:W-:Y:S01]  /*aa40*/  STL.64 [R1+0x548], R24 ;  /* 0x0005481801007387 */ /* 0x0007e20000100a00 */
[----:B------:R-:W-:-:S03]  /*aa50*/  LEA R12, R236, R3, 0x1 ;  /* 0x00000003ec0c7211 */ /* 0x000fc600078e08ff */
[----:B------:R4:W-:Y:S01]  /*aa60*/  STL.64 [R1+0x540], R22 ;  /* 0x0005401601007387 */ /* 0x0009e20000100a00 */
[CC--:B--2---:R-:W-:Y:S02]  /*aa70*/  LEA R26, P0, R4.reuse, R5.reuse, 0x1 ;  /* 0x00000005041a7211 */ /* 0x0c4fe400078008ff */
        /* <DEDUP_REMOVED lines=31> */
[----:B------:R-:W-:-:S03]  /*ac70*/  IMAD R13, R247, 0x2, R7 ;  /* 0x00000002f70d7824 */ /* 0x000fc600078e0207 */
[----:B------:R3:W-:Y:S01]  /*ac80*/  STL.64 [R1+0x4f8], R20 ;  /* 0x0004f81401007387 */ /* 0x0007e20000100a00 */
[-C--:B------:R-:W-:Y:S02]  /*ac90*/  LEA R18, P2, R16, R5.reuse, 0x1 ;  /* 0x0000000510127211 */ /* 0x080fe400078408ff */
[-C--:B--2---:R-:W-:Y:S02]  /*aca0*/  LEA R22, P0, R2, R5.reuse, 0x1 ;  /* 0x0000000502167211 */ /* 0x084fe400078008ff */
[----:B---3--:R-:W-:Y:S02]  /*acb0*/  LEA R20, P1, R8, R5, 0x1 ;  /* 0x0000000508147211 */ /* 0x008fe400078208ff */
[-C--:B------:R-:W-:Y:S02]  /*acc0*/  LEA.HI.X.SX32 R23, R2, R0.reuse, 0x1, P0 ;  /* 0x0000000002177211 */ /* 0x080fe400000f0eff */
[-C--:B------:R-:W-:Y:S02]  /*acd0*/  LEA.HI.X.SX32 R21, R8, R0.reuse, 0x1, P1 ;  /* 0x0000000008157211 */ /* 0x080fe400008f0eff */
[----:B-----5:R-:W-:Y:S01]  /*ace0*/  LEA R2, R248, R13, 0x1 ;  /* 0x0000000df8027211 */ /* 0x020fe200078e08ff */
[----:B------:R2:W-:Y:S01]  /*acf0*/  STL.64 [R1+0x4f0], R22 ;  /* 0x0004f01601007387 */ /* 0x0005e20000100a00 */
[----:B------:R-:W-:-:S03]  /*ad00*/  LEA.HI.X.SX32 R19, R16, R0, 0x1, P2 ;  /* 0x0000000010137211 */ /* 0x000fc600010f0eff */
[----:B------:R3:W-:Y:S01]  /*ad10*/  STL.64 [R1+0x4e8], R20 ;  /* 0x0004e81401007387 */ /* 0x0007e20000100a00 */
[----:B------:R-:W-:Y:S01]  /*ad20*/  IMAD R8, R249, 0x2, R2 ;  /* 0x00000002f9087824 */ /* 0x000fe200078e0202 */
[CC--:B--2---:R-:W-:Y:S02]  /*ad30*/  LEA R22, P0, R3.reuse, R5.reuse, 0x1 ;  /* 0x0000000503167211 */ /* 0x0c4fe400078008ff */
[CC--:B---3--:R-:W-:Y:S01]  /*ad40*/  LEA R20, P1, R12.reuse, R5.reuse, 0x1 ;  /* 0x000000050c147211 */ /* 0x0c8fe200078208ff */
[----:B------:R2:W-:Y:S01]  /*ad50*/  STL.64 [R1+0x4e0], R18 ;  /* 0x0004e01201007387 */ /* 0x0005e20000100a00 */
[-C--:B------:R-:W-:Y:S02]  /*ad60*/  LEA.HI.X.SX32 R23, R3, R0.reuse, 0x1, P0 ;  /* 0x0000000003177211 */ /* 0x080fe400000f0eff */
[----:B------:R-:W-:Y:S01]  /*ad70*/  LEA.HI.X.SX32 R21, R12, R0, 0x1, P1 ;  /* 0x000000000c157211 */ /* 0x000fe200008f0eff */
[----:B0-----:R-:W-:Y:S02]  /*ad80*/  IMAD R12, R250, 0x2, R8 ;  /* 0x00000002fa0c7824 */ /* 0x001fe400078e0208 */
[----:B------:R-:W-:Y:S01]  /*ad90*/  STL.64 [R1+0x4d8], R22 ;  /* 0x0004d81601007387 */ /* 0x000fe20000100a00 */
[----:B--2---:R-:W-:-:S03]  /*ada0*/  LEA R18, P2, R15, R5, 0x1 ;  /* 0x000000050f127211 */ /* 0x004fc600078408ff */
[----:B------:R0:W-:Y:S01]  /*adb0*/  STL.64 [R1+0x4d0], R20 ;  /* 0x0004d01401007387 */ /* 0x0001e20000100a00 */
[----:B------:R-:W-:Y:S01]  /*adc0*/  IMAD R3, R252, 0x2, R12 ;  /* 0x00000002fc037824 */ /* 0x000fe200078e020c */
[----:B------:R-:W-:-:S05]  /*add0*/  LEA.HI.X.SX32 R19, R15, R0, 0x1, P2 ;  /* 0x000000000f137211 */ /* 0x000fca00010f0eff */
[----:B------:R2:W-:Y:S01]  /*ade0*/  STL.64 [R1+0x4c8], R18 ;  /* 0x0004c81201007387 */ /* 0x0005e20000100a00 */
[----:B0-----:R-:W-:-:S04]  /*adf0*/  LEA R20, P0, R4, R5, 0x1 ;  /* 0x0000000504147211 */ /* 0x001fc800078008ff */
[----:B------:R-:W-:Y:S02]  /*ae00*/  LEA.HI.X.SX32 R21, R4, R0, 0x1, P0 ;  /* 0x0000000004157211 */ /* 0x000fe400000f0eff */
[----:B------:R-:W-:Y:S02]  /*ae10*/  LEA R4, R251, R3, 0x1 ;  /* 0x00000003fb047211 */ /* 0x000fe400078e08ff */
[----:B--2---:R-:W-:-:S04]  /*ae20*/  LEA R18, P1, R11, R5, 0x1 ;  /* 0x000000050b127211 */ /* 0x004fc800078208ff */
[----:B------:R-:W-:Y:S01]  /*ae30*/  LEA.HI.X.SX32 R19, R11, R0, 0x1, P1 ;  /* 0x000000000b137211 */ /* 0x000fe200008f0eff */
[----:B-1----:R-:W-:Y:S02]  /*ae40*/  IMAD R11, R245, 0x2, R4 ;  /* 0x00000002f50b7824 */ /* 0x002fe400078e0204 */
[----:B------:R-:W0:Y:S01]  /*ae50*/  LDC R245, c[0x0][0x268] ;  /* 0x00009a00fff57b82 */ /* 0x000e220000000800 */
[----:B------:R1:W-:Y:S02]  /*ae60*/  STL.64 [R1+0x4c0], R20 ;  /* 0x0004c01401007387 */ /* 0x0003e40000100a00 */
[----:B-1----:R-:W-:-:S04]  /*ae70*/  LEA R20, P0, R6, R5, 0x1 ;  /* 0x0000000506147211 */ /* 0x002fc800078008ff */
[----:B------:R-:W-:Y:S01]  /*ae80*/  LEA.HI.X.SX32 R21, R6, R0, 0x1, P0 ;  /* 0x0000000006157211 */ /* 0x000fe200000f0eff */
[----:B0-----:R-:W-:Y:S02]  /*ae90*/  IMAD R6, R245, 0x2, R11 ;  /* 0x00000002f5067824 */ /* 0x001fe400078e020b */
[----:B------:R-:W0:Y:S01]  /*aea0*/  LDC R245, c[0x0][0x268] ;  /* 0x00009a00fff57b82 */ /* 0x000e220000000800 */
[----:B------:R1:W-:Y:S01]  /*aeb0*/  STL.64 [R1+0x4b8], R18 ;  /* 0x0004b81201007387 */ /* 0x0003e20000100a00 */
[-C--:B------:R-:W-:Y:S02]  /*aec0*/  LEA R16, P2, R14, R5.reuse, 0x1 ;  /* 0x000000050e107211 */ /* 0x080fe400078408ff */
[----:B-1----:R-:W-:-:S04]  /*aed0*/  LEA R18, P1, R7, R5, 0x1 ;  /* 0x0000000507127211 */ /* 0x002fc800078208ff */
[-C--:B------:R-:W-:Y:S02]  /*aee0*/  LEA.HI.X.SX32 R19, R7, R0.reuse, 0x1, P1 ;  /* 0x0000000007137211 */ /* 0x080fe400008f0eff */
[----:B------:R-:W-:Y:S01]  /*aef0*/  LEA.HI.X.SX32 R17, R14, R0, 0x1, P2 ;  /* 0x000000000e117211 */ /* 0x000fe200010f0eff */
[----:B0-----:R-:W-:Y:S02]  /*af00*/  IMAD R7, R245, 0x2, R6 ;  /* 0x00000002f5077824 */ /* 0x001fe400078e0206 */
[----:B------:R-:W0:Y:S02]  /*af10*/  LDC R245, c[0x0][0x268] ;  /* 0x00009a00fff57b82 */ /* 0x000e240000000800 */
[----:B------:R1:W-:Y:S04]  /*af20*/  STL.64 [R1+0x4b0], R16 ;  /* 0x0004b01001007387 */ /* 0x0003e80000100a00 */
[----:B------:R-:W-:Y:S01]  /*af30*/  STL.64 [R1+0x4a8], R20 ;  /* 0x0004a81401007387 */ /* 0x000fe20000100a00 */
[----:B-1----:R-:W-:-:S04]  /*af40*/  LEA R16, P2, R13, R5, 0x1 ;  /* 0x000000050d107211 */ /* 0x002fc800078408ff */
[----:B------:R-:W-:Y:S01]  /*af50*/  LEA.HI.X.SX32 R17, R13, R0, 0x1, P2 ;  /* 0x000000000d117211 */ /* 0x000fe200010f0eff */
[----:B------:R-:W-:Y:S04]  /*af60*/  STL.64 [R1+0x4a0], R18 ;  /* 0x0004a01201007387 */ /* 0x000fe80000100a00 */
[----:B------:R1:W-:Y:S02]  /*af70*/  STL.64 [R1+0x498], R16 ;  /* 0x0004981001007387 */ /* 0x0003e40000100a00 */
[----:B-1----:R-:W-:-:S04]  /*af80*/  LEA R16, P1, R8, R5, 0x1 ;  /* 0x0000000508107211 */ /* 0x002fc800078208ff */
[----:B------:R-:W-:Y:S02]  /*af90*/  LEA.HI.X.SX32 R17, R8, R0, 0x1, P1 ;  /* 0x0000000008117211 */ /* 0x000fe400008f0eff */
[----:B0-----:R-:W-:Y:S02]  /*afa0*/  LEA R8, R245, R7, 0x1 ;  /* 0x00000007f5087211 */ /* 0x001fe400078e08ff */
[----:B------:R-:W0:Y:S01]  /*afb0*/  LDC R245, c[0x0][0x268] ;  /* 0x00009a00fff57b82 */ /* 0x000e220000000800 */
[----:B------:R-:W-:-:S04]  /*afc0*/  LEA R18, P0, R2, R5, 0x1 ;  /* 0x0000000502127211 */ /* 0x000fc800078008ff */
[----:B------:R-:W-:Y:S01]  /*afd0*/  LEA.HI.X.SX32 R19, R2, R0, 0x1, P0 ;  /* 0x0000000002137211 */ /* 0x000fe200000f0eff */
[----:B0-----:R-:W-:Y:S02]  /*afe0*/  IMAD R2, R245, 0x2, R8 ;  /* 0x00000002f5027824 */ /* 0x001fe400078e0208 */
[----:B------:R-:W0:Y:S02]  /*aff0*/  LDC R245, c[0x0][0x268] ;  /* 0x00009a00fff57b82 */ /* 0x000e240000000800 */
[----:B------:R-:W-:Y:S04]  /*b000*/  STL.64 [R1+0x490], R18 ;  /* 0x0004901201007387 */ /* 0x000fe80000100a00 */
[----:B------:R1:W-:Y:S02]  /*b010*/  STL.64 [R1+0x488], R16 ;  /* 0x0004881001007387 */ /* 0x0003e40000100a00 */
[----:B-1----:R-:W-:-:S04]  /*b020*/  LEA R16, P0, R3, R5, 0x1 ;  /* 0x0000000503107211 */ /* 0x002fc800078008ff */
[----:B------:R-:W-:Y:S01]  /*b030*/  LEA.HI.X.SX32 R17, R3, R0, 0x1, P0 ;  /* 0x0000000003117211 */ /* 0x000fe200000f0eff */
[----:B0-----:R-:W-:Y:S02]  /*b040*/  IMAD R3, R245, 0x2, R2 ;  /* 0x00000002f5037824 */ /* 0x001fe400078e0202 */
[----:B------:R-:W0:Y:S01]  /*b050*/  LDC R245, c[0x0][0x268] ;  /* 0x00009a00fff57b82 */ /* 0x000e220000000800 */
[----:B------:R-:W-:-:S04]  /*b060*/  LEA R14, P2, R12, R5, 0x1 ;  /* 0x000000050c0e7211 */ /* 0x000fc800078408ff */
[----:B------:R-:W-:-:S05]  /*b070*/  LEA.HI.X.SX32 R15, R12, R0, 0x1, P2 ;  /* 0x000000000c0f7211 */ /* 0x000fca00010f0eff */
[----:B------:R1:W-:Y:S02]  /*b080*/  STL.64 [R1+0x480], R14 ;  /* 0x0004800e01007387 */ /* 0x0003e40000100a00 */
[----:B-1----:R-:W-:-:S04]  /*b090*/  LEA R14, P1, R4, R5, 0x1 ;  /* 0x00000005040e7211 */ /* 0x002fc800078208ff */
[-C--:B------:R-:W-:Y:S01]  /*b0a0*/  LEA.HI.X.SX32 R15, R4, R0.reuse, 0x1, P1 ;  /* 0x00000000040f7211 */ /* 0x080fe200008f0eff */
[----:B0-----:R-:W-:Y:S02]  /*b0b0*/  IMAD R4, R245, 0x2, R3 ;  /* 0x00000002f5047824 */ /* 0x001fe400078e0203 */
[----:B------:R-:W0:Y:S01]  /*b0c0*/  LDC R245, c[0x0][0x268] ;  /* 0x00009a00fff57b82 */ /* 0x000e220000000800 */
[CC--:B------:R-:W-:Y:S01]  /*b0d0*/  LEA R12, P2, R11.reuse, R5.reuse, 0x1 ;  /* 0x000000050b0c7211 */ /* 0x0c0fe200078408ff */
[----:B------:R1:W-:Y:S03]  /*b0e0*/  STL.64 [R1+0x478], R16 ;  /* 0x0004781001007387 */ /* 0x0003e60000100a00 */
[----:B------:R-:W-:Y:S01]  /*b0f0*/  LEA.HI.X.SX32 R13, R11, R0, 0x1, P2 ;  /* 0x000000000b0d7211 */ /* 0x000fe200010f0eff */
[----:B------:R2:W-:Y:S04]  /*b100*/  STL.64 [R1+0x470], R14 ;  /* 0x0004700e01007387 */ /* 0x0005e80000100a00 */
[----:B------:R3:W-:Y:S01]  /*b110*/  STL.64 [R1+0x468], R12 ;  /* 0x0004680c01007387 */ /* 0x0007e20000100a00 */
[----:B-1----:R-:W-:-:S02]  /*b120*/  LEA R16, P0, R6, R5, 0x1 ;  /* 0x0000000506107211 */ /* 0x002fc400078008ff */
[CC--:B--2---:R-:W-:Y:S02]  /*b130*/  LEA R14, P1, R7.reuse, R5.reuse, 0x1 ;  /* 0x00000005070e7211 */ /* 0x0c4fe400078208ff */
[-C--:B------:R-:W-:Y:S02]  /*b140*/  LEA.HI.X.SX32 R17, R6, R0.reuse, 0x1, P0 ;  /* 0x0000000006117211 */ /* 0x080fe400000f0eff */
[C---:B---3--:R-:W-:Y:S02]  /*b150*/  LEA R12, P2, R8.reuse, R5, 0x1 ;  /* 0x00000005080c7211 */ /* 0x048fe400078408ff */
[-C--:B------:R-:W-:Y:S02]  /*b160*/  LEA.HI.X.SX32 R15, R7, R0.reuse, 0x1, P1 ;  /* 0x00000000070f7211 */ /* 0x080fe400008f0eff */
[----:B------:R-:W-:Y:S01]  /*b170*/  LEA.HI.X.SX32 R13, R8, R0, 0x1, P2 ;  /* 0x00000000080d7211 */ /* 0x000fe200010f0eff */
[----:B------:R1:W-:Y:S01]  /*b180*/  STL.64 [R1+0x460], R16 ;  /* 0x0004601001007387 */ /* 0x0003e20000100a00 */
[----:B0-----:R-:W-:-:S02]  /*b190*/  LEA R6, R245, R4, 0x1 ;  /* 0x00000004f5067211 */ /* 0x001fc400078e08ff */
[CC--:B------:R-:W-:Y:S01]  /*b1a0*/  LEA R18, P0, R2.reuse, R5.reuse, 0x1 ;  /* 0x0000000502127211 */ /* 0x0c0fe200078008ff */
[----:B------:R0:W-:Y:S04]  /*b1b0*/  STL.64 [R1+0x458], R14 ;  /* 0x0004580e01007387 */ /* 0x0001e80000100a00 */
[----:B------:R2:W-:Y:S01]  /*b1c0*/  STL.64 [R1+0x450], R12 ;  /* 0x0004500c01007387 */ /* 0x0005e20000100a00 */
[----:B------:R-:W-:Y:S02]  /*b1d0*/  LEA.HI.X.SX32 R19, R2, R0, 0x1, P0 ;  /* 0x0000000002137211 */ /* 0x000fe400000f0eff */
[-C--:B-1----:R-:W-:Y:S02]  /*b1e0*/  LEA R16, P1, R3, R5.reuse, 0x1 ;  /* 0x0000000503107211 */ /* 0x082fe400078208ff */
[----:B0-----:R-:W-:-:S02]  /*b1f0*/  LEA R14, P2, R4, R5, 0x1 ;  /* 0x00000005040e7211 */ /* 0x001fc400078408ff */
[-C--:B------:R-:W-:Y:S02]  /*b200*/  LEA.HI.X.SX32 R17, R3, R0.reuse, 0x1, P1 ;  /* 0x0000000003117211 */ /* 0x080fe400008f0eff */
[----:B--2---:R-:W-:Y:S02]  /*b210*/  LEA R12, P3, R6, R5, 0x1 ;  /* 0x00000005060c7211 */ /* 0x004fe400078608ff */
[-C--:B------:R-:W-:Y:S01]  /*b220*/  LEA.HI.X.SX32 R15, R4, R0.reuse, 0x1, P2 ;  /* 0x00000000040f7211 */ /* 0x080fe200010f0eff */
[----:B------:R-:W-:Y:S01]  /*b230*/  IMAD.MOV.U32 R2, RZ, RZ, 0x3f800000 ;  /* 0x3f800000ff027424 */ /* 0x000fe200078e00ff */
[----:B------:R-:W-:Y:S01]  /*b240*/  LEA.HI.X.SX32 R13, R6, R0, 0x1, P3 ;  /* 0x00000000060d7211 */ /* 0x000fe200018f0eff */
[----:B------:R-:W-:Y:S01]  /*b250*/  STL.64 [R1+0x448], R18 ;  /* 0x0004481201007387 */ /* 0x000fe20000100a00 */
[----:B------:R-:W-:-:S03]  /*b260*/  IMAD.MOV.U32 R0, RZ, RZ, -0x800000 ;  /* 0xff800000ff007424 */ /* 0x000fc600078e00ff */
[----:B------:R-:W-:Y:S01]  /*b270*/  STL.64 [R1+0x440], R16 ;  /* 0x0004401001007387 */ /* 0x000fe20000100a00 */
[----:B------:R-:W-:-:S03]  /*b280*/  IMAD.MOV.U32 R3, RZ, RZ, -0x800000 ;  /* 0xff800000ff037424 */ /* 0x000fc600078e00ff */
[----:B------:R-:W-:Y:S04]  /*b290*/  STL.64 [R1+0x438], R14 ;  /* 0x0004380e01007387 */ /* 0x000fe80000100a00 */
[----:B------:R-:W-:Y:S04]  /*b2a0*/  STL.64 [R1+0x430], R12 ;  /* 0x0004300c01007387 */ /* 0x000fe80000100a00 */
[----:B------:R-:W-:Y:S04]  /*b2b0*/  STL [R1+0x428], R2 ;  /* 0x0004280201007387 */ /* 0x000fe80000100800 */
[----:B------:R-:W-:Y:S04]  /*b2c0*/  STL [R1+0x3ec], RZ ;  /* 0x0003ecff01007387 */ /* 0x000fe80000100800 */
[----:B------:R0:W-:Y:S04]  /*b2d0*/  STL [R1+0x404], R0 ;  /* 0x0004040001007387 */ /* 0x0001e80000100800 */
[----:B------:R1:W-:Y:S04]  /*b2e0*/  STL [R1+0x3f8], RZ ;  /* 0x0003f8ff01007387 */ /* 0x0003e80000100800 */
[----:B------:R1:W-:Y:S04]  /*b2f0*/  STL [R1+0x400], R3 ;  /* 0x0004000301007387 */ /* 0x0003e80000100800 */
[----:B------:R1:W-:Y:S04]  /*b300*/  STL [R1], RZ ;  /* 0x000000ff01007387 */ /* 0x0003e80000100800 */
[----:B------:R1:W-:Y:S04]  /*b310*/  STL [R1+0x42c], R2 ;  /* 0x00042c0201007387 */ /* 0x0003e80000100800 */
[----:B------:R1:W-:Y:S04]  /*b320*/  STL [R1+0x4], RZ ;  /* 0x000004ff01007387 */ /* 0x0003e80000100800 */
        /* <DEDUP_REMOVED lines=125> */
[----:B------:R1:W-:Y:S01]  /*bb00*/  STL [R1+0x1fc], RZ ;  /* 0x0001fcff01007387 */ /* 0x0003e20000100800 */
[----:B------:R-:W-:-:S02]  /*bb10*/  UIADD3.64 UR4, UR10, 0x4, URZ ;  /* 0x000000040a047897 */ /* 0x000fc4000fffe03f */
[----:B------:R-:W-:Y:S02]  /*bb20*/  UIADD3.64 UR8, UR10, 0x2, URZ ;  /* 0x000000020a087897 */ /* 0x000fe4000fffe03f */
[----:B------:R-:W-:Y:S02]  /*bb30*/  UIADD3.64 UR4, UR10, 0x400, URZ ;  /* 0x000004000a047897 */ /* 0x000fe4000fffe03f */
[----:B------:R-:W-:Y:S02]  /*bb40*/  UIADD3.64 UR8, UR10, 0x3fe, URZ ;  /* 0x000003fe0a087897 */ /* 0x000fe4000fffe03f */
[----:B------:R-:W-:Y:S02]  /*bb50*/  UIADD3.64 UR4, UR10, 0x404, URZ ;  /* 0x000004040a047897 */ /* 0x000fe4000fffe03f */
[----:B------:R-:W-:Y:S02]  /*bb60*/  UIADD3.64 UR8, UR10, 0x402, URZ ;  /* 0x000004020a087897 */ /* 0x000fe4000fffe03f */
[----:B------:R-:W-:Y:S01]  /*bb70*/  UIADD3.64 UR4, UR10, 0xc00, URZ ;  /* 0x00000c000a047897 */ /* 0x000fe2000fffe03f */
[----:B------:R-:W-:Y:S01]  /*bb80*/  IMAD.MOV.U32 R8, RZ, RZ, RZ ;  /* 0x000000ffff087224 */ /* 0x000fe200078e00ff */
[----:B------:R-:W-:Y:S01]  /*bb90*/  UIADD3.64 UR8, UR10, 0xbfe, URZ ;  /* 0x00000bfe0a087897 */ /* 0x000fe2000fffe03f */
[----:B0-----:R-:W-:Y:S01]  /*bba0*/  MOV R0, RZ ;  /* 0x000000ff00007202 */ /* 0x001fe20000000f00 */
[----:B------:R-:W-:Y:S01]  /*bbb0*/  UIADD3.64 UR4, UR10, 0xc04, URZ ;  /* 0x00000c040a047897 */ /* 0x000fe2000fffe03f */
[----:B------:R-:W-:-:S02]  /*bbc0*/  CS2R R24, SRZ ;  /* 0x0000000000187805 */ /* 0x000fc4000001ff00 */
[----:B------:R-:W-:Y:S02]  /*bbd0*/  CS2R R26, SRZ ;  /* 0x00000000001a7805 */ /* 0x000fe4000001ff00 */
[----:B------:R-:W-:Y:S02]  /*bbe0*/  CS2R R28, SRZ ;  /* 0x00000000001c7805 */ /* 0x000fe4000001ff00 */
[----:B------:R-:W-:Y:S02]  /*bbf0*/  CS2R R30, SRZ ;  /* 0x00000000001e7805 */ /* 0x000fe4000001ff00 */
[----:B------:R-:W-:Y:S02]  /*bc00*/  CS2R R32, SRZ ;  /* 0x0000000000207805 */ /* 0x000fe4000001ff00 */
[----:B------:R-:W-:Y:S02]  /*bc10*/  CS2R R34, SRZ ;  /* 0x0000000000227805 */ /* 0x000fe4000001ff00 */
        /* <DEDUP_REMOVED lines=29> */
[----:B------:R-:W-:Y:S01]  /*bdf0*/  CS2R R94, SRZ ;  /* 0x00000000005e7805 */ /* 0x000fe2000001ff00 */
[----:B------:R-:W-:Y:S01]  /*be00*/  UIADD3.64 UR8, UR10, 0xc02, URZ ;  /* 0x00000c020a087897 */ /* 0x000fe2000fffe03f */
[----:B------:R-:W-:-:S02]  /*be10*/  CS2R R96, SRZ ;  /* 0x0000000000607805 */ /* 0x000fc4000001ff00 */
[----:B------:R-:W-:Y:S02]  /*be20*/  CS2R R98, SRZ ;  /* 0x0000000000627805 */ /* 0x000fe4000001ff00 */
[----:B------:R-:W-:Y:S01]  /*be30*/  CS2R R100, SRZ ;  /* 0x0000000000647805 */ /* 0x000fe2000001ff00 */
[----:B------:R-:W-:Y:S01]  /*be40*/  UIADD3.64 UR4, UR10, 0x1400, URZ ;  /* 0x000014000a047897 */ /* 0x000fe2000fffe03f */
        /* <DEDUP_REMOVED lines=24> */
[----:B------:R-:W-:Y:S01]  /*bfd0*/  CS2R R150, SRZ ;  /* 0x0000000000967805 */ /* 0x000fe2000001ff00 */
[----:B------:R-:W-:Y:S02]  /*bfe0*/  UIADD3.64 UR8, UR10, 0x13fe, URZ ;  /* 0x000013fe0a087897 */ /* 0x000fe4000fffe03f */
[----:B------:R-:W-:Y:S02]  /*bff0*/  UIADD3.64 UR4, UR10, 0x1404, URZ ;  /* 0x000014040a047897 */ /* 0x000fe4000fffe03f */
[----:B------:R-:W-:Y:S02]  /*c000*/  UIADD3.64 UR8, UR10, 0x1402, URZ ;  /* 0x000014020a087897 */ /* 0x000fe4000fffe03f */
[----:B------:R-:W-:-:S02]  /*c010*/  UIADD3.64 UR4, UR10, 0x1bfe, URZ ;  /* 0x00001bfe0a047897 */ /* 0x000fc4000fffe03f */
[----:B------:R-:W-:Y:S02]  /*c020*/  UIADD3.64 UR14, UR10, 0x7fe, URZ ;  /* 0x000007fe0a0e7897 */ /* 0x000fe4000fffe03f */
[----:B------:R-:W-:Y:S02]  /*c030*/  UIADD3.64 UR18, UR10, 0x800, URZ ;  /* 0x000008000a127897 */ /* 0x000fe4000fffe03f */
        /* <DEDUP_REMOVED lines=8> */
[----:B------:R-:W-:Y:S01]  /*c0c0*/  UIADD3.64 UR54, UR10, 0x1802, URZ ;  /* 0x000018020a367897 */ /* 0x000fe2000fffe03f */
[----:B------:R-:W-:Y:S01]  /*c0d0*/  UMOV UR7, 0x40000040 ;  /* 0x4000004000077882 */ /* 0x000fe20000000000 */
[----:B------:R-:W-:-:S02]  /*c0e0*/  UIADD3.64 UR58, UR10, 0x1804, URZ ;  /* 0x000018040a3a7897 */ /* 0x000fc4000fffe03f */
[----:B------:R-:W-:Y:S02]  /*c0f0*/  UIADD3.64 UR12, UR10, 0x1c00, URZ ;  /* 0x00001c000a0c7897 */ /* 0x000fe4000fffe03f */
[----:B------:R-:W-:Y:S02]  /*c100*/  UIADD3.64 UR8, UR10, 0x1c02, URZ ;  /* 0x00001c020a087897 */ /* 0x000fe4000fffe03f */
[----:B-1----:R-:W-:-:S12]  /*c110*/  UIADD3.64 UR4, UR10, 0x1c04, URZ ;  /* 0x00001c040a047897 */ /* 0x002fd8000fffe03f */
.L_x_1:
[----:B-----5:R-:W-:Y:S01]  /*c120*/  STL [R1+0xf24], R10 ;  /* 0x000f240a01007387 */ /* 0x020fe20000100800 */
[----:B------:R-:W0:Y:S03]  /*c130*/  LDC.64 R6, c[0x0][0x250] ;  /* 0x00009400ff067b82 */ /* 0x000e260000000a00 */
[----:B------:R-:W-:Y:S04]  /*c140*/  STL [R1+0xf20], R0 ;  /* 0x000f200001007387 */ /* 0x000fe80000100800 */
[----:B------:R1:W-:Y:S01]  /*c150*/  STL.64 [R1+0xe18], R150 ;  /* 0x000e189601007387 */ /* 0x0003e20000100a00 */
[----:B------:R-:W2:Y:S03]  /*c160*/  LDC R11, c[0x0][0x258] ;  /* 0x00009600ff0b7b82 */ /* 0x000ea60000000800 */
[----:B------:R3:W-:Y:S04]  /*c170*/  STL.64 [R1+0xe10], R148 ;  /* 0x000e109401007387 */ /* 0x0007e80000100a00 */
[----:B------:R4:W-:Y:S01]  /*c180*/  STL.64 [R1+0xe08], R146 ;  /* 0x000e089201007387 */ /* 0x0009e20000100a00 */
[----:B------:R-:W2:Y:S03]  /*c190*/  LDC.64 R2, c[0x0][0x218] ;  /* 0x00008600ff027b82 */ /* 0x000ea60000000a00 */
[----:B------:R-:W-:Y:S01]  /*c1a0*/  STL.64 [R1+0xe00], R144 ;  /* 0x000e009001007387 */ /* 0x000fe20000100a00 */
[----:B-1----:R-:W-:-:S03]  /*c1b0*/  MOV R150, UR58 ;  /* 0x0000003a00967c02 */ /* 0x002fc60008000f00 */
[----:B------:R-:W-:Y:S01]  /*c1c0*/  STL.64 [R1+0xdf8], R142 ;  /* 0x000df88e01007387 */ /* 0x000fe20000100a00 */
[----:B0-----:R-:W-:Y:S01]  /*c1d0*/  IMAD.SHL.U32 R12, R7, 0x2, RZ ;  /* 0x00000002070c7824 */ /* 0x001fe200078e00ff */
[----:B---3--:R-:W-:Y:S02]  /*c1e0*/  MOV R148, UR54 ;  /* 0x0000003600947c02 */ /* 0x008fe40008000f00 */
[----:B------:R-:W-:Y:S01]  /*c1f0*/  STL.64 [R1+0xdf0], R140 ;  /* 0x000df08c01007387 */ /* 0x000fe20000100a00 */
[----:B----4-:R-:W-:Y:S02]  /*c200*/  MOV R147, UR55 ;  /* 0x0000003700937c02 */ /* 0x010fe40008000f00 */
[----:B------:R-:W-:Y:S01]  /*c210*/  MOV R149, UR59 ;  /* 0x0000003b00957c02 */ /* 0x000fe20008000f00 */
[----:B------:R-:W-:Y:S04]  /*c220*/  STL.64 [R1+0xde8], R138 ;  /* 0x000de88a01007387 */ /* 0x000fe80000100a00 */
        /* <DEDUP_REMOVED lines=27> */
[----:B------:R0:W-:Y:S01]  /*c3e0*/  STL.64 [R1+0xd08], R82 ;  /* 0x000d085201007387 */ /* 0x0001e20000100a00 */
[----:B------:R-:W1:Y:S03]  /*c3f0*/  S2R R151, SR_CTAID.Y ;  /* 0x0000000000977919 */ /* 0x000e660000002600 */
[----:B------:R-:W-:Y:S01]  /*c400*/  STL.64 [R1+0xd00], R80 ;  /* 0x000d005001007387 */ /* 0x000fe20000100a00 */
[----:B0-----:R-:W0:Y:S03]  /*c410*/  S2R R82, SR_TID.X ;  /* 0x0000000000527919 */ /* 0x001e260000002100 */
[----:B------:R-:W-:Y:S04]  /*c420*/  STL.64 [R1+0xcf8], R78 ;  /* 0x000cf84e01007387 */ /* 0x000fe80000100a00 */
[----:B------:R-:W-:Y:S04]  /*c430*/  STL.64 [R1+0xcf0], R76 ;  /* 0x000cf04c01007387 */ /* 0x000fe80000100a00 */
[----:B------:R-:W-:Y:S04]  /*c440*/  STL.64 [R1+0xce8], R74 ;  /* 0x000ce84a01007387 */ /* 0x000fe80000100a00 */
[----:B------:R-:W-:Y:S04]  /*c450*/  STL.64 [R1+0xce0], R72 ;  /* 0x000ce04801007387 */ /* 0x000fe80000100a00 */
[----:B------:R-:W-:Y:S01]  /*c460*/  STL.64 [R1+0xcd8], R70 ;  /* 0x000cd84601007387 */ /* 0x000fe20000100a00 */
[----:B-1----:R-:W-:-:S03]  /*c470*/  IMAD R6, R151, R6, RZ ;  /* 0x0000000697067224 */ /* 0x002fc600078e02ff */
[----:B------:R-:W-:Y:S02]  /*c480*/  STL.64 [R1+0xcd0], R68 ;  /* 0x000cd04401007387 */ /* 0x000fe40000100a00 */
[----:B--2---:R-:W-:Y:S02]  /*c490*/  LEA R4, P0, R6, R2, 0x1 ;  /* 0x0000000206047211 */ /* 0x004fe400078008ff */
[----:B------:R-:W-:Y:S01]  /*c4a0*/  STL.64 [R1+0xcc8], R66 ;  /* 0x000cc84201007387 */ /* 0x000fe20000100a00 */
[----:B0-----:R-:W-:Y:S02]  /*c4b0*/  LOP3.LUT R5, R82, 0xff, RZ, 0xc0, !PT ;  /* 0x000000ff52057812 */ /* 0x001fe400078ec0ff */
[----:B------:R-:W-:Y:S01]  /*c4c0*/  LEA.HI.X.SX32 R6, R6, R3, 0x1, P0 ;  /* 0x0000000306067211 */ /* 0x000fe200000f0eff */
[----:B------:R-:W-:Y:S02]  /*c4d0*/  STL.64 [R1+0xcc0], R64 ;  /* 0x000cc04001007387 */ /* 0x000fe40000100a00 */
[----:B------:R-:W-:-:S02]  /*c4e0*/  IMAD R5, R5, R11, RZ ;  /* 0x0000000b05057224 */ /* 0x000fc400078e02ff */
[----:B------:R-:W-:Y:S02]  /*c4f0*/  STL.64 [R1+0xcb8], R62 ;  /* 0x000cb83e01007387 */ /* 0x000fe40000100a00 */
[----:B------:R-:W-:Y:S01]  /*c500*/  IMAD R11, R11, 0x100, R5 ;  /* 0x000001000b0b7824 */ /* 0x000fe200078e0205 */
[-C--:B------:R-:W-:Y:S01]  /*c510*/  LEA R2, P0, R5, R4.reuse, 0x1 ;  /* 0x0000000405027211 */ /* 0x080fe200078008ff */
[----:B------:R-:W-:Y:S03]  /*c520*/  STL.64 [R1+0xcb0], R60 ;  /* 0x000cb03c01007387 */ /* 0x000fe60000100a00 */
[----:B------:R-:W-:Y:S01]  /*c530*/  LEA R4, P1, R11, R4, 0x1 ;  /* 0x000000040b047211 */ /* 0x000fe200078208ff */
[----:B------:R-:W-:Y:S01]  /*c540*/  STL.64 [R1+0xca8], R58 ;  /* 0x000ca83a01007387 */ /* 0x000fe20000100a00 */
[-C--:B------:R-:W-:Y:S02]  /*c550*/  LEA.HI.X.SX32 R3, R5, R6.reuse, 0x1, P0 ;  /* 0x0000000605037211 */ /* 0x080fe400000f0eff */
[----:B------:R-:W-:Y:S01]  /*c560*/  LEA.HI.X.SX32 R5, R11, R6, 0x1, P1 ;  /* 0x000000060b057211 */ /* 0x000fe200008f0eff */
[----:B------:R-:W-:Y:S01]  /*c570*/  IMAD R6, R7, 0x3, RZ ;  /* 0x0000000307067824 */ /* 0x000fe200078e02ff */
[----:B------:R0:W-:Y:S01]  /*c580*/  STL.64 [R1+0xca0], R56 ;  /* 0x000ca03801007387 */ /* 0x0001e20000100a00 */
[----:B------:R-:W-:-:S03]  /*c590*/  IMAD.WIDE R14, R12, 0x2, R2 ;  /* 0x000000020c0e7825 */ /* 0x000fc600078e0202 */
[----:B------:R-:W-:Y:S01]  /*c5a0*/  STL.64 [R1+0xc98], R54 ;  /* 0x000c983601007387 */ /* 0x000fe20000100a00 */
[----:B------:R-:W-:-:S03]  /*c5b0*/  IMAD.WIDE R12, R12, 0x2, R4 ;  /* 0x000000020c0c7825 */ /* 0x000fc600078e0204 */
[----:B------:R-:W-:Y:S01]  /*c5c0*/  STL.64 [R1+0xc90], R52 ;  /* 0x000c903401007387 */ /* 0x000fe20000100a00 */
[----:B------:R-:W-:-:S03]  /*c5d0*/  IMAD.WIDE R22, R6, 0x2, R2 ;  /* 0x0000000206167825 */ /* 0x000fc600078e0202 */
[----:B------:R-:W-:Y:S01]  /*c5e0*/  STL.64 [R1+0xc88], R50 ;  /* 0x000c883201007387 */ /* 0x000fe20000100a00 */
[----:B------:R-:W-:-:S03]  /*c5f0*/  IMAD.WIDE R20, R8, 0x2, R4 ;  /* 0x0000000208147825 */ /* 0x000fc600078e0204 */
[----:B------:R-:W-:Y:S01]  /*c600*/  STL.64 [R1+0xc80], R48 ;  /* 0x000c803001007387 */ /* 0x000fe20000100a00 */
[C---:B------:R-:W-:Y:S01]  /*c610*/  IMAD.WIDE R16, R8.reuse, 0x2, R14 ;  /* 0x0000000208107825 */ /* 0x040fe200078e020e */
[----:B------:R-:W-:Y:S02]  /*c620*/  SHF.L.U32 R11, R7, 0x2, RZ ;  /* 0x00000002070b7819 */ /* 0x000fe400000006ff */
[----:B------:R-:W-:Y:S01]  /*c630*/  STL.64 [R1+0xc78], R46 ;  /* 0x000c782e01007387 */ /* 0x000fe20000100a00 */
[----:B------:R-:W-:-:S03]  /*c640*/  IMAD.WIDE R14, R8, 0x2, R12 ;  /* 0x00000002080e7825 */ /* 0x000fc600078e020c */
[----:B------:R-:W-:Y:S01]  /*c650*/  STL.64 [R1+0xc70], R44 ;  /* 0x000c702c01007387 */ /* 0x000fe20000100a00 */
[----:B------:R-:W-:-:S03]  /*c660*/  IMAD.WIDE R12, R8, 0x2, R22 ;  /* 0x00000002080c7825 */ /* 0x000fc600078e0216 */
[----:B------:R-:W-:Y:S01]  /*c670*/  STL.64 [R1+0xc68], R42 ;  /* 0x000c682a01007387 */ /* 0x000fe20000100a00 */
[----:B------:R-:W-:-:S03]  /*c680*/  IMAD.WIDE R18, R8, 0x2, R2 ;  /* 0x0000000208127825 */ /* 0x000fc600078e0202 */
[----:B------:R-:W-:Y:S04]  /*c690*/  STL.64 [R1+0xc60], R40 ;  /* 0x000c602801007387 */ /* 0x000fe80000100a00 */
[----:B------:R1:W-:Y:S04]  /*c6a0*/  STL.64 [R1+0xc58], R38 ;  /* 0x000c582601007387 */ /* 0x0003e80000100a00 */
[----:B------:R2:W3:Y:S04]  /*c6b0*/  LDG.E.U16 R0, desc[UR60][R20.64] ;  /* 0x0000003c14007981 */ /* 0x0004e8000c1e1500 */
[----:B0-----:R0:W4:Y:S04]  /*c6c0*/  LDG.E.U16 R56, desc[UR60][R12.64] ;  /* 0x0000003c0c387981 */ /* 0x001128000c1e1500 */
[----:B-1----:R1:W3:Y:S01]  /*c6d0*/  LDG.E.U16 R38, desc[UR60][R16.64] ;  /* 0x0000003c10267981 */ /* 0x0022e2000c1e1500 */
[----:B--2---:R-:W-:-:S03]  /*c6e0*/  IMAD R20, R7, 0x5, RZ ;  /* 0x0000000507147824 */ /* 0x004fc600078e02ff */
[----:B------:R2:W4:Y:S01]  /*c6f0*/  LDG.E.U16 R39, desc[UR60][R14.64] ;  /* 0x0000003c0e277981 */ /* 0x000522000c1e1500 */
[----:B0-----:R-:W-:-:S03]  /*c700*/  IMAD.WIDE R12, R11, 0x2, R4 ;  /* 0x000000020b0c7825 */ /* 0x001fc600078e0204 */
[----:B------:R0:W4:Y:S01]  /*c710*/  LDG.E.U16 R10, desc[UR60][R18.64] ;  /* 0x0000003c120a7981 */ /* 0x000122000c1e1500 */
[----:B-1----:R-:W-:-:S03]  /*c720*/  IMAD.WIDE R16, R6, 0x2, R4 ;  /* 0x0000000206107825 */ /* 0x002fc600078e0204 */
[----:B------:R-:W-:Y:S01]  /*c730*/  STL.64 [R1+0xc50], R36 ;  /* 0x000c502401007387 */ /* 0x000fe20000100a00 */
[----:B--2---:R-:W-:-:S03]  /*c740*/  IMAD.WIDE R14, R11, 0x2, R2 ;  /* 0x000000020b0e7825 */ /* 0x004fc600078e0202 */
[----:B------:R-:W-:Y:S01]  /*c750*/  STL.64 [R1+0xc48], R34 ;  /* 0x000c482201007387 */ /* 0x000fe20000100a00 */
[----:B0-----:R-:W-:-:S03]  /*c760*/  IMAD.WIDE R18, R20, 0x2, R2 ;  /* 0x0000000214127825 */ /* 0x001fc600078e0202 */
[----:B------:R-:W-:Y:S01]  /*c770*/  STL.64 [R1+0xc40], R32 ;  /* 0x000c402001007387 */ /* 0x000fe20000100a00 */
[----:B------:R-:W-:-:S03]  /*c780*/  IMAD.WIDE R16, R8, 0x2, R16 ;  /* 0x0000000208107825 */ /* 0x000fc600078e0210 */
[----:B------:R-:W-:Y:S01]  /*c790*/  STL.64 [R1+0xc38], R30 ;  /* 0x000c381e01007387 */ /* 0x000fe20000100a00 */
[----:B------:R-:W-:-:S03]  /*c7a0*/  IMAD.WIDE R14, R8, 0x2, R14 ;  /* 0x00000002080e7825 */ /* 0x000fc600078e020e */
[----:B------:R0:W2:Y:S01]  /*c7b0*/  LDG.E.U16 R57, desc[UR60][R16.64] ;  /* 0x0000003c10397981 */ /* 0x0000a2000c1e1500 */
[----:B------:R-:W-:-:S03]  /*c7c0*/  IMAD.WIDE R12, R8, 0x2, R12 ;  /* 0x00000002080c7825 */ /* 0x000fc600078e020c */
[----:B------:R1:W2:Y:S01]  /*c7d0*/  LDG.E.U16 R74, desc[UR60][R14.64] ;  /* 0x0000003c0e4a7981 */ /* 0x0002a2000c1e1500 */
[----:B------:R-:W-:-:S03]  /*c7e0*/  IMAD.WIDE R18, R8, 0x2, R18 ;  /* 0x0000000208127825 */ /* 0x000fc600078e0212 */
[----:B------:R1:W2:Y:S04]  /*c7f0*/  LDG.E.U16 R75, desc[UR60][R12.64] ;  /* 0x0000003c0c4b7981 */ /* 0x0002a8000c1e1500 */
[----:B------:R1:W2:Y:S01]  /*c800*/  LDG.E.U16 R93, desc[UR60][R18.64] ;  /* 0x0000003c125d7981 */ /* 0x0002a2000c1e1500 */
[C---:B------:R-:W-:Y:S02]  /*c810*/  IMAD R6, R7.reuse, 0x6, RZ ;  /* 0x0000000607067824 */ /* 0x040fe400078e02ff */
[----:B------:R-:W-:Y:S01]  /*c820*/  IMAD.WIDE R20, R20, 0x2, R4 ;  /* 0x0000000214147825 */ /* 0x000fe200078e0204 */
[----:B------:R-:W-:Y:S03]  /*c830*/  STL.64 [R1+0xc30], R28 ;  /* 0x000c301c01007387 */ /* 0x000fe60000100a00 */
[----:B------:R-:W-:Y:S01]  /*c840*/  IMAD.WIDE R22, R6, 0x2, R2 ;  /* 0x0000000206167825 */ /* 0x000fe200078e0202 */
[----:B------:R-:W-:Y:S03]  /*c850*/  STL.64 [R1+0xc28], R26 ;  /* 0x000c281a01007387 */ /* 0x000fe60000100a00 */
[C---:B0-----:R-:W-:Y:S01]  /*c860*/  IMAD.WIDE R16, R8.reuse, 0x2, R20 ;  /* 0x0000000208107825 */ /* 0x041fe200078e0214 */
[----:B------:R-:W-:Y:S03]  /*c870*/  STL.64 [R1+0xc20], R24 ;  /* 0x000c201801007387 */ /* 0x000fe60000100a00 */
[----:B-1----:R-:W-:Y:S01]  /*c880*/  IMAD.WIDE R14, R8, 0x2, R22 ;  /* 0x00000002080e7825 */ /* 0x002fe200078e0216 */
[----:B------:R0:W2:Y:S03]  /*c890*/  LDG.E.U16 R94, desc[UR60][R16.64] ;  /* 0x0000003c105e7981 */ /* 0x0000a6000c1e1500 */
[----:B------:R-:W-:Y:S01]  /*c8a0*/  IMAD.WIDE R12, R6, 0x2, R4 ;  /* 0x00000002060c7825 */ /* 0x000fe200078e0204 */
[----:B------:R1:W2:Y:S03]  /*c8b0*/  LDG.E.U16 R111, desc[UR60][R14.64] ;  /* 0x0000003c0e6f7981 */ /* 0x0002a6000c1e1500 */
[C---:B------:R-:W-:Y:S01]  /*c8c0*/  IMAD R11, R7.reuse, 0x7, RZ ;  /* 0x00000007070b7824 */ /* 0x040fe200078e02ff */
[----:B------:R-:W-:Y:S01]  /*c8d0*/  STL [R1+0xf28], R147 ;  /* 0x000f289301007387 */ /* 0x000fe20000100800 */
[----:B------:R-:W-:-:S02]  /*c8e0*/  IMAD.SHL.U32 R20, R7, 0x8, RZ ;  /* 0x0000000807147824 */ /* 0x000fc400078e00ff */
[C---:B------:R-:W-:Y:S01]  /*c8f0*/  IMAD.WIDE R18, R11.reuse, 0x2, R2 ;  /* 0x000000020b127825 */ /* 0x040fe200078e0202 */
[----:B------:R-:W-:Y:S03]  /*c900*/  STL [R1+0xf2c], R148 ;  /* 0x000f2c9401007387 */ /* 0x000fe60000100800 */
[----:B0-----:R-:W-:Y:S01]  /*c910*/  IMAD.WIDE R16, R8, 0x2, R12 ;  /* 0x0000000208107825 */ /* 0x001fe200078e020c */
[----:B------:R-:W-:Y:S03]  /*c920*/  STL [R1+0xf30], R149 ;  /* 0x000f309501007387 */ /* 0x000fe60000100800 */
[----:B-1----:R-:W-:Y:S01]  /*c930*/  IMAD.WIDE R14, R11, 0x2, R4 ;  /* 0x000000020b0e7825 */ /* 0x002fe200078e0204 */
[----:B------:R0:W2:Y:S03]  /*c940*/  LDG.E.U16 R112, desc[UR60][R16.64] ;  /* 0x0000003c10707981 */ /* 0x0000a6000c1e1500 */
[----:B------:R-:W-:Y:S01]  /*c950*/  IMAD.WIDE R12, R20, 0x2, R2 ;  /* 0x00000002140c7825 */ /* 0x000fe200078e0202 */
[----:B------:R-:W-:Y:S03]  /*c960*/  STL [R1+0xf34], R150 ;  /* 0x000f349601007387 */ /* 0x000fe60000100800 */
[C---:B------:R-:W-:Y:S01]  /*c970*/  IMAD.WIDE R22, R8.reuse, 0x2, R18 ;  /* 0x0000000208167825 */ /* 0x040fe200078e0212 */
[----:B------:R-:W-:Y:S03]  /*c980*/  STL [R1+0xf38], R151 ;  /* 0x000f389701007387 */ /* 0x000fe60000100800 */
[C---:B------:R-:W-:Y:S01]  /*c990*/  IMAD.WIDE R18, R8.reuse, 0x2, R14 ;  /* 0x0000000208127825 */ /* 0x040fe200078e020e */
[----:B------:R-:W2:Y:S03]  /*c9a0*/  LDG.E.U16 R129, desc[UR60][R22.64] ;  /* 0x0000003c16817981 */ /* 0x000ea6000c1e1500 */
[----:B0-----:R-:W-:Y:S01]  /*c9b0*/  IMAD.WIDE R16, R8, 0x2, R12 ;  /* 0x0000000208107825 */ /* 0x001fe200078e020c */
[----:B------:R-:W2:Y:S04]  /*c9c0*/  LDG.E.U16 R130, desc[UR60][R18.64] ;  /* 0x0000003c12827981 */ /* 0x000ea8000c1e1500 */
[----:B------:R0:W2:Y:S01]  /*c9d0*/  LDG.E.U16 R11, desc[UR60][R16.64] ;  /* 0x0000003c100b7981 */ /* 0x0000a2000c1e1500 */
[----:B------:R-:W-:-:S04]  /*c9e0*/  IMAD.WIDE R20, R20, 0x2, R4 ;  /* 0x0000000214147825 */ /* 0x000fc800078e0204 */
[----:B------:R-:W-:Y:S01]  /*c9f0*/  IMAD.WIDE R14, R8, 0x2, R20 ;  /* 0x00000002080e7825 */ /* 0x000fe200078e0214 */
[----:B---3--:R-:W-:Y:S04]  /*ca00*/  STL [R1+0xf3c], R38 ;  /* 0x000f3c2601007387 */ /* 0x008fe80000100800 */
[----:B----4-:R-:W-:Y:S04]  /*ca10*/  STL [R1+0xf40], R39 ;  /* 0x000f402701007387 */ /* 0x010fe80000100800 */
[----:B------:R-:W-:Y:S04]  /*ca20*/  STL [R1+0xf44], R56 ;  /* 0x000f443801007387 */ /* 0x000fe80000100800 */
[----:B--2---:R-:W-:Y:S04]  /*ca30*/  STL [R1+0xf48], R57 ;  /* 0x000f483901007387 */ /* 0x004fe80000100800 */
[----:B------:R-:W-:Y:S04]  /*ca40*/  STL [R1+0xf4c], R74 ;  /* 0x000f4c4a01007387 */ /* 0x000fe80000100800 */
[----:B------:R-:W-:Y:S04]  /*ca50*/  STL [R1+0xf50], R75 ;  /* 0x000f504b01007387 */ /* 0x000fe80000100800 */
[----:B------:R-:W-:Y:S04]  /*ca60*/  STL [R1+0x2d0], R10 ;  /* 0x0002d00a01007387 */ /* 0x000fe80000100800 */
[----:B------:R-:W-:Y:S04]  /*ca70*/  STL [R1+0xf54], R93 ;  /* 0x000f545d01007387 */ /* 0x000fe80000100800 */
[----:B------:R1:W-:Y:S04]  /*ca80*/  STL [R1+0x2c8], R0 ;  /* 0x0002c80001007387 */ /* 0x0003e80000100800 */
[----:B-1----:R-:W2:Y:S01]  /*ca90*/  LDG.E.U16 R0, desc[UR60][R14.64] ;  /* 0x0000003c0e007981 */ /* 0x002ea2000c1e1500 */
[----:B------:R-:W-:-:S04]  /*caa0*/  IMAD R6, R7, 0x9, RZ ;  /* 0x0000000907067824 */ /* 0x000fc800078e02ff */
[----:B------:R-:W-:-:S04]  /*cab0*/  IMAD.WIDE R152, R6, 0x2, R2 ;  /* 0x0000000206987825 */ /* 0x000fc800078e0202 */
[----:B------:R-:W-:-:S04]  /*cac0*/  IMAD.WIDE R12, R8, 0x2, R152 ;  /* 0x00000002080c7825 */ /* 0x000fc800078e0298 */
[----:B0-----:R-:W-:Y:S01]  /*cad0*/  IMAD.WIDE R16, R6, 0x2, R4 ;  /* 0x0000000206107825 */ /* 0x001fe200078e0204 */
[----:B------:R0:W3:Y:S03]  /*cae0*/  LDG.E.U16 R147, desc[UR60][R12.64] ;  /* 0x0000003c0c937981 */ /* 0x0000e6000c1e1500 */
[C---:B------:R-:W-:Y:S02]  /*caf0*/  IMAD R20, R7.reuse, 0xb, RZ ;  /* 0x0000000b07147824 */ /* 0x040fe400078e02ff */
[----:B0-----:R-:W-:Y:S02]  /*cb00*/  IMAD R12, R7, 0xa, RZ ;  /* 0x0000000a070c7824 */ /* 0x001fe400078e02ff */
[----:B------:R-:W-:-:S04]  /*cb10*/  IMAD.WIDE R18, R20, 0x2, R2 ;  /* 0x0000000214127825 */ /* 0x000fc800078e0202 */
[----:B------:R-:W-:-:S04]  /*cb20*/  IMAD.WIDE R14, R12, 0x2, R2 ;  /* 0x000000020c0e7825 */ /* 0x000fc800078e0202 */
[----:B------:R-:W-:-:S04]  /*cb30*/  IMAD.WIDE R12, R12, 0x2, R4 ;  /* 0x000000020c0c7825 */ /* 0x000fc800078e0204 */
[----:B------:R-:W-:-:S04]  /*cb40*/  IMAD.WIDE R16, R8, 0x2, R16 ;  /* 0x0000000208107825 */ /* 0x000fc800078e0210 */
[----:B------:R-:W-:Y:S01]  /*cb50*/  IMAD.WIDE R20, R20, 0x2, R4 ;  /* 0x0000000214147825 */ /* 0x000fe200078e0204 */
[----:B------:R0:W4:Y:S03]  /*cb60*/  LDG.E.U16 R10, desc[UR60][R16.64] ;  /* 0x0000003c100a7981 */ /* 0x000126000c1e1500 */
[----:B------:R-:W-:Y:S02]  /*cb70*/  IMAD R6, R7, 0xc, RZ ;  /* 0x0000000c07067824 */ /* 0x000fe400078e02ff */
[----:B------:R-:W-:-:S04]  /*cb80*/  IMAD.WIDE R14, R8, 0x2, R14 ;  /* 0x00000002080e7825 */ /* 0x000fc800078e020e */
[----:B------:R-:W-:Y:S01]  /*cb90*/  IMAD.WIDE R22, R6, 0x2, R2 ;  /* 0x0000000206167825 */ /* 0x000fe200078e0202 */
[----:B------:R1:W4:Y:S03]  /*cba0*/  LDG.E.U16 R40, desc[UR60][R14.64] ;  /* 0x0000003c0e287981 */ /* 0x000326000c1e1500 */
[----:B------:R-:W-:-:S04]  /*cbb0*/  IMAD.WIDE R12, R8, 0x2, R12 ;  /* 0x00000002080c7825 */ /* 0x000fc800078e020c */
[C---:B0-----:R-:W-:Y:S01]  /*cbc0*/  IMAD.WIDE R16, R8.reuse, 0x2, R20 ;  /* 0x0000000208107825 */ /* 0x041fe200078e0214 */
[----:B------:R0:W4:Y:S03]  /*cbd0*/  LDG.E.U16 R41, desc[UR60][R12.64] ;  /* 0x0000003c0c297981 */ /* 0x000126000c1e1500 */
[C---:B------:R-:W-:Y:S01]  /*cbe0*/  IMAD.WIDE R18, R8.reuse, 0x2, R18 ;  /* 0x0000000208127825 */ /* 0x040fe200078e0212 */
[----:B------:R0:W4:Y:S03]  /*cbf0*/  LDG.E.U16 R59, desc[UR60][R16.64] ;  /* 0x0000003c103b7981 */ /* 0x000126000c1e1500 */
[----:B-1----:R-:W-:Y:S01]  /*cc00*/  IMAD.WIDE R14, R8, 0x2, R22 ;  /* 0x00000002080e7825 */ /* 0x002fe200078e0216 */
[----:B------:R1:W4:Y:S03]  /*cc10*/  LDG.E.U16 R58, desc[UR60][R18.64] ;  /* 0x0000003c123a7981 */ /* 0x000326000c1e1500 */
[----:B0-----:R-:W-:Y:S01]  /*cc20*/  IMAD.WIDE R12, R6, 0x2, R4 ;  /* 0x00000002060c7825 */ /* 0x001fe200078e0204 */
[----:B------:R0:W4:Y:S03]  /*cc30*/  LDG.E.U16 R76, desc[UR60][R14.64] ;  /* 0x0000003c0e4c7981 */ /* 0x000126000c1e1500 */
[----:B------:R-:W-:-:S02]  /*cc40*/  IMAD R16, R7, 0xd, RZ ;  /* 0x0000000d07107824 */ /* 0x000fc400078e02ff */
[C---:B------:R-:W-:Y:S02]  /*cc50*/  IMAD R20, R7.reuse, 0xe, RZ ;  /* 0x0000000e07147824 */ /* 0x040fe400078e02ff */
[----:B------:R-:W-:Y:S02]  /*cc60*/  IMAD R6, R7, 0xf, RZ ;  /* 0x0000000f07067824 */ /* 0x000fe400078e02ff */
[----:B-1----:R-:W-:-:S04]  /*cc70*/  IMAD.WIDE R18, R16, 0x2, R2 ;  /* 0x0000000210127825 */ /* 0x002fc800078e0202 */
[----:B------:R-:W-:-:S04]  /*cc80*/  IMAD.WIDE R16, R16, 0x2, R4 ;  /* 0x0000000210107825 */ /* 0x000fc800078e0204 */
[----:B0-----:R-:W-:Y:S01]  /*cc90*/  IMAD.WIDE R14, R8, 0x2, R12 ;  /* 0x00000002080e7825 */ /* 0x001fe200078e020c */
[----:B------:R-:W-:Y:S03]  /*cca0*/  STL [R1+0xf58], R94 ;  /* 0x000f585e01007387 */ /* 0x000fe60000100800 */
[--C-:B------:R-:W-:Y:S01]  /*ccb0*/  IMAD.WIDE R12, R20, 0x2, R2.reuse ;  /* 0x00000002140c7825 */ /* 0x100fe200078e0202 */
[----:B------:R-:W-:Y:S03]  /*ccc0*/  STL [R1+0xf5c], R111 ;  /* 0x000f5c6f01007387 */ /* 0x000fe60000100800 */
[----:B------:R-:W-:Y:S01]  /*ccd0*/  IMAD.WIDE R152, R6, 0x2, R2 ;  /* 0x0000000206987825 */ /* 0x000fe200078e0202 */
[----:B------:R-:W-:Y:S03]  /*cce0*/  STL [R1+0xf60], R112 ;  /* 0x000f607001007387 */ /* 0x000fe60000100800 */
[C---:B------:R-:W-:Y:S01]  /*ccf0*/  IMAD.WIDE R22, R8.reuse, 0x2, R18 ;  /* 0x0000000208167825 */ /* 0x040fe200078e0212 */
[----:B------:R-:W-:Y:S03]  /*cd00*/  STL [R1+0xf64], R129 ;  /* 0x000f648101007387 */ /* 0x000fe60000100800 */
[----:B------:R-:W-:Y:S01]  /*cd10*/  IMAD.WIDE R18, R8, 0x2, R16 ;  /* 0x0000000208127825 */ /* 0x000fe200078e0210 */
[----:B------:R-:W-:Y:S03]  /*cd20*/  STL [R1+0xf68], R130 ;  /* 0x000f688201007387 */ /* 0x000fe60000100800 */
[----:B------:R-:W-:Y:S01]  /*cd30*/  IMAD.WIDE R20, R20, 0x2, R4 ;  /* 0x0000000214147825 */ /* 0x000fe200078e0204 */
[----:B------:R0:W-:Y:S03]  /*cd40*/  STL [R1+0x298], R11 ;  /* 0x0002980b01007387 */ /* 0x0001e60000100800 */
[C---:B------:R-:W-:Y:S01]  /*cd50*/  IMAD.WIDE R16, R8.reuse, 0x2, R12 ;  /* 0x0000000208107825 */ /* 0x040fe200078e020c */
[----:B------:R1:W4:Y:S03]  /*cd60*/  LDG.E.U16 R77, desc[UR60][R14.64] ;  /* 0x0000003c0e4d7981 */ /* 0x000326000c1e1500 */
[C---:B------:R-:W-:Y:S01]  /*cd70*/  IMAD.WIDE R12, R8.reuse, 0x2, R152 ;  /* 0x00000002080c7825 */ /* 0x040fe200078e0298 */
[----:B------:R1:W4:Y:S03]  /*cd80*/  LDG.E.U16 R113, desc[UR60][R16.64] ;  /* 0x0000003c10717981 */ /* 0x000326000c1e1500 */
[----:B0-----:R-:W-:Y:S01]  /*cd90*/  IMAD.SHL.U32 R11, R7, 0x10, RZ ;  /* 0x00000010070b7824 */ /* 0x001fe200078e00ff */
[----:B------:R0:W4:Y:S01]  /*cda0*/  LDG.E.U16 R131, desc[UR60][R12.64] ;  /* 0x0000003c0c837981 */ /* 0x000122000c1e1500 */
[----:B-1----:R-:W-:-:S03]  /*cdb0*/  IMAD.WIDE R14, R8, 0x2, R20 ;  /* 0x00000002080e7825 */ /* 0x002fc600078e0214 */
[----:B------:R-:W4:Y:S01]  /*cdc0*/  LDG.E.U16 R96, desc[UR60][R18.64] ;  /* 0x0000003c12607981 */ /* 0x000f22000c1e1500 */
[----:B------:R-:W-:-:S03]  /*cdd0*/  IMAD.WIDE R16, R6, 0x2, R4 ;  /* 0x0000000206107825 */ /* 0x000fc600078e0204 */
[----:B------:R1:W4:Y:S01]  /*cde0*/  LDG.E.U16 R114, desc[UR60][R14.64] ;  /* 0x0000003c0e727981 */ /* 0x000322000c1e1500 */
[----:B0-----:R-:W-:-:S03]  /*cdf0*/  IMAD.WIDE R12, R11, 0x2, R4 ;  /* 0x000000020b0c7825 */ /* 0x001fc600078e0204 */
[----:B------:R0:W4:Y:S01]  /*ce00*/  LDG.E.U16 R95, desc[UR60][R22.64] ;  /* 0x0000003c165f7981 */ /* 0x000122000c1e1500 */
[----:B------:R-:W-:Y:S02]  /*ce10*/  IMAD R20, R7, 0x11, RZ ;  /* 0x0000001107147824 */ /* 0x000fe400078e02ff */
[----:B------:R-:W-:-:S04]  /*ce20*/  IMAD.WIDE R16, R8, 0x2, R16 ;  /* 0x0000000208107825 */ /* 0x000fc800078e0210 */
[--C-:B-1----:R-:W-:Y:S01]  /*ce30*/  IMAD.WIDE R14, R11, 0x2, R2.reuse ;  /* 0x000000020b0e7825 */ /* 0x102fe200078e0202 */
[----:B------:R1:W4:Y:S03]  /*ce40*/  LDG.E.U16 R132, desc[UR60][R16.64] ;  /* 0x0000003c10847981 */ /* 0x000326000c1e1500 */
[----:B------:R-:W-:-:S04]  /*ce50*/  IMAD.WIDE R18, R20, 0x2, R2 ;  /* 0x0000000214127825 */ /* 0x000fc800078e0202 */
[----:B------:R-:W-:-:S04]  /*ce60*/  IMAD.WIDE R20, R20, 0x2, R4 ;  /* 0x0000000214147825 */ /* 0x000fc800078e0204 */
[----:B------:R-:W-:-:S04]  /*ce70*/  IMAD.WIDE R12, R8, 0x2, R12 ;  /* 0x00000002080c7825 */ /* 0x000fc800078e020c */
[----:B------:R-:W-:Y:S01]  /*ce80*/  IMAD R6, R7, 0x12, RZ ;  /* 0x0000001207067824 */ /* 0x000fe200078e02ff */
[----:B------:R1:W3:Y:S01]  /*ce90*/  LDG.E.U16 R129, desc[UR60][R12.64] ;  /* 0x0000003c0c817981 */ /* 0x0002e2000c1e1500 */
[----:B------:R-:W-:-:S04]  /*cea0*/  IMAD.WIDE R14, R8, 0x2, R14 ;  /* 0x00000002080e7825 */ /* 0x000fc800078e020e */
[----:B0-----:R-:W-:Y:S01]  /*ceb0*/  IMAD.WIDE R22, R6, 0x2, R2 ;  /* 0x0000000206167825 */ /* 0x001fe200078e0202 */
[----:B------:R0:W4:Y:S03]  /*cec0*/  LDG.E.U16 R130, desc[UR60][R14.64] ;  /* 0x0000003c0e827981 */ /* 0x000126000c1e1500 */
[----:B-1----:R-:W-:-:S04]  /*ced0*/  IMAD.WIDE R16, R8, 0x2, R20 ;  /* 0x0000000208107825 */ /* 0x002fc800078e0214 */
[----:B------:R-:W-:Y:S01]  /*cee0*/  IMAD.WIDE R12, R6, 0x2, R4 ;  /* 0x00000002060c7825 */ /* 0x000fe200078e0204 */
[----:B------:R1:W3:Y:S03]  /*cef0*/  LDG.E.U16 R24, desc[UR60][R16.64] ;  /* 0x0000003c10187981 */ /* 0x0002e6000c1e1500 */
[----:B------:R-:W-:Y:S02]  /*cf00*/  IMAD R20, R7, 0x14, RZ ;  /* 0x0000001407147824 */ /* 0x000fe400078e02ff */
[----:B------:R-:W-:-:S04]  /*cf10*/  IMAD.WIDE R18, R8, 0x2, R18 ;  /* 0x0000000208127825 */ /* 0x000fc800078e0212 */
[----:B------:R-:W-:Y:S02]  /*cf20*/  IMAD R6, R7, 0x15, RZ ;  /* 0x0000001507067824 */ /* 0x000fe400078e02ff */
[----:B0-----:R-:W-:-:S04]  /*cf30*/  IMAD.WIDE R14, R8, 0x2, R22 ;  /* 0x00000002080e7825 */ /* 0x001fc800078e0216 */
[----:B------:R-:W-:Y:S01]  /*cf40*/  IMAD R11, R7, 0x13, RZ ;  /* 0x00000013070b7824 */ /* 0x000fe200078e02ff */
[----:B------:R0:W3:Y:S01]  /*cf50*/  LDG.E.U16 R42, desc[UR60][R14.64] ;  /* 0x0000003c0e2a7981 */ /* 0x0000e2000c1e1500 */
[----:B-1----:R-:W-:-:S04]  /*cf60*/  IMAD.WIDE R16, R8, 0x2, R12 ;  /* 0x0000000208107825 */ /* 0x002fc800078e020c */
[--C-:B------:R-:W-:Y:S01]  /*cf70*/  IMAD.WIDE R12, R20, 0x2, R2.reuse ;  /* 0x00000002140c7825 */ /* 0x100fe200078e0202 */
[----:B------:R1:W3:Y:S03]  /*cf80*/  LDG.E.U16 R43, desc[UR60][R16.64] ;  /* 0x0000003c102b7981 */ /* 0x0002e6000c1e1500 */
[----:B------:R-:W-:-:S04]  /*cf90*/  IMAD.WIDE R152, R6, 0x2, R2 ;  /* 0x0000000206987825 */ /* 0x000fc800078e0202 */
[----:B0-----:R-:W-:-:S04]  /*cfa0*/  IMAD.WIDE R14, R11, 0x2, R4 ;  /* 0x000000020b0e7825 */ /* 0x001fc800078e0204 */
[----:B------:R-:W-:-:S04]  /*cfb0*/  IMAD.WIDE R20, R20, 0x2, R4 ;  /* 0x0000000214147825 */ /* 0x000fc800078e0204 */
[----:B-1----:R-:W-:-:S04]  /*cfc0*/  IMAD.WIDE R16, R8, 0x2, R12 ;  /* 0x0000000208107825 */ /* 0x002fc800078e020c */
[----:B------:R-:W-:Y:S01]  /*cfd0*/  IMAD.WIDE R12, R8, 0x2, R152 ;  /* 0x00000002080c7825 */ /* 0x000fe200078e0298 */
[----:B------:R-:W3:Y:S04]  /*cfe0*/  LDG.E.U16 R78, desc[UR60][R16.64] ;  /* 0x0000003c104e7981 */ /* 0x000ee8000c1e1500 */
[----:B------:R0:W3:Y:S02]  /*cff0*/  LDG.E.U16 R97, desc[UR60][R12.64] ;  /* 0x0000003c0c617981 */ /* 0x0000e4000c1e1500 */
[----:B0-----:R-:W-:Y:S02]  /*d000*/  IMAD R12, R7, 0x16, RZ ;  /* 0x00000016070c7824 */ /* 0x001fe400078e02ff */
[----:B------:R-:W-:-:S04]  /*d010*/  IMAD.WIDE R16, R6, 0x2, R4 ;  /* 0x0000000206107825 */ /* 0x000fc800078e0204 */
[----:B------:R-:W-:Y:S02]  /*d020*/  IMAD R6, R7, 0x18, RZ ;  /* 0x0000001807067824 */ /* 0x000fe400078e02ff */
[----:B------:R-:W-:-:S05]  /*d030*/  IMAD.WIDE R16, R8, 0x2, R16 ;  /* 0x0000000208107825 */ /* 0x000fca00078e0210 */
[----:B------:R-:W3:Y:S04]  /*d040*/  LDG.E.U16 R98, desc[UR60][R16.64] ;  /* 0x0000003c10627981 */ /* 0x000ee8000c1e1500 */
[----:B--2---:R0:W-:Y:S04]  /*d050*/  STL [R1+0x294], R0 ;  /* 0x0002940001007387 */ /* 0x0041e80000100800 */
[----:B0-----:R0:W2:Y:S02]  /*d060*/  LDG.E.U16 R0, desc[UR60][R18.64] ;  /* 0x0000003c12007981 */ /* 0x0010a4000c1e1500 */
[----:B0-----:R-:W-:-:S04]  /*d070*/  IMAD.WIDE R18, R11, 0x2, R2 ;  /* 0x000000020b127825 */ /* 0x001fc800078e0202 */
[----:B------:R-:W-:-:S04]  /*d080*/  IMAD.WIDE R22, R8, 0x2, R18 ;  /* 0x0000000208167825 */ /* 0x000fc800078e0212 */
[C---:B------:R-:W-:Y:S01]  /*d090*/  IMAD.WIDE R18, R8.reuse, 0x2, R14 ;  /* 0x0000000208127825 */ /* 0x040fe200078e020e */
[----:B------:R-:W2:Y:S03]  /*d0a0*/  LDG.E.U16 R60, desc[UR60][R22.64] ;  /* 0x0000003c163c7981 */ /* 0x000ea6000c1e1500 */
[----:B------:R-:W-:Y:S01]  /*d0b0*/  IMAD.WIDE R14, R8, 0x2, R20 ;  /* 0x00000002080e7825 */ /* 0x000fe200078e0214 */
[----:B------:R-:W2:Y:S04]  /*d0c0*/  LDG.E.U16 R61, desc[UR60][R18.64] ;  /* 0x0000003c123d7981 */ /* 0x000ea8000c1e1500 */
[----:B------:R0:W2:Y:S01]  /*d0d0*/  LDG.E.U16 R79, desc[UR60][R14.64] ;  /* 0x0000003c0e4f7981 */ /* 0x0000a2000c1e1500 */
[----:B------:R-:W-:-:S02]  /*d0e0*/  IMAD R20, R7, 0x17, RZ ;  /* 0x0000001707147824 */ /* 0x000fc400078e02ff */
[----:B0-----:R-:W-:-:S04]  /*d0f0*/  IMAD.WIDE R14, R12, 0x2, R2 ;  /* 0x000000020c0e7825 */ /* 0x001fc800078e0202 */
[----:B------:R-:W-:-:S04]  /*d100*/  IMAD.WIDE R12, R12, 0x2, R4 ;  /* 0x000000020c0c7825 */ /* 0x000fc800078e0204 */
[----:B------:R-:W-:-:S04]  /*d110*/  IMAD.WIDE R18, R20, 0x2, R2 ;  /* 0x0000000214127825 */ /* 0x000fc800078e0202 */
[----:B------:R-:W-:-:S04]  /*d120*/  IMAD.WIDE R20, R20, 0x2, R4 ;  /* 0x0000000214147825 */ /* 0x000fc800078e0204 */
[----:B------:R-:W-:-:S04]  /*d130*/  IMAD.WIDE R12, R8, 0x2, R12 ;  /* 0x00000002080c7825 */ /* 0x000fc800078e020c */
[----:B------:R-:W-:Y:S01]  /*d140*/  IMAD.WIDE R22, R6, 0x2, R2 ;  /* 0x0000000206167825 */ /* 0x000fe200078e0202 */
[----:B------:R0:W2:Y:S03]  /*d150*/  LDG.E.U16 R116, desc[UR60][R12.64] ;  /* 0x0000003c0c747981 */ /* 0x0000a6000c1e1500 */
[----:B------:R-:W-:-:S04]  /*d160*/  IMAD.WIDE R14, R8, 0x2, R14 ;  /* 0x00000002080e7825 */ /* 0x000fc800078e020e */
[----:B------:R-:W-:Y:S01]  /*d170*/  IMAD.WIDE R16, R8, 0x2, R20 ;  /* 0x0000000208107825 */ /* 0x000fe200078e0214 */
[----:B------:R1:W2:Y:S03]  /*d180*/  LDG.E.U16 R115, desc[UR60][R14.64] ;  /* 0x0000003c0e737981 */ /* 0x0002a6000c1e1500 */
[----:B0-----:R-:W-:Y:S01]  /*d190*/  IMAD.WIDE R12, R6, 0x2, R4 ;  /* 0x00000002060c7825 */ /* 0x001fe200078e0204 */
[----:B------:R0:W2:Y:S03]  /*d1a0*/  LDG.E.U16 R134, desc[UR60][R16.64] ;  /* 0x0000003c10867981 */ /* 0x0000a6000c1e1500 */
[----:B------:R-:W-:Y:S02]  /*d1b0*/  IMAD R20, R7, 0x1a, RZ ;  /* 0x0000001a07147824 */ /* 0x000fe400078e02ff */
[----:B------:R-:W-:-:S04]  /*d1c0*/  IMAD.WIDE R18, R8, 0x2, R18 ;  /* 0x0000000208127825 */ /* 0x000fc800078e0212 */
[----:B------:R-:W-:Y:S01]  /*d1d0*/  IMAD R6, R7, 0x1b, RZ ;  /* 0x0000001b07067824 */ /* 0x000fe200078e02ff */
[----:B------:R0:W2:Y:S01]  /*d1e0*/  LDG.E.U16 R133, desc[UR60][R18.64] ;  /* 0x0000003c12857981 */ /* 0x0000a2000c1e1500 */
[----:B-1----:R-:W-:-:S04]  /*d1f0*/  IMAD.WIDE R14, R8, 0x2, R22 ;  /* 0x00000002080e7825 */ /* 0x002fc800078e0216 */
[----:B------:R-:W-:Y:S01]  /*d200*/  IMAD R11, R7, 0x19, RZ ;  /* 0x00000019070b7824 */ /* 0x000fe200078e02ff */
[----:B------:R1:W2:Y:S01]  /*d210*/  LDG.E.U16 R112, desc[UR60][R14.64] ;  /* 0x0000003c0e707981 */ /* 0x0002a2000c1e1500 */
[----:B0-----:R-:W-:-:S04]  /*d220*/  IMAD.WIDE R16, R8, 0x2, R12 ;  /* 0x0000000208107825 */ /* 0x001fc800078e020c */
[--C-:B------:R-:W-:Y:S01]  /*d230*/  IMAD.WIDE R12, R20, 0x2, R2.reuse ;  /* 0x00000002140c7825 */ /* 0x100fe200078e0202 */
[----:B------:R0:W2:Y:S03]  /*d240*/  LDG.E.U16 R111, desc[UR60][R16.64] ;  /* 0x0000003c106f7981 */ /* 0x0000a6000c1e1500 */
[----:B------:R-:W-:-:S04]  /*d250*/  IMAD.WIDE R152, R6, 0x2, R2 ;  /* 0x0000000206987825 */ /* 0x000fc800078e0202 */
[----:B------:R-:W-:-:S04]  /*d260*/  IMAD.WIDE R18, R11, 0x2, R2 ;  /* 0x000000020b127825 */ /* 0x000fc800078e0202 */
[----:B-1----:R-:W-:-:S04]  /*d270*/  IMAD.WIDE R14, R11, 0x2, R4 ;  /* 0x000000020b0e7825 */ /* 0x002fc800078e0204 */
[----:B------:R-:W-:-:S04]  /*d280*/  IMAD.WIDE R20, R20, 0x2, R4 ;  /* 0x0000000214147825 */ /* 0x000fc800078e0204 */
[----:B0-----:R-:W-:-:S04]  /*d290*/  IMAD.WIDE R16, R8, 0x2, R12 ;  /* 0x0000000208107825 */ /* 0x001fc800078e020c */
[C---:B------:R-:W-:Y:S01]  /*d2a0*/  IMAD.WIDE R12, R8.reuse, 0x2, R152 ;  /* 0x00000002080c7825 */ /* 0x040fe200078e0298 */
[----:B------:R-:W2:Y:S03]  /*d2b0*/  LDG.E.U16 R44, desc[UR60][R16.64] ;  /* 0x0000003c102c7981 */ /* 0x000ea6000c1e1500 */
[C---:B------:R-:W-:Y:S01]  /*d2c0*/  IMAD.WIDE R22, R8.reuse, 0x2, R18 ;  /* 0x0000000208167825 */ /* 0x040fe200078e0212 */
[----:B------:R0:W2:Y:S03]  /*d2d0*/  LDG.E.U16 R62, desc[UR60][R12.64] ;  /* 0x0000003c0c3e7981 */ /* 0x0000a6000c1e1500 */
[C---:B------:R-:W-:Y:S01]  /*d2e0*/  IMAD.WIDE R18, R8.reuse, 0x2, R14 ;  /* 0x0000000208127825 */ /* 0x040fe200078e020e */
[----:B------:R-:W2:Y:S03]  /*d2f0*/  LDG.E.U16 R25, desc[UR60][R22.64] ;  /* 0x0000003c16197981 */ /* 0x000ea6000c1e1500 */
[----:B------:R-:W-:Y:S01]  /*d300*/  IMAD.WIDE R14, R8, 0x2, R20 ;  /* 0x00000002080e7825 */ /* 0x000fe200078e0214 */
[----:B------:R-:W2:Y:S03]  /*d310*/  LDG.E.U16 R26, desc[UR60][R18.64] ;  /* 0x0000003c121a7981 */ /* 0x000ea6000c1e1500 */
[----:B0-----:R-:W-:Y:S01]  /*d320*/  IMAD R12, R7, 0x1c, RZ ;  /* 0x0000001c070c7824 */ /* 0x001fe200078e02ff */
[----:B------:R0:W2:Y:S01]  /*d330*/  LDG.E.U16 R45, desc[UR60][R14.64] ;  /* 0x0000003c0e2d7981 */ /* 0x0000a2000c1e1500 */
[----:B------:R-:W-:-:S04]  /*d340*/  IMAD.WIDE R16, R6, 0x2, R4 ;  /* 0x0000000206107825 */ /* 0x000fc800078e0204 */
[----:B------:R-:W-:Y:S02]  /*d350*/  IMAD R20, R7, 0x1d, RZ ;  /* 0x0000001d07147824 */ /* 0x000fe400078e02ff */
[----:B0-----:R-:W-:-:S04]  /*d360*/  IMAD.WIDE R14, R12, 0x2, R2 ;  /* 0x000000020c0e7825 */ /* 0x001fc800078e0202 */
[----:B------:R-:W-:-:S04]  /*d370*/  IMAD.WIDE R12, R12, 0x2, R4 ;  /* 0x000000020c0c7825 */ /* 0x000fc800078e0204 */
[----:B------:R-:W-:-:S04]  /*d380*/  IMAD.WIDE R18, R20, 0x2, R2 ;  /* 0x0000000214127825 */ /* 0x000fc800078e0202 */
[----:B------:R-:W-:-:S04]  /*d390*/  IMAD.WIDE R16, R8, 0x2, R16 ;  /* 0x0000000208107825 */ /* 0x000fc800078e0210 */
[----:B------:R-:W-:Y:S01]  /*d3a0*/  IMAD.WIDE R20, R20, 0x2, R4 ;  /* 0x0000000214147825 */ /* 0x000fe200078e0204 */
[----:B------:R0:W2:Y:S03]  /*d3b0*/  LDG.E.U16 R63, desc[UR60][R16.64] ;  /* 0x0000003c103f7981 */ /* 0x0000a6000c1e1500 */
[----:B------:R-:W-:-:S04]  /*d3c0*/  IMAD.WIDE R12, R8, 0x2, R12 ;  /* 0x00000002080c7825 */ /* 0x000fc800078e020c */
[----:B------:R-:W-:Y:S01]  /*d3d0*/  IMAD R6, R7, 0x1e, RZ ;  /* 0x0000001e07067824 */ /* 0x000fe200078e02ff */
[----:B------:R1:W2:Y:S01]  /*d3e0*/  LDG.E.U16 R81, desc[UR60][R12.64] ;  /* 0x0000003c0c517981 */ /* 0x0002a2000c1e1500 */
[----:B------:R-:W-:-:S04]  /*d3f0*/  IMAD.WIDE R14, R8, 0x2, R14 ;  /* 0x00000002080e7825 */ /* 0x000fc800078e020e */
[----:B------:R-:W-:Y:S01]  /*d400*/  IMAD.WIDE R22, R6, 0x2, R2 ;  /* 0x0000000206167825 */ /* 0x000fe200078e0202 */
[----:B------:R4:W2:Y:S03]  /*d410*/  LDG.E.U16 R80, desc[UR60][R14.64] ;  /* 0x0000003c0e507981 */ /* 0x0008a6000c1e1500 */
[----:B0-----:R-:W-:-:S04]  /*d420*/  IMAD.WIDE R16, R8, 0x2, R20 ;  /* 0x0000000208107825 */ /* 0x001fc800078e0214 */
[----:B-1----:R-:W-:Y:S01]  /*d430*/  IMAD.WIDE R12, R6, 0x2, R4 ;  /* 0x00000002060c7825 */ /* 0x002fe200078e0204 */
[----:B------:R0:W2:Y:S03]  /*d440*/  LDG.E.U16 R100, desc[UR60][R16.64] ;  /* 0x0000003c10647981 */ /* 0x0000a6000c1e1500 */
[----:B------:R-:W-:Y:S02]  /*d450*/  IMAD.SHL.U32 R20, R7, 0x20, RZ ;  /* 0x0000002007147824 */ /* 0x000fe400078e00ff */
[----:B------:R-:W-:-:S04]  /*d460*/  IMAD.WIDE R18, R8, 0x2, R18 ;  /* 0x0000000208127825 */ /* 0x000fc800078e0212 */
[----:B------:R-:W-:Y:S01]  /*d470*/  IMAD R6, R7, 0x21, RZ ;  /* 0x0000002107067824 */ /* 0x000fe200078e02ff */
[----:B------:R1:W2:Y:S01]  /*d480*/  LDG.E.U16 R99, desc[UR60][R18.64] ;  /* 0x0000003c12637981 */ /* 0x0002a2000c1e1500 */
[----:B----4-:R-:W-:-:S04]  /*d490*/  IMAD.WIDE R14, R8, 0x2, R22 ;  /* 0x00000002080e7825 */ /* 0x010fc800078e0216 */
[----:B------:R-:W-:Y:S01]  /*d4a0*/  IMAD R11, R7, 0x1f, RZ ;  /* 0x0000001f070b7824 */ /* 0x000fe200078e02ff */
[----:B------:R4:W2:Y:S01]  /*d4b0*/  LDG.E.U16 R117, desc[UR60][R14.64] ;  /* 0x0000003c0e757981 */ /* 0x0008a2000c1e1500 */
[----:B0-----:R-:W-:-:S04]  /*d4c0*/  IMAD.WIDE R16, R8, 0x2, R12 ;  /* 0x0000000208107825 */ /* 0x001fc800078e020c */
[--C-:B------:R-:W-:Y:S01]  /*d4d0*/  IMAD.WIDE R12, R20, 0x2, R2.reuse ;  /* 0x00000002140c7825 */ /* 0x100fe200078e0202 */
[----:B------:R0:W2:Y:S03]  /*d4e0*/  LDG.E.U16 R118, desc[UR60][R16.64] ;  /* 0x0000003c10767981 */ /* 0x0000a6000c1e1500 */
[----:B------:R-:W-:-:S04]  /*d4f0*/  IMAD.WIDE R152, R6, 0x2, R2 ;  /* 0x0000000206987825 */ /* 0x000fc800078e0202 */
[----:B-1----:R-:W-:-:S04]  /*d500*/  IMAD.WIDE R18, R11, 0x2, R2 ;  /* 0x000000020b127825 */ /* 0x002fc800078e0202 */
[----:B----4-:R-:W-:-:S04]  /*d510*/  IMAD.WIDE R14, R11, 0x2, R4 ;  /* 0x000000020b0e7825 */ /* 0x010fc800078e0204 */
[----:B------:R-:W-:-:S04]  /*d520*/  IMAD.WIDE R20, R20, 0x2, R4 ;  /* 0x0000000214147825 */ /* 0x000fc800078e0204 */
[----:B0-----:R-:W-:-:S04]  /*d530*/  IMAD.WIDE R16, R8, 0x2, R12 ;  /* 0x0000000208107825 */ /* 0x001fc800078e020c */
[C---:B------:R-:W-:Y:S01]  /*d540*/  IMAD.WIDE R12, R8.reuse, 0x2, R152 ;  /* 0x00000002080c7825 */ /* 0x040fe200078e0298 */
[----:B------:R-:W4:Y:S03]  /*d550*/  LDG.E.U16 R94, desc[UR60][R16.64] ;  /* 0x0000003c105e7981 */ /* 0x000f26000c1e1500 */
[C---:B------:R-:W-:Y:S01]  /*d560*/  IMAD.WIDE R22, R8.reuse, 0x2, R18 ;  /* 0x0000000208167825 */ /* 0x040fe200078e0212 */
[----:B------:R0:W4:Y:S03]  /*d570*/  LDG.E.U16 R27, desc[UR60][R12.64] ;  /* 0x0000003c0c1b7981 */ /* 0x000126000c1e1500 */
[C---:B------:R-:W-:Y:S01]  /*d580*/  IMAD.WIDE R18, R8.reuse, 0x2, R14 ;  /* 0x0000000208127825 */ /* 0x040fe200078e020e */
[----:B------:R-:W4:Y:S03]  /*d590*/  LDG.E.U16 R135, desc[UR60][R22.64] ;  /* 0x0000003c16877981 */ /* 0x000f26000c1e1500 */
[----:B------:R-:W-:Y:S01]  /*d5a0*/  IMAD.WIDE R14, R8, 0x2, R20 ;  /* 0x00000002080e7825 */ /* 0x000fe200078e0214 */
[----:B------:R-:W4:Y:S03]  /*d5b0*/  LDG.E.U16 R136, desc[UR60][R18.64] ;  /* 0x0000003c12887981 */ /* 0x000f26000c1e1500 */
[----:B0-----:R-:W-:Y:S01]  /*d5c0*/  IMAD R12, R7, 0x22, RZ ;  /* 0x00000022070c7824 */ /* 0x001fe200078e02ff */
[----:B------:R0:W4:Y:S01]  /*d5d0*/  LDG.E.U16 R93, desc[UR60][R14.64] ;  /* 0x0000003c0e5d7981 */ /* 0x000122000c1e1500 */
[----:B------:R-:W-:-:S04]  /*d5e0*/  IMAD.WIDE R16, R6, 0x2, R4 ;  /* 0x0000000206107825 */ /* 0x000fc800078e0204 */
[----:B------:R-:W-:Y:S02]  /*d5f0*/  IMAD R20, R7, 0x23, RZ ;  /* 0x0000002307147824 */ /* 0x000fe400078e02ff */
[----:B0-----:R-:W-:-:S04]  /*d600*/  IMAD.WIDE R14, R12, 0x2, R2 ;  /* 0x000000020c0e7825 */ /* 0x001fc800078e0202 */
[----:B------:R-:W-:-:S04]  /*d610*/  IMAD.WIDE R12, R12, 0x2, R4 ;  /* 0x000000020c0c7825 */ /* 0x000fc800078e0204 */
[----:B------:R-:W-:-:S04]  /*d620*/  IMAD.WIDE R18, R20, 0x2, R2 ;  /* 0x0000000214127825 */ /* 0x000fc800078e0202 */
[----:B------:R-:W-:-:S04]  /*d630*/  IMAD.WIDE R16, R8, 0x2, R16 ;  /* 0x0000000208107825 */ /* 0x000fc800078e0210 */
[----:B------:R-:W-:Y:S01]  /*d640*/  IMAD.WIDE R20, R20, 0x2, R4 ;  /* 0x0000000214147825 */ /* 0x000fe200078e0204 */
[----:B------:R0:W4:Y:S03]  /*d650*/  LDG.E.U16 R28, desc[UR60][R16.64] ;  /* 0x0000003c101c7981 */ /* 0x000126000c1e1500 */
[----:B------:R-:W-:-:S04]  /*d660*/  IMAD.WIDE R12, R8, 0x2, R12 ;  /* 0x00000002080c7825 */ /* 0x000fc800078e020c */
[----:B------:R-:W-:Y:S01]  /*d670*/  IMAD R6, R7, 0x24, RZ ;  /* 0x0000002407067824 */ /* 0x000fe200078e02ff */
[----:B------:R1:W4:Y:S01]  /*d680*/  LDG.E.U16 R47, desc[UR60][R12.64] ;  /* 0x0000003c0c2f7981 */ /* 0x000322000c1e1500 */
[----:B------:R-:W-:-:S04]  /*d690*/  IMAD.WIDE R14, R8, 0x2, R14 ;  /* 0x00000002080e7825 */ /* 0x000fc800078e020e */
[----:B------:R-:W-:Y:S01]  /*d6a0*/  IMAD.WIDE R22, R6, 0x2, R2 ;  /* 0x0000000206167825 */ /* 0x000fe200078e0202 */
[----:B------:R3:W4:Y:S03]  /*d6b0*/  LDG.E.U16 R46, desc[UR60][R14.64] ;  /* 0x0000003c0e2e7981 */ /* 0x000726000c1e1500 */
[----:B0-----:R-:W-:-:S04]  /*d6c0*/  IMAD.WIDE R16, R8, 0x2, R20 ;  /* 0x0000000208107825 */ /* 0x001fc800078e0214 */
[----:B-1----:R-:W-:Y:S01]  /*d6d0*/  IMAD.WIDE R12, R6, 0x2, R4 ;  /* 0x00000002060c7825 */ /* 0x002fe200078e0204 */
[----:B------:R0:W4:Y:S03]  /*d6e0*/  LDG.E.U16 R65, desc[UR60][R16.64] ;  /* 0x0000003c10417981 */ /* 0x000126000c1e1500 */
[----:B------:R-:W-:Y:S02]  /*d6f0*/  IMAD R20, R7, 0x26, RZ ;  /* 0x0000002607147824 */ /* 0x000fe400078e02ff */
[----:B------:R-:W-:-:S04]  /*d700*/  IMAD.WIDE R18, R8, 0x2, R18 ;  /* 0x0000000208127825 */ /* 0x000fc800078e0212 */
[----:B------:R-:W-:Y:S01]  /*d710*/  IMAD R6, R7, 0x27, RZ ;  /* 0x0000002707067824 */ /* 0x000fe200078e02ff */
[----:B------:R1:W4:Y:S01]  /*d720*/  LDG.E.U16 R64, desc[UR60][R18.64] ;  /* 0x0000003c12407981 */ /* 0x000322000c1e1500 */
[----:B---3--:R-:W-:-:S04]  /*d730*/  IMAD.WIDE R14, R8, 0x2, R22 ;  /* 0x00000002080e7825 */ /* 0x008fc800078e0216 */
[----:B------:R-:W-:Y:S01]  /*d740*/  IMAD R11, R7, 0x25, RZ ;  /* 0x00000025070b7824 */ /* 0x000fe200078e02ff */
[----:B------:R3:W4:Y:S01]  /*d750*/  LDG.E.U16 R83, desc[UR60][R14.64] ;  /* 0x0000003c0e537981 */ /* 0x000722000c1e1500 */
[----:B0-----:R-:W-:-:S04]  /*d760*/  IMAD.WIDE R16, R8, 0x2, R12 ;  /* 0x0000000208107825 */ /* 0x001fc800078e020c */
[--C-:B------:R-:W-:Y:S01]  /*d770*/  IMAD.WIDE R12, R20, 0x2, R2.reuse ;  /* 0x00000002140c7825 */ /* 0x100fe200078e0202 */
[----:B------:R0:W4:Y:S03]  /*d780*/  LDG.E.U16 R84, desc[UR60][R16.64] ;  /* 0x0000003c10547981 */ /* 0x000126000c1e1500 */
[----:B------:R-:W-:-:S04]  /*d790*/  IMAD.WIDE R152, R6, 0x2, R2 ;  /* 0x0000000206987825 */ /* 0x000fc800078e0202 */
[----:B-1----:R-:W-:-:S04]  /*d7a0*/  IMAD.WIDE R18, R11, 0x2, R2 ;  /* 0x000000020b127825 */ /* 0x002fc800078e0202 */
[----:B---3--:R-:W-:-:S04]  /*d7b0*/  IMAD.WIDE R14, R11, 0x2, R4 ;  /* 0x000000020b0e7825 */ /* 0x008fc800078e0204 */
[----:B------:R-:W-:-:S04]  /*d7c0*/  IMAD.WIDE R20, R20, 0x2, R4 ;  /* 0x0000000214147825 */ /* 0x000fc800078e0204 */
[----:B0-----:R-:W-:-:S04]  /*d7d0*/  IMAD.WIDE R16, R8, 0x2, R12 ;  /* 0x0000000208107825 */ /* 0x001fc800078e020c */
[C---:B------:R-:W-:Y:S01]  /*d7e0*/  IMAD.WIDE R12, R8.reuse, 0x2, R152 ;  /* 0x00000002080c7825 */ /* 0x040fe200078e0298 */
[----:B------:R-:W3:Y:S03]  /*d7f0*/  LDG.E.U16 R119, desc[UR60][R16.64] ;  /* 0x0000003c10777981 */ /* 0x000ee6000c1e1500 */
[C---:B------:R-:W-:Y:S01]  /*d800*/  IMAD.WIDE R22, R8.reuse, 0x2, R18 ;  /* 0x0000000208167825 */ /* 0x040fe200078e0212 */
[----:B------:R0:W3:Y:S03]  /*d810*/  LDG.E.U16 R137, desc[UR60][R12.64] ;  /* 0x0000003c0c897981 */ /* 0x0000e6000c1e1500 */
[C---:B------:R-:W-:Y:S01]  /*d820*/  IMAD.WIDE R18, R8.reuse, 0x2, R14 ;  /* 0x0000000208127825 */ /* 0x040fe200078e020e */
[----:B------:R-:W3:Y:S03]  /*d830*/  LDG.E.U16 R101, desc[UR60][R22.64] ;  /* 0x0000003c16657981 */ /* 0x000ee6000c1e1500 */
[----:B------:R-:W-:Y:S01]  /*d840*/  IMAD.WIDE R14, R8, 0x2, R20 ;  /* 0x00000002080e7825 */ /* 0x000fe200078e0214 */
[----:B------:R-:W3:Y:S03]  /*d850*/  LDG.E.U16 R102, desc[UR60][R18.64] ;  /* 0x0000003c12667981 */ /* 0x000ee6000c1e1500 */
[----:B0-----:R-:W-:Y:S01]  /*d860*/  IMAD R12, R7, 0x28, RZ ;  /* 0x00000028070c7824 */ /* 0x001fe200078e02ff */
[----:B------:R0:W3:Y:S01]  /*d870*/  LDG.E.U16 R120, desc[UR60][R14.64] ;  /* 0x0000003c0e787981 */ /* 0x0000e2000c1e1500 */
[----:B------:R-:W-:-:S04]  /*d880*/  IMAD.WIDE R16, R6, 0x2, R4 ;  /* 0x0000000206107825 */ /* 0x000fc800078e0204 */
[----:B------:R-:W-:Y:S02]  /*d890*/  IMAD R20, R7, 0x29, RZ ;  /* 0x0000002907147824 */ /* 0x000fe400078e02ff */
[----:B0-----:R-:W-:-:S04]  /*d8a0*/  IMAD.WIDE R14, R12, 0x2, R2 ;  /* 0x000000020c0e7825 */ /* 0x001fc800078e0202 */
[----:B------:R-:W-:-:S04]  /*d8b0*/  IMAD.WIDE R12, R12, 0x2, R4 ;  /* 0x000000020c0c7825 */ /* 0x000fc800078e0204 */
[----:B------:R-:W-:-:S04]  /*d8c0*/  IMAD.WIDE R18, R20, 0x2, R2 ;  /* 0x0000000214127825 */ /* 0x000fc800078e0202 */
[----:B------:R-:W-:-:S04]  /*d8d0*/  IMAD.WIDE R16, R8, 0x2, R16 ;  /* 0x0000000208107825 */ /* 0x000fc800078e0210 */
[----:B------:R-:W-:Y:S01]  /*d8e0*/  IMAD.WIDE R20, R20, 0x2, R4 ;  /* 0x0000000214147825 */ /* 0x000fe200078e0204 */
[----:B------:R0:W3:Y:S03]  /*d8f0*/  LDG.E.U16 R138, desc[UR60][R16.64] ;  /* 0x0000003c108a7981 */ /* 0x0000e6000c1e1500 */
[----:B------:R-:W-:-:S04]  /*d900*/  IMAD.WIDE R12, R8, 0x2, R12 ;  /* 0x00000002080c7825 */ /* 0x000fc800078e020c */
[----:B------:R-:W-:Y:S01]  /*d910*/  IMAD R6, R7, 0x2a, RZ ;  /* 0x0000002a07067824 */ /* 0x000fe200078e02ff */
[----:B------:R1:W3:Y:S01]  /*d920*/  LDG.E.U16 R74, desc[UR60][R12.64] ;  /* 0x0000003c0c4a7981 */ /* 0x0002e2000c1e1500 */
[----:B------:R-:W-:-:S04]  /*d930*/  IMAD.WIDE R14, R8, 0x2, R14 ;  /* 0x00000002080e7825 */ /* 0x000fc800078e020e */
[----:B------:R-:W-:Y:S01]  /*d940*/  IMAD.WIDE R22, R6, 0x2, R2 ;  /* 0x0000000206167825 */ /* 0x000fe200078e0202 */
[----:B------:R1:W3:Y:S03]  /*d950*/  LDG.E.U16 R75, desc[UR60][R14.64] ;  /* 0x0000003c0e4b7981 */ /* 0x0002e6000c1e1500 */
[----:B0-----:R-:W-:-:S04]  /*d960*/  IMAD.WIDE R16, R8, 0x2, R20 ;  /* 0x0000000208107825 */ /* 0x001fc800078e0214 */
[----:B-1----:R-:W-:Y:S01]  /*d970*/  IMAD.WIDE R12, R6, 0x2, R4 ;  /* 0x00000002060c7825 */ /* 0x002fe200078e0204 */
[----:B------:R0:W3:Y:S03]  /*d980*/  LDG.E.U16 R30, desc[UR60][R16.64] ;  /* 0x0000003c101e7981 */ /* 0x0000e6000c1e1500 */
[----:B------:R-:W-:Y:S02]  /*d990*/  IMAD R20, R7, 0x2c, RZ ;  /* 0x0000002c07147824 */ /* 0x000fe400078e02ff */
[----:B------:R-:W-:-:S04]  /*d9a0*/  IMAD.WIDE R18, R8, 0x2, R18 ;  /* 0x0000000208127825 */ /* 0x000fc800078e0212 */
[----:B------:R-:W-:Y:S01]  /*d9b0*/  IMAD R6, R7, 0x2d, RZ ;  /* 0x0000002d07067824 */ /* 0x000fe200078e02ff */
[----:B------:R1:W3:Y:S01]  /*d9c0*/  LDG.E.U16 R29, desc[UR60][R18.64] ;  /* 0x0000003c121d7981 */ /* 0x0002e2000c1e1500 */
[----:B------:R-:W-:-:S04]  /*d9d0*/  IMAD.WIDE R14, R8, 0x2, R22 ;  /* 0x00000002080e7825 */ /* 0x000fc800078e0216 */
[----:B------:R-:W-:Y:S01]  /*d9e0*/  IMAD R11, R7, 0x2b, RZ ;  /* 0x0000002b070b7824 */ /* 0x000fe200078e02ff */
[----:B------:R1:W3:Y:S01]  /*d9f0*/  LDG.E.U16 R48, desc[UR60][R14.64] ;  /* 0x0000003c0e307981 */ /* 0x0002e2000c1e1500 */
[----:B0-----:R-:W-:-:S04]  /*da00*/  IMAD.WIDE R16, R8, 0x2, R12 ;  /* 0x0000000208107825 */ /* 0x001fc800078e020c */
[--C-:B------:R-:W-:Y:S01]  /*da10*/  IMAD.WIDE R12, R20, 0x2, R2.reuse ;  /* 0x00000002140c7825 */ /* 0x100fe200078e0202 */
[----:B------:R0:W3:Y:S03]  /*da20*/  LDG.E.U16 R49, desc[UR60][R16.64] ;  /* 0x0000003c10317981 */ /* 0x0000e6000c1e1500 */
[----:B------:R-:W-:-:S04]  /*da30*/  IMAD.WIDE R152, R6, 0x2, R2 ;  /* 0x0000000206987825 */ /* 0x000fc800078e0202 */
[----:B-1----:R-:W-:-:S04]  /*da40*/  IMAD.WIDE R18, R11, 0x2, R2 ;  /* 0x000000020b127825 */ /* 0x002fc800078e0202 */
[----:B------:R-:W-:-:S04]  /*da50*/  IMAD.WIDE R14, R11, 0x2, R4 ;  /* 0x000000020b0e7825 */ /* 0x000fc800078e0204 */
        /* <DEDUP_REMOVED lines=33> */
[----:B--2---:R-:W-:-:S04]  /*dc70*/  IMAD.WIDE R14, R8, 0x2, R22 ;  /* 0x00000002080e7825 */ /* 0x004fc800078e0216 */
[----:B------:R-:W-:Y:S01]  /*dc80*/  IMAD R11, R7, 0x31, RZ ;  /* 0x00000031070b7824 */ /* 0x000fe200078e02ff */
[----:B------:R2:W3:Y:S01]  /*dc90*/  LDG.E.U16 R57, desc[UR60][R14.64] ;  /* 0x0000003c0e397981 */ /* 0x0004e2000c1e1500 */
[----:B0-----:R-:W-:-:S04]  /*dca0*/  IMAD.WIDE R16, R8, 0x2, R12 ;  /* 0x0000000208107825 */ /* 0x001fc800078e020c */
[--C-:B------:R-:W-:Y:S01]  /*dcb0*/  IMAD.WIDE R12, R20, 0x2, R2.reuse ;  /* 0x00000002140c7825 */ /* 0x100fe200078e0202 */
[----:B------:R0:W3:Y:S03]  /*dcc0*/  LDG.E.U16 R56, desc[UR60][R16.64] ;  /* 0x0000003c10387981 */ /* 0x0000e6000c1e1500 */
[----:B------:R-:W-:-:S04]  /*dcd0*/  IMAD.WIDE R152, R6, 0x2, R2 ;  /* 0x0000000206987825 */ /* 0x000fc800078e0202 */
[----:B-1----:R-:W-:-:S04]  /*dce0*/  IMAD.WIDE R18, R11, 0x2, R2 ;  /* 0x000000020b127825 */ /* 0x002fc800078e0202 */
[----:B--2---:R-:W-:-:S04]  /*dcf0*/  IMAD.WIDE R14, R11, 0x2, R4 ;  /* 0x000000020b0e7825 */ /* 0x004fc800078e0204 */
        /* <DEDUP_REMOVED lines=29> */
[----:B------:R-:W-:Y:S02]  /*ded0*/  IMAD R20, R7, 0x38, RZ ;  /* 0x0000003807147824 */ /* 0x000fe400078e02ff */
        /* <DEDUP_REMOVED lines=26> */
[----:B------:R-:W-:-:S04]  /*e080*/  IMAD.WIDE R16, R8, 0x2, R16 ;  /* 0x0000000208107825 */ /* 0x000fc800078e0210 */
[C---:B0-----:R-:W-:Y:S01]  /*e090*/  IMAD.WIDE R14, R12.reuse, 0x2, R2 ;  /* 0x000000020c0e7825 */ /* 0x041fe200078e0202 */
[----:B------:R0:W2:Y:S03]  /*e0a0*/  LDG.E.U16 R34, desc[UR60][R16.64] ;  /* 0x0000003c10227981 */ /* 0x0000a6000c1e1500 */
[----:B------:R-:W-:-:S04]  /*e0b0*/  IMAD.WIDE R12, R12, 0x2, R4 ;  /* 0x000000020c0c7825 */ /* 0x000fc800078e0204 */
[----:B------:R-:W-:-:S04]  /*e0c0*/  IMAD.WIDE R18, R20, 0x2, R2 ;  /* 0x0000000214127825 */ /* 0x000fc800078e0202 */
[----:B------:R-:W-:-:S04]  /*e0d0*/  IMAD.WIDE R20, R20, 0x2, R4 ;  /* 0x0000000214147825 */ /* 0x000fc800078e0204 */
[----:B------:R-:W-:Y:S02]  /*e0e0*/  IMAD R6, R7, 0x3c, RZ ;  /* 0x0000003c07067824 */ /* 0x000fe400078e02ff */
[----:B------:R-:W-:-:S04]  /*e0f0*/  IMAD.WIDE R14, R8, 0x2, R14 ;  /* 0x00000002080e7825 */ /* 0x000fc800078e020e */
[----:B------:R-:W-:Y:S01]  /*e100*/  IMAD.WIDE R22, R6, 0x2, R2 ;  /* 0x0000000206167825 */ /* 0x000fe200078e0202 */
[----:B------:R1:W2:Y:S03]  /*e110*/  LDG.E.U16 R52, desc[UR60][R14.64] ;  /* 0x0000003c0e347981 */ /* 0x0002a6000c1e1500 */
[----:B------:R-:W-:-:S04]  /*e120*/  IMAD.WIDE R12, R8, 0x2, R12 ;  /* 0x00000002080c7825 */ /* 0x000fc800078e020c */
[C---:B0-----:R-:W-:Y:S01]  /*e130*/  IMAD.WIDE R16, R8.reuse, 0x2, R20 ;  /* 0x0000000208107825 */ /* 0x041fe200078e0214 */
[----:B------:R0:W2:Y:S03]  /*e140*/  LDG.E.U16 R53, desc[UR60][R12.64] ;  /* 0x0000003c0c357981 */ /* 0x0000a6000c1e1500 */
[C---:B------:R-:W-:Y:S01]  /*e150*/  IMAD.WIDE R18, R8.reuse, 0x2, R18 ;  /* 0x0000000208127825 */ /* 0x040fe200078e0212 */
[----:B------:R0:W2:Y:S03]  /*e160*/  LDG.E.U16 R71, desc[UR60][R16.64] ;  /* 0x0000003c10477981 */ /* 0x0000a6000c1e1500 */
[----:B-1----:R-:W-:Y:S01]  /*e170*/  IMAD.WIDE R14, R8, 0x2, R22 ;  /* 0x00000002080e7825 */ /* 0x002fe200078e0216 */
[----:B------:R1:W2:Y:S03]  /*e180*/  LDG.E.U16 R70, desc[UR60][R18.64] ;  /* 0x0000003c12467981 */ /* 0x0002a6000c1e1500 */
[----:B0-----:R-:W-:Y:S01]  /*e190*/  IMAD.WIDE R12, R6, 0x2, R4 ;  /* 0x00000002060c7825 */ /* 0x001fe200078e0204 */
[----:B------:R0:W2:Y:S03]  /*e1a0*/  LDG.E.U16 R89, desc[UR60][R14.64] ;  /* 0x0000003c0e597981 */ /* 0x0000a6000c1e1500 */
[----:B------:R-:W-:-:S02]  /*e1b0*/  IMAD R16, R7, 0x3d, RZ ;  /* 0x0000003d07107824 */ /* 0x000fc400078e02ff */
[----:B------:R-:W-:Y:S02]  /*e1c0*/  IMAD R20, R7, 0x3e, RZ ;  /* 0x0000003e07147824 */ /* 0x000fe400078e02ff */
[----:B-1----:R-:W-:-:S04]  /*e1d0*/  IMAD.WIDE R18, R16, 0x2, R2 ;  /* 0x0000000210127825 */ /* 0x002fc800078e0202 */
[----:B------:R-:W-:-:S04]  /*e1e0*/  IMAD.WIDE R16, R16, 0x2, R4 ;  /* 0x0000000210107825 */ /* 0x000fc800078e0204 */
[----:B0-----:R-:W-:-:S04]  /*e1f0*/  IMAD.WIDE R14, R8, 0x2, R12 ;  /* 0x00000002080e7825 */ /* 0x001fc800078e020c */
[----:B------:R-:W-:Y:S01]  /*e200*/  IMAD.WIDE R12, R20, 0x2, R2 ;  /* 0x00000002140c7825 */ /* 0x000fe200078e0202 */
[----:B------:R0:W2:Y:S03]  /*e210*/  LDG.E.U16 R90, desc[UR60][R14.64] ;  /* 0x0000003c0e5a7981 */ /* 0x0000a6000c1e1500 */
[----:B------:R-:W-:Y:S02]  /*e220*/  IMAD R6, R7, 0x3f, RZ ;  /* 0x0000003f07067824 */ /* 0x000fe400078e02ff */
[----:B------:R-:W-:-:S04]  /*e230*/  IMAD.WIDE R22, R8, 0x2, R18 ;  /* 0x0000000208167825 */ /* 0x000fc800078e0212 */
[----:B------:R-:W-:Y:S01]  /*e240*/  IMAD.WIDE R20, R20, 0x2, R4 ;  /* 0x0000000214147825 */ /* 0x000fe200078e0204 */
[----:B------:R-:W-:Y:S01]  /*e250*/  SHF.L.U32 R11, R7, 0x6, RZ ;  /* 0x00000006070b7819 */ /* 0x000fe200000006ff */
[----:B------:R-:W2:Y:S02]  /*e260*/  LDG.E.U16 R107, desc[UR60][R22.64] ;  /* 0x0000003c166b7981 */ /* 0x000ea4000c1e1500 */
[----:B------:R-:W-:-:S04]  /*e270*/  IMAD.WIDE R152, R6, 0x2, R2 ;  /* 0x0000000206987825 */ /* 0x000fc800078e0202 */
[----:B------:R-:W-:-:S04]  /*e280*/  IMAD.WIDE R18, R8, 0x2, R16 ;  /* 0x0000000208127825 */ /* 0x000fc800078e0210 */
[C---:B------:R-:W-:Y:S01]  /*e290*/  IMAD.WIDE R16, R8.reuse, 0x2, R12 ;  /* 0x0000000208107825 */ /* 0x040fe200078e020c */
[----:B------:R-:W2:Y:S03]  /*e2a0*/  LDG.E.U16 R108, desc[UR60][R18.64] ;  /* 0x0000003c126c7981 */ /* 0x000ea6000c1e1500 */
[C---:B0-----:R-:W-:Y:S01]  /*e2b0*/  IMAD.WIDE R14, R8.reuse, 0x2, R20 ;  /* 0x00000002080e7825 */ /* 0x041fe200078e0214 */
[----:B------:R0:W2:Y:S03]  /*e2c0*/  LDG.E.U16 R125, desc[UR60][R16.64] ;  /* 0x0000003c107d7981 */ /* 0x0000a6000c1e1500 */
[----:B------:R-:W-:Y:S01]  /*e2d0*/  IMAD.WIDE R12, R8, 0x2, R152 ;  /* 0x00000002080c7825 */ /* 0x000fe200078e0298 */
[----:B------:R1:W2:Y:S03]  /*e2e0*/  LDG.E.U16 R126, desc[UR60][R14.64] ;  /* 0x0000003c0e7e7981 */ /* 0x0002a6000c1e1500 */
[----:B------:R-:W-:Y:S01]  /*e2f0*/  IMAD R20, R7, 0x41, RZ ;  /* 0x0000004107147824 */ /* 0x000fe200078e02ff */
[----:B------:R1:W2:Y:S01]  /*e300*/  LDG.E.U16 R143, desc[UR60][R12.64] ;  /* 0x0000003c0c8f7981 */ /* 0x0002a2000c1e1500 */
[----:B0-----:R-:W-:-:S04]  /*e310*/  IMAD.WIDE R16, R6, 0x2, R4 ;  /* 0x0000000206107825 */ /* 0x001fc800078e0204 */
[----:B-1----:R-:W-:-:S04]  /*e320*/  IMAD.WIDE R14, R11, 0x2, R2 ;  /* 0x000000020b0e7825 */ /* 0x002fc800078e0202 */
[----:B------:R-:W-:-:S04]  /*e330*/  IMAD.WIDE R12, R11, 0x2, R4 ;  /* 0x000000020b0c7825 */ /* 0x000fc800078e0204 */
[----:B------:R-:W-:-:S04]  /*e340*/  IMAD.WIDE R18, R20, 0x2, R2 ;  /* 0x0000000214127825 */ /* 0x000fc800078e0202 */
[----:B------:R-:W-:-:S04]  /*e350*/  IMAD.WIDE R16, R8, 0x2, R16 ;  /* 0x0000000208107825 */ /* 0x000fc800078e0210 */
[----:B------:R-:W-:Y:S01]  /*e360*/  IMAD.WIDE R20, R20, 0x2, R4 ;  /* 0x0000000214147825 */ /* 0x000fe200078e0204 */
[----:B------:R0:W2:Y:S03]  /*e370*/  LDG.E.U16 R146, desc[UR60][R16.64] ;  /* 0x0000003c10927981 */ /* 0x0000a6000c1e1500 */
        /* <DEDUP_REMOVED lines=13> */
[----:B---3--:R-:W-:-:S02]  /*e450*/  IMAD R16, R7, 0x43, RZ ;  /* 0x0000004307107824 */ /* 0x008fc400078e02ff */
[----:B------:R-:W-:Y:S02]  /*e460*/  IMAD R20, R7, 0x44, RZ ;  /* 0x0000004407147824 */ /* 0x000fe400078e02ff */
[----:B-1----:R-:W-:-:S04]  /*e470*/  IMAD.WIDE R18, R16, 0x2, R2 ;  /* 0x0000000210127825 */ /* 0x002fc800078e0202 */
[----:B------:R-:W-:-:S04]  /*e480*/  IMAD.WIDE R16, R16, 0x2, R4 ;  /* 0x0000000210107825 */ /* 0x000fc800078e0204 */
[----:B0-----:R-:W-:-:S04]  /*e490*/  IMAD.WIDE R14, R8, 0x2, R12 ;  /* 0x00000002080e7825 */ /* 0x001fc800078e020c */
[----:B------:R-:W-:Y:S01]  /*e4a0*/  IMAD R6, R7, 0x45, RZ ;  /* 0x0000004507067824 */ /* 0x000fe200078e02ff */
[----:B------:R0:W3:Y:S01]  /*e4b0*/  LDG.E.U16 R55, desc[UR60][R14.64] ;  /* 0x0000003c0e377981 */ /* 0x0000e2000c1e1500 */
[----:B------:R-:W-:-:S04]  /*e4c0*/  IMAD.WIDE R12, R20, 0x2, R2 ;  /* 0x00000002140c7825 */ /* 0x000fc800078e0202 */
[----:B------:R-:W-:-:S04]  /*e4d0*/  IMAD.WIDE R20, R20, 0x2, R4 ;  /* 0x0000000214147825 */ /* 0x000fc800078e0204 */
[----:B------:R-:W-:-:S04]  /*e4e0*/  IMAD.WIDE R152, R6, 0x2, R2 ;  /* 0x0000000206987825 */ /* 0x000fc800078e0202 */
[----:B------:R-:W-:-:S04]  /*e4f0*/  IMAD.WIDE R22, R8, 0x2, R18 ;  /* 0x0000000208167825 */ /* 0x000fc800078e0212 */
[C---:B------:R-:W-:Y:S01]  /*e500*/  IMAD.WIDE R18, R8.reuse, 0x2, R16 ;  /* 0x0000000208127825 */ /* 0x040fe200078e0210 */
[----:B------:R-:W3:Y:S03]  /*e510*/  LDG.E.U16 R72, desc[UR60][R22.64] ;  /* 0x0000003c16487981 */ /* 0x000ee6000c1e1500 */
[C---:B------:R-:W-:Y:S01]  /*e520*/  IMAD.WIDE R16, R8.reuse, 0x2, R12 ;  /* 0x0000000208107825 */ /* 0x040fe200078e020c */
[----:B------:R-:W3:Y:S03]  /*e530*/  LDG.E.U16 R73, desc[UR60][R18.64] ;  /* 0x0000003c12497981 */ /* 0x000ee6000c1e1500 */
[C---:B0-----:R-:W-:Y:S01]  /*e540*/  IMAD.WIDE R14, R8.reuse, 0x2, R20 ;  /* 0x00000002080e7825 */ /* 0x041fe200078e0214 */
[----:B------:R0:W3:Y:S03]  /*e550*/  LDG.E.U16 R91, desc[UR60][R16.64] ;  /* 0x0000003c105b7981 */ /* 0x0000e6000c1e1500 */
[----:B------:R-:W-:Y:S01]  /*e560*/  IMAD.WIDE R12, R8, 0x2, R152 ;  /* 0x00000002080c7825 */ /* 0x000fe200078e0298 */
[----:B------:R1:W3:Y:S03]  /*e570*/  LDG.E.U16 R92, desc[UR60][R14.64] ;  /* 0x0000003c0e5c7981 */ /* 0x0002e6000c1e1500 */
[C---:B------:R-:W-:Y:S01]  /*e580*/  IMAD R20, R7.reuse, 0x47, RZ ;  /* 0x0000004707147824 */ /* 0x040fe200078e02ff */
[----:B------:R1:W3:Y:S01]  /*e590*/  LDG.E.U16 R109, desc[UR60][R12.64] ;  /* 0x0000003c0c6d7981 */ /* 0x0002e2000c1e1500 */
[----:B0-----:R-:W-:-:S02]  /*e5a0*/  IMAD R16, R7, 0x46, RZ ;  /* 0x0000004607107824 */ /* 0x001fc400078e02ff */
[----:B-1----:R-:W-:-:S04]  /*e5b0*/  IMAD.WIDE R14, R6, 0x2, R4 ;  /* 0x00000002060e7825 */ /* 0x002fc800078e0204 */
[----:B------:R-:W-:-:S04]  /*e5c0*/  IMAD.WIDE R12, R16, 0x2, R2 ;  /* 0x00000002100c7825 */ /* 0x000fc800078e0202 */
[----:B------:R-:W-:-:S04]  /*e5d0*/  IMAD.WIDE R16, R16, 0x2, R4 ;  /* 0x0000000210107825 */ /* 0x000fc800078e0204 */
[----:B------:R-:W-:-:S04]  /*e5e0*/  IMAD.WIDE R22, R20, 0x2, R2 ;  /* 0x0000000214167825 */ /* 0x000fc800078e0202 */
[----:B------:R-:W-:Y:S02]  /*e5f0*/  IMAD R6, R7, 0x48, RZ ;  /* 0x0000004807067824 */ /* 0x000fe400078e02ff */
[----:B------:R-:W-:-:S04]  /*e600*/  IMAD.WIDE R18, R8, 0x2, R14 ;  /* 0x0000000208127825 */ /* 0x000fc800078e020e */
[----:B------:R-:W-:Y:S01]  /*e610*/  IMAD.WIDE R14, R8, 0x2, R12 ;  /* 0x00000002080e7825 */ /* 0x000fe200078e020c */
[----:B------:R-:W3:Y:S03]  /*e620*/  LDG.E.U16 R110, desc[UR60][R18.64] ;  /* 0x0000003c126e7981 */ /* 0x000ee6000c1e1500 */
[----:B------:R-:W-:Y:S01]  /*e630*/  IMAD.WIDE R20, R20, 0x2, R4 ;  /* 0x0000000214147825 */ /* 0x000fe200078e0204 */
[----:B------:R0:W3:Y:S03]  /*e640*/  LDG.E.U16 R127, desc[UR60][R14.64] ;  /* 0x0000003c0e7f7981 */ /* 0x0000e6000c1e1500 */
[----:B------:R-:W-:-:S04]  /*e650*/  IMAD.WIDE R12, R8, 0x2, R16 ;  /* 0x00000002080c7825 */ /* 0x000fc800078e0210 */
[----:B------:R-:W-:Y:S01]  /*e660*/  IMAD.WIDE R152, R6, 0x2, R2 ;  /* 0x0000000206987825 */ /* 0x000fe200078e0202 */
[----:B------:R1:W3:Y:S03]  /*e670*/  LDG.E.U16 R128, desc[UR60][R12.64] ;  /* 0x0000003c0c807981 */ /* 0x0002e6000c1e1500 */
[----:B------:R-:W-:-:S04]  /*e680*/  IMAD.WIDE R16, R8, 0x2, R22 ;  /* 0x0000000208107825 */ /* 0x000fc800078e0216 */
[C---:B0-----:R-:W-:Y:S01]  /*e690*/  IMAD.WIDE R14, R8.reuse, 0x2, R20 ;  /* 0x00000002080e7825 */ /* 0x041fe200078e0214 */
[----:B------:R0:W3:Y:S03]  /*e6a0*/  LDG.E.U16 R144, desc[UR60][R16.64] ;  /* 0x0000003c10907981 */ /* 0x0000e6000c1e1500 */
[----:B-1----:R-:W-:Y:S01]  /*e6b0*/  IMAD.WIDE R12, R8, 0x2, R152 ;  /* 0x00000002080c7825 */ /* 0x002fe200078e0298 */
[----:B------:R1:W3:Y:S03]  /*e6c0*/  LDG.E.U16 R145, desc[UR60][R14.64] ;  /* 0x0000003c0e917981 */ /* 0x0002e6000c1e1500 */
[----:B------:R-:W-:Y:S01]  /*e6d0*/  IMAD R11, R7, 0x49, RZ ;  /* 0x00000049070b7824 */ /* 0x000fe200078e02ff */
[----:B------:R4:W3:Y:S01]  /*e6e0*/  LDG.E.U16 R149, desc[UR60][R12.64] ;  /* 0x0000003c0c957981 */ /* 0x0008e2000c1e1500 */
[----:B0-----:R-:W-:-:S04]  /*e6f0*/  IMAD.WIDE R16, R6, 0x2, R4 ;  /* 0x0000000206107825 */ /* 0x001fc800078e0204 */
[----:B------:R-:W-:Y:S02]  /*e700*/  IMAD R22, R7, 0x4a, RZ ;  /* 0x0000004a07167824 */ /* 0x000fe400078e02ff */
[----:B-1----:R-:W-:-:S04]  /*e710*/  IMAD.WIDE R14, R11, 0x2, R2 ;  /* 0x000000020b0e7825 */ /* 0x002fc800078e0202 */
[----:B----4-:R-:W-:-:S04]  /*e720*/  IMAD.WIDE R12, R11, 0x2, R4 ;  /* 0x000000020b0c7825 */ /* 0x010fc800078e0204 */
[----:B------:R-:W-:-:S04]  /*e730*/  IMAD.WIDE R16, R8, 0x2, R16 ;  /* 0x0000000208107825 */ /* 0x000fc800078e0210 */
[----:B------:R-:W-:Y:S01]  /*e740*/  IMAD.WIDE R18, R22, 0x2, R2 ;  /* 0x0000000216127825 */ /* 0x000fe200078e0202 */
[----:B------:R0:W4:Y:S03]  /*e750*/  LDG.E.U16 R148, desc[UR60][R16.64] ;  /* 0x0000003c10947981 */ /* 0x000126000c1e1500 */
[----:B------:R-:W-:Y:S02]  /*e760*/  IMAD R6, R7, 0x4b, RZ ;  /* 0x0000004b07067824 */ /* 0x000fe400078e02ff */
[----:B------:R-:W-:-:S04]  /*e770*/  IMAD.WIDE R20, R8, 0x2, R14 ;  /* 0x0000000208147825 */ /* 0x000fc800078e020e */
[----:B------:R-:W-:Y:S01]  /*e780*/  IMAD.WIDE R14, R8, 0x2, R12 ;  /* 0x00000002080e7825 */ /* 0x000fe200078e020c */
[----:B------:R-:W4:Y:S03]  /*e790*/  LDG.E.U16 R37, desc[UR60][R20.64] ;  /* 0x0000003c14257981 */ /* 0x000f26000c1e1500 */
[----:B0-----:R-:W-:Y:S01]  /*e7a0*/  IMAD.WIDE R16, R6, 0x2, R2 ;  /* 0x0000000206107825 */ /* 0x001fe200078e0202 */
[----:B------:R0:W4:Y:S03]  /*e7b0*/  LDG.E.U16 R252, desc[UR60][R14.64] ;  /* 0x0000003c0efc7981 */ /* 0x000126000c1e1500 */
[----:B------:R-:W-:-:S04]  /*e7c0*/  IMAD.WIDE R12, R8, 0x2, R18 ;  /* 0x00000002080c7825 */ /* 0x000fc800078e0212 */
[----:B------:R-:W-:Y:S01]  /*e7d0*/  IMAD.WIDE R22, R22, 0x2, R4 ;  /* 0x0000000216167825 */ /* 0x000fe200078e0204 */
[----:B------:R1:W4:Y:S03]  /*e7e0*/  LDG.E.U16 R251, desc[UR60][R12.64] ;  /* 0x0000003c0cfb7981 */ /* 0x000326000c1e1500 */
[----:B------:R-:W-:Y:S02]  /*e7f0*/  IMAD R11, R7, 0x4c, RZ ;  /* 0x0000004c070b7824 */ /* 0x000fe400078e02ff */
[----:B------:R-:W-:-:S04]  /*e800*/  IMAD.WIDE R16, R8, 0x2, R16 ;  /* 0x0000000208107825 */ /* 0x000fc800078e0210 */
[----:B0-----:R-:W-:Y:S01]  /*e810*/  IMAD.WIDE R14, R6, 0x2, R4 ;  /* 0x00000002060e7825 */ /* 0x001fe200078e0204 */
[----:B------:R0:W4:Y:S03]  /*e820*/  LDG.E.U16 R249, desc[UR60][R16.64] ;  /* 0x0000003c10f97981 */ /* 0x000126000c1e1500 */
[----:B-1----:R-:W-:-:S04]  /*e830*/  IMAD.WIDE R12, R11, 0x2, R2 ;  /* 0x000000020b0c7825 */ /* 0x002fc800078e0202 */
[----:B------:R-:W-:-:S04]  /*e840*/  IMAD.WIDE R18, R8, 0x2, R22 ;  /* 0x0000000208127825 */ /* 0x000fc800078e0216 */
[C---:B------:R-:W-:Y:S01]  /*e850*/  IMAD R22, R7.reuse, 0x4d, RZ ;  /* 0x0000004d07167824 */ /* 0x040fe200078e02ff */
[----:B------:R1:W4:Y:S01]  /*e860*/  LDG.E.U16 R250, desc[UR60][R18.64] ;  /* 0x0000003c12fa7981 */ /* 0x000322000c1e1500 */
[----:B------:R-:W-:Y:S02]  /*e870*/  IMAD R6, R7, 0x4e, RZ ;  /* 0x0000004e07067824 */ /* 0x000fe400078e02ff */
[----:B0-----:R-:W-:-:S04]  /*e880*/  IMAD.WIDE R16, R8, 0x2, R14 ;  /* 0x0000000208107825 */ /* 0x001fc800078e020e */
[----:B------:R-:W-:Y:S01]  /*e890*/  IMAD.WIDE R14, R8, 0x2, R12 ;  /* 0x00000002080e7825 */ /* 0x000fe200078e020c */
[----:B------:R0:W4:Y:S03]  /*e8a0*/  LDG.E.U16 R248, desc[UR60][R16.64] ;  /* 0x0000003c10f87981 */ /* 0x000126000c1e1500 */
[C---:B------:R-:W-:Y:S01]  /*e8b0*/  IMAD.WIDE R20, R22.reuse, 0x2, R2 ;  /* 0x0000000216147825 */ /* 0x040fe200078e0202 */
[----:B------:R0:W4:Y:S03]  /*e8c0*/  LDG.E.U16 R247, desc[UR60][R14.64] ;  /* 0x0000003c0ef77981 */ /* 0x000126000c1e1500 */
[----:B------:R-:W-:-:S04]  /*e8d0*/  IMAD.WIDE R12, R22, 0x2, R4 ;  /* 0x00000002160c7825 */ /* 0x000fc800078e0204 */
[----:B------:R-:W-:-:S04]  /*e8e0*/  IMAD.WIDE R22, R6, 0x2, R2 ;  /* 0x0000000206167825 */ /* 0x000fc800078e0202 */
[----:B-1----:R-:W-:-:S04]  /*e8f0*/  IMAD.WIDE R18, R11, 0x2, R4 ;  /* 0x000000020b127825 */ /* 0x002fc800078e0204 */
[----:B0-----:R-:W-:-:S04]  /*e900*/  IMAD.WIDE R16, R8, 0x2, R12 ;  /* 0x0000000208107825 */ /* 0x001fc800078e020c */
[----:B------:R-:W-:Y:S01]  /*e910*/  IMAD.WIDE R14, R8, 0x2, R22 ;  /* 0x00000002080e7825 */ /* 0x000fe200078e0216 */
[----:B------:R0:W4:Y:S03]  /*e920*/  LDG.E.U16 R244, desc[UR60][R16.64] ;  /* 0x0000003c10f47981 */ /* 0x000126000c1e1500 */
[----:B------:R-:W-:Y:S01]  /*e930*/  IMAD.WIDE R12, R6, 0x2, R4 ;  /* 0x00000002060c7825 */ /* 0x000fe200078e0204 */
[----:B------:R1:W4:Y:S03]  /*e940*/  LDG.E.U16 R243, desc[UR60][R14.64] ;  /* 0x0000003c0ef37981 */ /* 0x000326000c1e1500 */
[----:B------:R-:W-:-:S04]  /*e950*/  IMAD.WIDE R18, R8, 0x2, R18 ;  /* 0x0000000208127825 */ /* 0x000fc800078e0212 */
[C---:B------:R-:W-:Y:S01]  /*e960*/  IMAD R6, R7.reuse, 0x4f, RZ ;  /* 0x0000004f07067824 */ /* 0x040fe200078e02ff */
[----:B------:R1:W4:Y:S01]  /*e970*/  LDG.E.U16 R246, desc[UR60][R18.64] ;  /* 0x0000003c12f67981 */ /* 0x000322000c1e1500 */
[----:B------:R-:W-:Y:S02]  /*e980*/  IMAD R22, R7, 0x50, RZ ;  /* 0x0000005007167824 */ /* 0x000fe400078e02ff */
[----:B------:R-:W-:-:S04]  /*e990*/  IMAD.WIDE R20, R8, 0x2, R20 ;  /* 0x0000000208147825 */ /* 0x000fc800078e0214 */
[----:B0-----:R-:W-:Y:S01]  /*e9a0*/  IMAD.WIDE R16, R8, 0x2, R12 ;  /* 0x0000000208107825 */ /* 0x001fe200078e020c */
[----:B------:R0:W4:Y:S03]  /*e9b0*/  LDG.E.U16 R245, desc[UR60][R20.64] ;  /* 0x0000003c14f57981 */ /* 0x000126000c1e1500 */
[C---:B-1----:R-:W-:Y:S01]  /*e9c0*/  IMAD.WIDE R14, R6.reuse, 0x2, R2 ;  /* 0x00000002060e7825 */ /* 0x042fe200078e0202 */
[----:B------:R1:W4:Y:S03]  /*e9d0*/  LDG.E.U16 R242, desc[UR60][R16.64] ;  /* 0x0000003c10f27981 */ /* 0x000326000c1e1500 */
[----:B------:R-:W-:-:S04]  /*e9e0*/  IMAD.WIDE R12, R6, 0x2, R4 ;  /* 0x00000002060c7825 */ /* 0x000fc800078e0204 */
[----:B------:R-:W-:-:S04]  /*e9f0*/  IMAD.WIDE R18, R22, 0x2, R2 ;  /* 0x0000000216127825 */ /* 0x000fc800078e0202 */
[----:B------:R-:W-:-:S04]  /*ea00*/  IMAD.WIDE R22, R22, 0x2, R4 ;  /* 0x0000000216167825 */ /* 0x000fc800078e0204 */
[----:B------:R-:W-:Y:S02]  /*ea10*/  IMAD R6, R7, 0x51, RZ ;  /* 0x0000005107067824 */ /* 0x000fe400078e02ff */
[----:B0-----:R-:W-:-:S04]  /*ea20*/  IMAD.WIDE R20, R8, 0x2, R14 ;  /* 0x0000000208147825 */ /* 0x001fc800078e020e */
[C---:B-1----:R-:W-:Y:S01]  /*ea30*/  IMAD.WIDE R16, R8.reuse, 0x2, R12 ;  /* 0x0000000208107825 */ /* 0x042fe200078e020c */
[----:B------:R-:W4:Y:S03]  /*ea40*/  LDG.E.U16 R241, desc[UR60][R20.64] ;  /* 0x0000003c14f17981 */ /* 0x000f26000c1e1500 */
[C---:B------:R-:W-:Y:S01]  /*ea50*/  IMAD.WIDE R14, R8.reuse, 0x2, R18 ;  /* 0x00000002080e7825 */ /* 0x040fe200078e0212 */
[----:B------:R0:W4:Y:S03]  /*ea60*/  LDG.E.U16 R240, desc[UR60][R16.64] ;  /* 0x0000003c10f07981 */ /* 0x000126000c1e1500 */
[----:B------:R-:W-:Y:S01]  /*ea70*/  IMAD.WIDE R12, R8, 0x2, R22 ;  /* 0x00000002080c7825 */ /* 0x000fe200078e0216 */
[----:B------:R1:W4:Y:S03]  /*ea80*/  LDG.E.U16 R239, desc[UR60][R14.64] ;  /* 0x0000003c0eef7981 */ /* 0x000326000c1e1500 */
[----:B------:R-:W-:Y:S01]  /*ea90*/  IMAD.WIDE R18, R6, 0x2, R2 ;  /* 0x0000000206127825 */ /* 0x000fe200078e0202 */
[----:B------:R1:W4:Y:S03]  /*eaa0*/  LDG.E.U16 R238, desc[UR60][R12.64] ;  /* 0x0000003c0cee7981 */ /* 0x000326000c1e1500 */
[----:B------:R-:W-:-:S02]  /*eab0*/  IMAD R11, R7, 0x52, RZ ;  /* 0x00000052070b7824 */ /* 0x000fc400078e02ff */
[----:B0-----:R-:W-:-:S04]  /*eac0*/  IMAD.WIDE R16, R8, 0x2, R18 ;  /* 0x0000000208107825 */ /* 0x001fc800078e0212 */
[----:B-1----:R-:W-:Y:S01]  /*ead0*/  IMAD.WIDE R14, R6, 0x2, R4 ;  /* 0x00000002060e7825 */ /* 0x002fe200078e0204 */
[----:B------:R0:W4:Y:S03]  /*eae0*/  LDG.E.U16 R237, desc[UR60][R16.64] ;  /* 0x0000003c10ed7981 */ /* 0x000126000c1e1500 */
[----:B------:R-:W-:-:S04]  /*eaf0*/  IMAD.WIDE R12, R11, 0x2, R2 ;  /* 0x000000020b0c7825 */ /* 0x000fc800078e0202 */
[----:B------:R-:W-:-:S04]  /*eb00*/  IMAD.WIDE R18, R11, 0x2, R4 ;  /* 0x000000020b127825 */ /* 0x000fc800078e0204 */
[C---:B------:R-:W-:Y:S02]  /*eb10*/  IMAD R152, R7.reuse, 0x53, RZ ;  /* 0x0000005307987824 */ /* 0x040fe400078e02ff */
[----:B------:R-:W-:Y:S02]  /*eb20*/  IMAD R6, R7, 0x54, RZ ;  /* 0x0000005407067824 */ /* 0x000fe400078e02ff */
[----:B------:R-:W-:-:S04]  /*eb30*/  IMAD.WIDE R20, R8, 0x2, R14 ;  /* 0x0000000208147825 */ /* 0x000fc800078e020e */
[----:B0-----:R-:W-:Y:S01]  /*eb40*/  IMAD.WIDE R16, R8, 0x2, R12 ;  /* 0x0000000208107825 */ /* 0x001fe200078e020c */
[----:B------:R-:W4:Y:S03]  /*eb50*/  LDG.E.U16 R236, desc[UR60][R20.64] ;  /* 0x0000003c14ec7981 */ /* 0x000f26000c1e1500 */
[----:B------:R-:W-:Y:S01]  /*eb60*/  IMAD.WIDE R22, R152, 0x2, R2 ;  /* 0x0000000298167825 */ /* 0x000fe200078e0202 */
[----:B------:R0:W4:Y:S03]  /*eb70*/  LDG.E.U16 R235, desc[UR60][R16.64] ;  /* 0x0000003c10eb7981 */ /* 0x000126000c1e1500 */
[----:B------:R-:W-:-:S04]  /*eb80*/  IMAD.WIDE R14, R8, 0x2, R18 ;  /* 0x00000002080e7825 */ /* 0x000fc800078e0212 */
[----:B------:R-:W-:Y:S01]  /*eb90*/  IMAD.WIDE R12, R152, 0x2, R4 ;  /* 0x00000002980c7825 */ /* 0x000fe200078e0204 */
[----:B------:R1:W4:Y:S03]  /*eba0*/  LDG.E.U16 R234, desc[UR60][R14.64] ;  /* 0x0000003c0eea7981 */ /* 0x000326000c1e1500 */
[----:B------:R-:W-:-:S04]  /*ebb0*/  IMAD.WIDE R152, R6, 0x2, R2 ;  /* 0x0000000206987825 */ /* 0x000fc800078e0202 */
[----:B0-----:R-:W-:-:S04]  /*ebc0*/  IMAD.WIDE R16, R6, 0x2, R4 ;  /* 0x0000000206107825 */ /* 0x001fc800078e0204 */
[----:B-1----:R-:W-:-:S04]  /*ebd0*/  IMAD.WIDE R14, R8, 0x2, R12 ;  /* 0x00000002080e7825 */ /* 0x002fc800078e020c */
[C---:B------:R-:W-:Y:S01]  /*ebe0*/  IMAD.WIDE R12, R8.reuse, 0x2, R152 ;  /* 0x00000002080c7825 */ /* 0x040fe200078e0298 */
[----:B------:R0:W4:Y:S03]  /*ebf0*/  LDG.E.U16 R232, desc[UR60][R14.64] ;  /* 0x0000003c0ee87981 */ /* 0x000126000c1e1500 */
[----:B------:R-:W-:Y:S01]  /*ec00*/  IMAD R11, R7, 0x55, RZ ;  /* 0x00000055070b7824 */ /* 0x000fe200078e02ff */
[----:B------:R1:W4:Y:S01]  /*ec10*/  LDG.E.U16 R231, desc[UR60][R12.64] ;  /* 0x0000003c0ce77981 */ /* 0x000322000c1e1500 */
[----:B------:R-:W-:-:S04]  /*ec20*/  IMAD.WIDE R18, R8, 0x2, R22 ;  /* 0x0000000208127825 */ /* 0x000fc800078e0216 */
[----:B0-----:R-:W-:Y:S01]  /*ec30*/  IMAD.WIDE R14, R8, 0x2, R16 ;  /* 0x00000002080e7825 */ /* 0x001fe200078e0210 */
[----:B------:R0:W4:Y:S03]  /*ec40*/  LDG.E.U16 R233, desc[UR60][R18.64] ;  /* 0x0000003c12e97981 */ /* 0x000126000c1e1500 */
[C---:B-1----:R-:W-:Y:S01]  /*ec50*/  IMAD.WIDE R12, R11.reuse, 0x2, R2 ;  /* 0x000000020b0c7825 */ /* 0x042fe200078e0202 */
[----:B------:R1:W4:Y:S03]  /*ec60*/  LDG.E.U16 R230, desc[UR60][R14.64] ;  /* 0x0000003c0ee67981 */ /* 0x000326000c1e1500 */
[----:B------:R-:W-:-:S04]  /*ec70*/  IMAD.WIDE R16, R11, 0x2, R4 ;  /* 0x000000020b107825 */ /* 0x000fc800078e0204 */
[----:B------:R-:W-:Y:S02]  /*ec80*/  IMAD R11, R7, 0x57, RZ ;  /* 0x00000057070b7824 */ /* 0x000fe400078e02ff */
[----:B0-----:R-:W-:-:S04]  /*ec90*/  IMAD.WIDE R18, R8, 0x2, R12 ;  /* 0x0000000208127825 */ /* 0x001fc800078e020c */
[----:B------:R-:W-:Y:S01]  /*eca0*/  IMAD.WIDE R12, R11, 0x2, R2 ;  /* 0x000000020b0c7825 */ /* 0x000fe200078e0202 */
[----:B------:R0:W4:Y:S03]  /*ecb0*/  LDG.E.U16 R229, desc[UR60][R18.64] ;  /* 0x0000003c12e57981 */ /* 0x000126000c1e1500 */
[----:B------:R-:W-:Y:S02]  /*ecc0*/  IMAD R6, R7, 0x56, RZ ;  /* 0x0000005607067824 */ /* 0x000fe400078e02ff */
[----:B------:R-:W-:-:S04]  /*ecd0*/  IMAD.WIDE R16, R8, 0x2, R16 ;  /* 0x0000000208107825 */ /* 0x000fc800078e0210 */
[--C-:B-1----:R-:W-:Y:S01]  /*ece0*/  IMAD.WIDE R14, R6, 0x2, R4.reuse ;  /* 0x00000002060e7825 */ /* 0x102fe200078e0204 */
[----:B------:R1:W4:Y:S03]  /*ecf0*/  LDG.E.U16 R228, desc[UR60][R16.64] ;  /* 0x0000003c10e47981 */ /* 0x000326000c1e1500 */
[----:B0-----:R-:W-:-:S04]  /*ed00*/  IMAD.WIDE R18, R11, 0x2, R4 ;  /* 0x000000020b127825 */ /* 0x001fc800078e0204 */
[----:B------:R-:W-:-:S04]  /*ed10*/  IMAD.WIDE R12, R8, 0x2, R12 ;  /* 0x00000002080c7825 */ /* 0x000fc800078e020c */
[----:B------:R-:W-:Y:S01]  /*ed20*/  IMAD R11, R7, 0x58, RZ ;  /* 0x00000058070b7824 */ /* 0x000fe200078e02ff */
[----:B------:R0:W4:Y:S01]  /*ed30*/  LDG.E.U16 R225, desc[UR60][R12.64] ;  /* 0x0000003c0ce17981 */ /* 0x000122000c1e1500 */
[----:B-1----:R-:W-:-:S04]  /*ed40*/  IMAD.WIDE R16, R8, 0x2, R14 ;  /* 0x0000000208107825 */ /* 0x002fc800078e020e */
[----:B------:R-:W-:Y:S01]  /*ed50*/  IMAD.WIDE R14, R8, 0x2, R18 ;  /* 0x00000002080e7825 */ /* 0x000fe200078e0212 */
[----:B------:R-:W4:Y:S03]  /*ed60*/  LDG.E.U16 R226, desc[UR60][R16.64] ;  /* 0x0000003c10e27981 */ /* 0x000f26000c1e1500 */
[--C-:B------:R-:W-:Y:S01]  /*ed70*/  IMAD.WIDE R20, R6, 0x2, R2.reuse ;  /* 0x0000000206147825 */ /* 0x100fe200078e0202 */
[----:B------:R1:W4:Y:S03]  /*ed80*/  LDG.E.U16 R224, desc[UR60][R14.64] ;  /* 0x0000003c0ee07981 */ /* 0x000326000c1e1500 */
[----:B0-----:R-:W-:-:S04]  /*ed90*/  IMAD.WIDE R12, R11, 0x2, R2 ;  /* 0x000000020b0c7825 */ /* 0x001fc800078e0202 */
[C---:B------:R-:W-:Y:S02]  /*eda0*/  IMAD R6, R7.reuse, 0x59, RZ ;  /* 0x0000005907067824 */ /* 0x040fe400078e02ff */
[----:B------:R-:W-:Y:S02]  /*edb0*/  IMAD R152, R7, 0x5a, RZ ;  /* 0x0000005a07987824 */ /* 0x000fe400078e02ff */
[----:B-1----:R-:W-:-:S04]  /*edc0*/  IMAD.WIDE R14, R8, 0x2, R12 ;  /* 0x00000002080e7825 */ /* 0x002fc800078e020c */
[----:B------:R-:W-:Y:S01]  /*edd0*/  IMAD.WIDE R20, R8, 0x2, R20 ;  /* 0x0000000208147825 */ /* 0x000fe200078e0214 */
[----:B------:R0:W4:Y:S03]  /*ede0*/  LDG.E.U16 R223, desc[UR60][R14.64] ;  /* 0x0000003c0edf7981 */ /* 0x000126000c1e1500 */
[C---:B------:R-:W-:Y:S01]  /*edf0*/  IMAD.WIDE R16, R6.reuse, 0x2, R2 ;  /* 0x0000000206107825 */ /* 0x040fe200078e0202 */
[----:B------:R1:W4:Y:S03]  /*ee00*/  LDG.E.U16 R227, desc[UR60][R20.64] ;  /* 0x0000003c14e37981 */ /* 0x000326000c1e1500 */
[----:B------:R-:W-:-:S04]  /*ee10*/  IMAD.WIDE R12, R6, 0x2, R4 ;  /* 0x00000002060c7825 */ /* 0x000fc800078e0204 */
[----:B------:R-:W-:-:S04]  /*ee20*/  IMAD.WIDE R22, R152, 0x2, R2 ;  /* 0x0000000298167825 */ /* 0x000fc800078e0202 */
[----:B------:R-:W-:Y:S02]  /*ee30*/  IMAD R6, R7, 0x60, RZ ;  /* 0x0000006007067824 */ /* 0x000fe400078e02ff */
[----:B------:R-:W-:-:S04]  /*ee40*/  IMAD.WIDE R16, R8, 0x2, R16 ;  /* 0x0000000208107825 */ /* 0x000fc800078e0210 */
[----:B0-----:R-:W-:Y:S01]  /*ee50*/  IMAD.WIDE R14, R8, 0x2, R12 ;  /* 0x00000002080e7825 */ /* 0x001fe200078e020c */
[----:B------:R0:W4:Y:S03]  /*ee60*/  LDG.E.U16 R221, desc[UR60][R16.64] ;  /* 0x0000003c10dd7981 */ /* 0x000126000c1e1500 */
[----:B-1----:R-:W-:Y:S01]  /*ee70*/  IMAD.WIDE R20, R6, 0x2, R2 ;  /* 0x0000000206147825 */ /* 0x002fe200078e0202 */
[----:B------:R1:W4:Y:S03]  /*ee80*/  LDG.E.U16 R220, desc[UR60][R14.64] ;  /* 0x0000003c0edc7981 */ /* 0x000326000c1e1500 */
[----:B------:R-:W-:-:S04]  /*ee90*/  IMAD.WIDE R18, R11, 0x2, R4 ;  /* 0x000000020b127825 */ /* 0x000fc800078e0204 */
[----:B------:R-:W-:-:S04]  /*eea0*/  IMAD.WIDE R12, R8, 0x2, R22 ;  /* 0x00000002080c7825 */ /* 0x000fc800078e0216 */
[----:B------:R-:W-:Y:S01]  /*eeb0*/  IMAD R11, R7, 0x68, RZ ;  /* 0x00000068070b7824 */ /* 0x000fe200078e02ff */
[----:B------:R2:W4:Y:S01]  /*eec0*/  LDG.E.U16 R219, desc[UR60][R12.64] ;  /* 0x0000003c0cdb7981 */ /* 0x000522000c1e1500 */
[----:B0-----:R-:W-:-:S04]  /*eed0*/  IMAD.WIDE R16, R8, 0x2, R20 ;  /* 0x0000000208107825 */ /* 0x001fc800078e0214 */
[----:B------:R-:W-:Y:S01]  /*eee0*/  IMAD.WIDE R18, R8, 0x2, R18 ;  /* 0x0000000208127825 */ /* 0x000fe200078e0212 */
[----:B------:R0:W4:Y:S03]  /*eef0*/  LDG.E.U16 R218, desc[UR60][R16.64] ;  /* 0x0000003c10da7981 */ /* 0x000126000c1e1500 */
[----:B-1----:R-:W-:Y:S01]  /*ef00*/  IMAD.WIDE R14, R6, 0x2, R4 ;  /* 0x00000002060e7825 */ /* 0x002fe200078e0204 */
[----:B------:R1:W4:Y:S03]  /*ef10*/  LDG.E.U16 R222, desc[UR60][R18.64] ;  /* 0x0000003c12de7981 */ /* 0x000326000c1e1500 */
[----:B--2---:R-:W-:-:S04]  /*ef20*/  IMAD.WIDE R12, R11, 0x2, R2 ;  /* 0x000000020b0c7825 */ /* 0x004fc800078e0202 */
[----:B------:R-:W-:Y:S02]  /*ef30*/  IMAD R20, R7, 0x70, RZ ;  /* 0x0000007007147824 */ /* 0x000fe400078e02ff */
[----:B0-----:R-:W-:-:S04]  /*ef40*/  IMAD.WIDE R16, R11, 0x2, R4 ;  /* 0x000000020b107825 */ /* 0x001fc800078e0204 */
[----:B------:R-:W-:-:S04]  /*ef50*/  IMAD.WIDE R22, R20, 0x2, R2 ;  /* 0x0000000214167825 */ /* 0x000fc800078e0202 */
[----:B-1----:R-:W-:-:S04]  /*ef60*/  IMAD.WIDE R18, R8, 0x2, R14 ;  /* 0x0000000208127825 */ /* 0x002fc800078e020e */
[----:B------:R-:W-:Y:S01]  /*ef70*/  IMAD.WIDE R12, R8, 0x2, R12 ;  /* 0x00000002080c7825 */ /* 0x000fe200078e020c */
[----:B------:R0:W2:Y:S03]  /*ef80*/  LDG.E.U16 R217, desc[UR60][R18.64] ;  /* 0x0000003c12d97981 */ /* 0x0000a6000c1e1500 */
[----:B------:R-:W-:Y:S01]  /*ef90*/  IMAD R6, R7, 0x78, RZ ;  /* 0x0000007807067824 */ /* 0x000fe200078e02ff */
[----:B------:R1:W2:Y:S01]  /*efa0*/  LDG.E.U16 R216, desc[UR60][R12.64] ;  /* 0x0000003c0cd87981 */ /* 0x0002a2000c1e1500 */
[----:B------:R-:W-:-:S04]  /*efb0*/  IMAD.WIDE R20, R20, 0x2, R4 ;  /* 0x0000000214147825 */ /* 0x000fc800078e0204 */
[----:B------:R-:W-:-:S04]  /*efc0*/  IMAD.WIDE R14, R8, 0x2, R16 ;  /* 0x00000002080e7825 */ /* 0x000fc800078e0210 */
[----:B0-----:R-:W-:Y:S01]  /*efd0*/  IMAD.WIDE R18, R8, 0x2, R22 ;  /* 0x0000000208127825 */ /* 0x001fe200078e0216 */
[----:B------:R0:W2:Y:S03]  /*efe0*/  LDG.E.U16 R215, desc[UR60][R14.64] ;  /* 0x0000003c0ed77981 */ /* 0x0000a6000c1e1500 */
[----:B-1----:R-:W-:Y:S01]  /*eff0*/  IMAD.WIDE R12, R6, 0x2, R2 ;  /* 0x00000002060c7825 */ /* 0x002fe200078e0202 */
[----:B------:R1:W2:Y:S03]  /*f000*/  LDG.E.U16 R214, desc[UR60][R18.64] ;  /* 0x0000003c12d67981 */ /* 0x0002a6000c1e1500 */
[----:B------:R-:W-:-:S04]  /*f010*/  IMAD.WIDE R16, R8, 0x2, R20 ;  /* 0x0000000208107825 */ /* 0x000fc800078e0214 */
[----:B0-----:R-:W-:Y:S01]  /*f020*/  IMAD.WIDE R14, R6, 0x2, R4 ;  /* 0x00000002060e7825 */ /* 0x001fe200078e0204 */
[----:B------:R0:W2:Y:S03]  /*f030*/  LDG.E.U16 R213, desc[UR60][R16.64] ;  /* 0x0000003c10d57981 */ /* 0x0000a6000c1e1500 */
[----:B-1----:R-:W-:-:S04]  /*f040*/  IMAD.WIDE R18, R7, 0x2, R2 ;  /* 0x0000000207127825 */ /* 0x002fc800078e0202 */
[----:B------:R-:W-:-:S04]  /*f050*/  IMAD.WIDE R12, R8, 0x2, R12 ;  /* 0x00000002080c7825 */ /* 0x000fc800078e020c */
[----:B------:R-:W-:Y:S01]  /*f060*/  IMAD R6, R7, 0x61, RZ ;  /* 0x0000006107067824 */ /* 0x000fe200078e02ff */
[----:B------:R1:W2:Y:S01]  /*f070*/  LDG.E.U16 R212, desc[UR60][R12.64] ;  /* 0x0000003c0cd47981 */ /* 0x0002a2000c1e1500 */
[----:B0-----:R-:W-:-:S04]  /*f080*/  IMAD.WIDE R16, R8, 0x2, R14 ;  /* 0x0000000208107825 */ /* 0x001fc800078e020e */
[----:B------:R-:W-:Y:S01]  /*f090*/  IMAD.WIDE R14, R8, 0x2, R18 ;  /* 0x00000002080e7825 */ /* 0x000fe200078e0212 */
[----:B------:R-:W2:Y:S03]  /*f0a0*/  LDG.E.U16 R211, desc[UR60][R16.64] ;  /* 0x0000003c10d37981 */ /* 0x000ea6000c1e1500 */
[----:B------:R-:W-:Y:S01]  /*f0b0*/  IMAD.WIDE R18, R6, 0x2, R2 ;  /* 0x0000000206127825 */ /* 0x000fe200078e0202 */
[----:B------:R0:W2:Y:S03]  /*f0c0*/  LDG.E.U16 R210, desc[UR60][R14.64] ;  /* 0x0000003c0ed27981 */ /* 0x0000a6000c1e1500 */
[----:B-1----:R-:W-:-:S04]  /*f0d0*/  IMAD.WIDE R12, R152, 0x2, R4 ;  /* 0x00000002980c7825 */ /* 0x002fc800078e0204 */
[----:B------:R-:W-:-:S04]  /*f0e0*/  IMAD.WIDE R20, R7, 0x2, R4 ;  /* 0x0000000207147825 */ /* 0x000fc800078e0204 */
[----:B------:R-:W-:Y:S02]  /*f0f0*/  IMAD R11, R7, 0x69, RZ ;  /* 0x00000069070b7824 */ /* 0x000fe400078e02ff */
[----:B0-----:R-:W-:-:S04]  /*f100*/  IMAD.WIDE R14, R8, 0x2, R12 ;  /* 0x00000002080e7825 */ /* 0x001fc800078e020c */
[C---:B------:R-:W-:Y:S01]  /*f110*/  IMAD.WIDE R12, R8.reuse, 0x2, R18 ;  /* 0x00000002080c7825 */ /* 0x040fe200078e0212 */
[----:B------:R-:W2:Y:S03]  /*f120*/  LDG.E.U16 R208, desc[UR60][R14.64] ;  /* 0x0000003c0ed07981 */ /* 0x000ea6000c1e1500 */
[----:B------:R-:W-:Y:S01]  /*f130*/  IMAD.WIDE R16, R8, 0x2, R20 ;  /* 0x0000000208107825 */ /* 0x000fe200078e0214 */
[----:B------:R0:W2:Y:S03]  /*f140*/  LDG.E.U16 R207, desc[UR60][R12.64] ;  /* 0x0000003c0ccf7981 */ /* 0x0000a6000c1e1500 */
[C---:B------:R-:W-:Y:S01]  /*f150*/  IMAD.WIDE R18, R11.reuse, 0x2, R2 ;  /* 0x000000020b127825 */ /* 0x040fe200078e0202 */
[----:B------:R1:W2:Y:S03]  /*f160*/  LDG.E.U16 R209, desc[UR60][R16.64] ;  /* 0x0000003c10d17981 */ /* 0x0002a6000c1e1500 */
[----:B0-----:R-:W-:-:S04]  /*f170*/  IMAD.WIDE R12, R11, 0x2, R4 ;  /* 0x000000020b0c7825 */ /* 0x001fc800078e0204 */
[----:B-1----:R-:W-:-:S04]  /*f180*/  IMAD.WIDE R16, R6, 0x2, R4 ;  /* 0x0000000206107825 */ /* 0x002fc800078e0204 */
[----:B------:R-:W-:-:S04]  /*f190*/  IMAD.WIDE R14, R8, 0x2, R18 ;  /* 0x00000002080e7825 */ /* 0x000fc800078e0212 */
[C---:B------:R-:W-:Y:S01]  /*f1a0*/  IMAD R6, R7.reuse, 0x71, RZ ;  /* 0x0000007107067824 */ /* 0x040fe200078e02ff */
[----:B------:R0:W2:Y:S01]  /*f1b0*/  LDG.E.U16 R205, desc[UR60][R14.64] ;  /* 0x0000003c0ecd7981 */ /* 0x0000a2000c1e1500 */
[----:B------:R-:W-:Y:S02]  /*f1c0*/  IMAD R11, R7, 0x79, RZ ;  /* 0x00000079070b7824 */ /* 0x000fe400078e02ff */
[----:B------:R-:W-:-:S04]  /*f1d0*/  IMAD.WIDE R18, R8, 0x2, R12 ;  /* 0x0000000208127825 */ /* 0x000fc800078e020c */
[----:B------:R-:W-:Y:S01]  /*f1e0*/  IMAD.WIDE R16, R8, 0x2, R16 ;  /* 0x0000000208107825 */ /* 0x000fe200078e0210 */
[----:B------:R-:W2:Y:S03]  /*f1f0*/  LDG.E.U16 R204, desc[UR60][R18.64] ;  /* 0x0000003c12cc7981 */ /* 0x000ea6000c1e1500 */
[--C-:B------:R-:W-:Y:S01]  /*f200*/  IMAD.WIDE R20, R6, 0x2, R2.reuse ;  /* 0x0000000206147825 */ /* 0x100fe200078e0202 */
[----:B------:R1:W2:Y:S03]  /*f210*/  LDG.E.U16 R206, desc[UR60][R16.64] ;  /* 0x0000003c10ce7981 */ /* 0x0002a6000c1e1500 */
[----:B------:R-:W-:-:S04]  /*f220*/  IMAD.WIDE R12, R11, 0x2, R2 ;  /* 0x000000020b0c7825 */ /* 0x000fc800078e0202 */
[----:B0-----:R-:W-:-:S04]  /*f230*/  IMAD.WIDE R14, R6, 0x2, R4 ;  /* 0x00000002060e7825 */ /* 0x001fc800078e0204 */
[----:B------:R-:W-:Y:S02]  /*f240*/  IMAD R6, R7, 0x5b, RZ ;  /* 0x0000005b07067824 */ /* 0x000fe400078e02ff */
[----:B-1----:R-:W-:-:S04]  /*f250*/  IMAD.WIDE R16, R8, 0x2, R20 ;  /* 0x0000000208107825 */ /* 0x002fc800078e0214 */
[----:B------:R-:W-:Y:S01]  /*f260*/  IMAD.WIDE R18, R11, 0x2, R4 ;  /* 0x000000020b127825 */ /* 0x000fe200078e0204 */
[----:B------:R0:W2:Y:S03]  /*f270*/  LDG.E.U16 R203, desc[UR60][R16.64] ;  /* 0x0000003c10cb7981 */ /* 0x0000a6000c1e1500 */
[----:B------:R-:W-:-:S04]  /*f280*/  IMAD.WIDE R12, R8, 0x2, R12 ;  /* 0x00000002080c7825 */ /* 0x000fc800078e020c */
[----:B------:R-:W-:Y:S01]  /*f290*/  IMAD.WIDE R20, R8, 0x2, R14 ;  /* 0x0000000208147825 */ /* 0x000fe200078e020e */
[----:B------:R1:W2:Y:S03]  /*f2a0*/  LDG.E.U16 R201, desc[UR60][R12.64] ;  /* 0x0000003c0cc97981 */ /* 0x0002a6000c1e1500 */
[----:B------:R-:W-:Y:S01]  /*f2b0*/  IMAD.WIDE R14, R6, 0x2, R2 ;  /* 0x00000002060e7825 */ /* 0x000fe200078e0202 */
[----:B------:R-:W2:Y:S03]  /*f2c0*/  LDG.E.U16 R202, desc[UR60][R20.64] ;  /* 0x0000003c14ca7981 */ /* 0x000ea6000c1e1500 */
[----:B0-----:R-:W-:-:S04]  /*f2d0*/  IMAD.WIDE R16, R8, 0x2, R18 ;  /* 0x0000000208107825 */ /* 0x001fc800078e0212 */
[----:B-1----:R-:W-:Y:S01]  /*f2e0*/  IMAD.WIDE R12, R6, 0x2, R4 ;  /* 0x00000002060c7825 */ /* 0x002fe200078e0204 */
[----:B------:R0:W2:Y:S03]  /*f2f0*/  LDG.E.U16 R200, desc[UR60][R16.64] ;  /* 0x0000003c10c87981 */ /* 0x0000a6000c1e1500 */
[----:B------:R-:W-:Y:S02]  /*f300*/  IMAD R11, R7, 0x62, RZ ;  /* 0x00000062070b7824 */ /* 0x000fe400078e02ff */
[----:B------:R-:W-:-:S04]  /*f310*/  IMAD.WIDE R18, R8, 0x2, R14 ;  /* 0x0000000208127825 */ /* 0x000fc800078e020e */
[----:B------:R-:W-:Y:S01]  /*f320*/  IMAD R6, R7, 0x6a, RZ ;  /* 0x0000006a07067824 */ /* 0x000fe200078e02ff */
[----:B------:R1:W2:Y:S01]  /*f330*/  LDG.E.U16 R199, desc[UR60][R18.64] ;  /* 0x0000003c12c77981 */ /* 0x0002a2000c1e1500 */
[----:B0-----:R-:W-:-:S04]  /*f340*/  IMAD.WIDE R16, R8, 0x2, R12 ;  /* 0x0000000208107825 */ /* 0x001fc800078e020c */
[----:B------:R-:W-:Y:S01]  /*f350*/  IMAD.WIDE R14, R11, 0x2, R4 ;  /* 0x000000020b0e7825 */ /* 0x000fe200078e0204 */
[----:B------:R0:W2:Y:S03]  /*f360*/  LDG.E.U16 R198, desc[UR60][R16.64] ;  /* 0x0000003c10c67981 */ /* 0x0000a6000c1e1500 */
[----:B------:R-:W-:-:S04]  /*f370*/  IMAD.WIDE R12, R6, 0x2, R2 ;  /* 0x00000002060c7825 */ /* 0x000fc800078e0202 */
[----:B-1----:R-:W-:-:S04]  /*f380*/  IMAD.WIDE R18, R6, 0x2, R4 ;  /* 0x0000000206127825 */ /* 0x002fc800078e0204 */
[----:B0-----:R-:W-:-:S04]  /*f390*/  IMAD.WIDE R16, R8, 0x2, R14 ;  /* 0x0000000208107825 */ /* 0x001fc800078e020e */
[C---:B------:R-:W-:Y:S01]  /*f3a0*/  IMAD.WIDE R14, R8.reuse, 0x2, R12 ;  /* 0x00000002080e7825 */ /* 0x040fe200078e020c */
[----:B------:R0:W2:Y:S03]  /*f3b0*/  LDG.E.U16 R196, desc[UR60][R16.64] ;  /* 0x0000003c10c47981 */ /* 0x0000a6000c1e1500 */
[----:B------:R-:W-:Y:S01]  /*f3c0*/  IMAD.WIDE R12, R8, 0x2, R18 ;  /* 0x00000002080c7825 */ /* 0x000fe200078e0212 */
[----:B------:R-:W2:Y:S03]  /*f3d0*/  LDG.E.U16 R195, desc[UR60][R14.64] ;  /* 0x0000003c0ec37981 */ /* 0x000ea6000c1e1500 */
[----:B------:R-:W-:Y:S01]  /*f3e0*/  IMAD R6, R7, 0x72, RZ ;  /* 0x0000007207067824 */ /* 0x000fe200078e02ff */
[----:B------:R1:W2:Y:S01]  /*f3f0*/  LDG.E.U16 R194, desc[UR60][R12.64] ;  /* 0x0000003c0cc27981 */ /* 0x0002a2000c1e1500 */
[----:B------:R-:W-:-:S04]  /*f400*/  IMAD.WIDE R20, R11, 0x2, R2 ;  /* 0x000000020b147825 */ /* 0x000fc800078e0202 */
[----:B0-----:R-:W-:-:S04]  /*f410*/  IMAD.WIDE R16, R6, 0x2, R2 ;  /* 0x0000000206107825 */ /* 0x001fc800078e0202 */
[----:B------:R-:W-:Y:S02]  /*f420*/  IMAD R18, R7, 0x7a, RZ ;  /* 0x0000007a07127824 */ /* 0x000fe400078e02ff */
[----:B-1----:R-:W-:-:S04]  /*f430*/  IMAD.WIDE R12, R6, 0x2, R4 ;  /* 0x00000002060c7825 */ /* 0x002fc800078e0204 */
[----:B------:R-:W-:-:S04]  /*f440*/  IMAD.WIDE R16, R8, 0x2, R16 ;  /* 0x0000000208107825 */ /* 0x000fc800078e0210 */
[C---:B------:R-:W-:Y:S01]  /*f450*/  IMAD.WIDE R14, R18.reuse, 0x2, R2 ;  /* 0x00000002120e7825 */ /* 0x040fe200078e0202 */
[----:B------:R0:W2:Y:S03]  /*f460*/  LDG.E.U16 R193, desc[UR60][R16.64] ;  /* 0x0000003c10c17981 */ /* 0x0000a6000c1e1500 */
[----:B------:R-:W-:-:S04]  /*f470*/  IMAD.WIDE R18, R18, 0x2, R4 ;  /* 0x0000000212127825 */ /* 0x000fc800078e0204 */
[----:B------:R-:W-:-:S04]  /*f480*/  IMAD.WIDE R12, R8, 0x2, R12 ;  /* 0x00000002080c7825 */ /* 0x000fc800078e020c */
[C---:B------:R-:W-:Y:S01]  /*f490*/  IMAD.WIDE R20, R8.reuse, 0x2, R20 ;  /* 0x0000000208147825 */ /* 0x040fe200078e0214 */
[----:B------:R1:W2:Y:S03]  /*f4a0*/  LDG.E.U16 R192, desc[UR60][R12.64] ;  /* 0x0000003c0cc07981 */ /* 0x0002a6000c1e1500 */
[C---:B------:R-:W-:Y:S01]  /*f4b0*/  IMAD R154, R7.reuse, 0x5c, RZ ;  /* 0x0000005c079a7824 */ /* 0x040fe200078e02ff */
[----:B------:R3:W2:Y:S01]  /*f4c0*/  LDG.E.U16 R197, desc[UR60][R20.64] ;  /* 0x0000003c14c57981 */ /* 0x0006a2000c1e1500 */
[----:B------:R-:W-:Y:S02]  /*f4d0*/  IMAD R6, R7, 0x63, RZ ;  /* 0x0000006307067824 */ /* 0x000fe400078e02ff */
[----:B0-----:R-:W-:-:S04]  /*f4e0*/  IMAD.WIDE R16, R8, 0x2, R14 ;  /* 0x0000000208107825 */ /* 0x001fc800078e020e */
[----:B------:R-:W-:Y:S01]  /*f4f0*/  IMAD.WIDE R22, R154, 0x2, R2 ;  /* 0x000000029a167825 */ /* 0x000fe200078e0202 */
[----:B------:R-:W2:Y:S03]  /*f500*/  LDG.E.U16 R191, desc[UR60][R16.64] ;  /* 0x0000003c10bf7981 */ /* 0x000ea6000c1e1500 */
[----:B------:R-:W-:-:S04]  /*f510*/  IMAD.WIDE R14, R8, 0x2, R18 ;  /* 0x00000002080e7825 */ /* 0x000fc800078e0212 */
[C---:B-1----:R-:W-:Y:S01]  /*f520*/  IMAD.WIDE R12, R6.reuse, 0x2, R4 ;  /* 0x00000002060c7825 */ /* 0x042fe200078e0204 */
[----:B------:R0:W2:Y:S03]  /*f530*/  LDG.E.U16 R190, desc[UR60][R14.64] ;  /* 0x0000003c0ebe7981 */ /* 0x0000a6000c1e1500 */
[----:B---3--:R-:W-:-:S04]  /*f540*/  IMAD.WIDE R20, R6, 0x2, R2 ;  /* 0x0000000206147825 */ /* 0x008fc800078e0202 */
[----:B------:R-:W-:Y:S02]  /*f550*/  IMAD R11, R7, 0x6b, RZ ;  /* 0x0000006b070b7824 */ /* 0x000fe400078e02ff */
[----:B------:R-:W-:-:S04]  /*f560*/  IMAD.WIDE R18, R8, 0x2, R22 ;  /* 0x0000000208127825 */ /* 0x000fc800078e0216 */
[C---:B0-----:R-:W-:Y:S01]  /*f570*/  IMAD.WIDE R14, R8.reuse, 0x2, R12 ;  /* 0x00000002080e7825 */ /* 0x041fe200078e020c */
[----:B------:R0:W3:Y:S03]  /*f580*/  LDG.E.U16 R189, desc[UR60][R18.64] ;  /* 0x0000003c12bd7981 */ /* 0x0000e6000c1e1500 */
[----:B------:R-:W-:Y:S01]  /*f590*/  IMAD.WIDE R16, R8, 0x2, R20 ;  /* 0x0000000208107825 */ /* 0x000fe200078e0214 */
[----:B------:R-:W3:Y:S03]  /*f5a0*/  LDG.E.U16 R187, desc[UR60][R14.64] ;  /* 0x0000003c0ebb7981 */ /* 0x000ee6000c1e1500 */
[----:B------:R-:W-:Y:S01]  /*f5b0*/  IMAD.WIDE R12, R11, 0x2, R2 ;  /* 0x000000020b0c7825 */ /* 0x000fe200078e0202 */
[----:B------:R1:W3:Y:S03]  /*f5c0*/  LDG.E.U16 R188, desc[UR60][R16.64] ;  /* 0x0000003c10bc7981 */ /* 0x0002e6000c1e1500 */
[----:B------:R-:W-:-:S02]  /*f5d0*/  IMAD R6, R7, 0x73, RZ ;  /* 0x0000007307067824 */ /* 0x000fc400078e02ff */
[----:B0-----:R-:W-:-:S04]  /*f5e0*/  IMAD.WIDE R18, R11, 0x2, R4 ;  /* 0x000000020b127825 */ /* 0x001fc800078e0204 */
[----:B------:R-:W-:Y:S02]  /*f5f0*/  IMAD R152, R7, 0x7b, RZ ;  /* 0x0000007b07987824 */ /* 0x000fe400078e02ff */
[----:B-1----:R-:W-:-:S04]  /*f600*/  IMAD.WIDE R16, R6, 0x2, R2 ;  /* 0x0000000206107825 */ /* 0x002fc800078e0202 */
[----:B------:R-:W-:-:S04]  /*f610*/  IMAD.WIDE R14, R8, 0x2, R12 ;  /* 0x00000002080e7825 */ /* 0x000fc800078e020c */
[----:B------:R-:W-:Y:S01]  /*f620*/  IMAD.WIDE R12, R6, 0x2, R4 ;  /* 0x00000002060c7825 */ /* 0x000fe200078e0204 */
[----:B------:R0:W3:Y:S03]  /*f630*/  LDG.E.U16 R186, desc[UR60][R14.64] ;  /* 0x0000003c0eba7981 */ /* 0x0000e6000c1e1500 */
        /* <DEDUP_REMOVED lines=15> */
[----:B----4-:R-:W-:-:S04]  /*f730*/  IMAD.WIDE R12, R16, 0x2, R2 ;  /* 0x00000002100c7825 */ /* 0x010fc800078e0202 */
[----:B------:R-:W-:-:S04]  /*f740*/  IMAD.WIDE R16, R16, 0x2, R4 ;  /* 0x0000000210107825 */ /* 0x000fc800078e0204 */
[----:B------:R-:W-:-:S04]  /*f750*/  IMAD.WIDE R22, R20, 0x2, R2 ;  /* 0x0000000214167825 */ /* 0x000fc800078e0202 */
[----:B------:R-:W-:Y:S02]  /*f760*/  IMAD R6, R7, 0x6c, RZ ;  /* 0x0000006c07067824 */ /* 0x000fe400078e02ff */
[----:B------:R-:W-:-:S04]  /*f770*/  IMAD.WIDE R18, R8, 0x2, R14 ;  /* 0x0000000208127825 */ /* 0x000fc800078e020e */
[----:B------:R-:W-:Y:S01]  /*f780*/  IMAD.WIDE R14, R8, 0x2, R12 ;  /* 0x00000002080e7825 */ /* 0x000fe200078e020c */
[----:B------:R-:W4:Y:S03]  /*f790*/  LDG.E.U16 R180, desc[UR60][R18.64] ;  /* 0x0000003c12b47981 */ /* 0x000f26000c1e1500 */
[----:B------:R-:W-:Y:S01]  /*f7a0*/  IMAD.WIDE R20, R20, 0x2, R4 ;  /* 0x0000000214147825 */ /* 0x000fe200078e0204 */
[----:B------:R0:W4:Y:S03]  /*f7b0*/  LDG.E.U16 R179, desc[UR60][R14.64] ;  /* 0x0000003c0eb37981 */ /* 0x000126000c1e1500 */
[----:B------:R-:W-:-:S04]  /*f7c0*/  IMAD.WIDE R12, R8, 0x2, R16 ;  /* 0x00000002080c7825 */ /* 0x000fc800078e0210 */
[----:B------:R-:W-:Y:S01]  /*f7d0*/  IMAD.WIDE R152, R6, 0x2, R2 ;  /* 0x0000000206987825 */ /* 0x000fe200078e0202 */
[----:B------:R1:W4:Y:S03]  /*f7e0*/  LDG.E.U16 R178, desc[UR60][R12.64] ;  /* 0x0000003c0cb27981 */ /* 0x000326000c1e1500 */
[----:B------:R-:W-:-:S04]  /*f7f0*/  IMAD.WIDE R16, R8, 0x2, R22 ;  /* 0x0000000208107825 */ /* 0x000fc800078e0216 */
[C---:B0-----:R-:W-:Y:S01]  /*f800*/  IMAD.WIDE R14, R8.reuse, 0x2, R20 ;  /* 0x00000002080e7825 */ /* 0x041fe200078e0214 */
[----:B------:R0:W4:Y:S03]  /*f810*/  LDG.E.U16 R177, desc[UR60][R16.64] ;  /* 0x0000003c10b17981 */ /* 0x000126000c1e1500 */
[----:B-1----:R-:W-:Y:S01]  /*f820*/  IMAD.WIDE R12, R8, 0x2, R152 ;  /* 0x00000002080c7825 */ /* 0x002fe200078e0298 */
[----:B------:R1:W4:Y:S03]  /*f830*/  LDG.E.U16 R176, desc[UR60][R14.64] ;  /* 0x0000003c0eb07981 */ /* 0x000326000c1e1500 */
[----:B------:R-:W-:Y:S01]  /*f840*/  IMAD R11, R7, 0x74, RZ ;  /* 0x00000074070b7824 */ /* 0x000fe200078e02ff */
[----:B------:R1:W4:Y:S01]  /*f850*/  LDG.E.U16 R175, desc[UR60][R12.64] ;  /* 0x0000003c0caf7981 */ /* 0x000322000c1e1500 */
[----:B0-----:R-:W-:-:S04]  /*f860*/  IMAD.WIDE R16, R6, 0x2, R4 ;  /* 0x0000000206107825 */ /* 0x001fc800078e0204 */
[----:B------:R-:W-:Y:S02]  /*f870*/  IMAD R22, R7, 0x7c, RZ ;  /* 0x0000007c07167824 */ /* 0x000fe400078e02ff */
[----:B-1----:R-:W-:-:S04]  /*f880*/  IMAD.WIDE R14, R11, 0x2, R2 ;  /* 0x000000020b0e7825 */ /* 0x002fc800078e0202 */
[----:B------:R-:W-:-:S04]  /*f890*/  IMAD.WIDE R12, R11, 0x2, R4 ;  /* 0x000000020b0c7825 */ /* 0x000fc800078e0204 */
[----:B------:R-:W-:-:S04]  /*f8a0*/  IMAD.WIDE R16, R8, 0x2, R16 ;  /* 0x0000000208107825 */ /* 0x000fc800078e0210 */
[C---:B------:R-:W-:Y:S01]  /*f8b0*/  IMAD.WIDE R18, R22.reuse, 0x2, R2 ;  /* 0x0000000216127825 */ /* 0x040fe200078e0202 */
[----:B------:R0:W4:Y:S03]  /*f8c0*/  LDG.E.U16 R174, desc[UR60][R16.64] ;  /* 0x0000003c10ae7981 */ /* 0x000126000c1e1500 */
[----:B------:R-:W-:-:S04]  /*f8d0*/  IMAD.WIDE R22, R22, 0x2, R4 ;  /* 0x0000000216167825 */ /* 0x000fc800078e0204 */
[----:B------:R-:W-:-:S04]  /*f8e0*/  IMAD.WIDE R20, R8, 0x2, R14 ;  /* 0x0000000208147825 */ /* 0x000fc800078e020e */
[C---:B0-----:R-:W-:Y:S01]  /*f8f0*/  IMAD.WIDE R16, R8.reuse, 0x2, R12 ;  /* 0x0000000208107825 */ /* 0x041fe200078e020c */
[----:B------:R-:W4:Y:S03]  /*f900*/  LDG.E.U16 R173, desc[UR60][R20.64] ;  /* 0x0000003c14ad7981 */ /* 0x000f26000c1e1500 */
[C---:B------:R-:W-:Y:S01]  /*f910*/  IMAD.WIDE R14, R8.reuse, 0x2, R18 ;  /* 0x00000002080e7825 */ /* 0x040fe200078e0212 */
[----:B------:R-:W4:Y:S03]  /*f920*/  LDG.E.U16 R172, desc[UR60][R16.64] ;  /* 0x0000003c10ac7981 */ /* 0x000f26000c1e1500 */
[----:B------:R-:W-:Y:S01]  /*f930*/  IMAD.WIDE R12, R8, 0x2, R22 ;  /* 0x00000002080c7825 */ /* 0x000fe200078e0216 */
[----:B------:R0:W4:Y:S03]  /*f940*/  LDG.E.U16 R171, desc[UR60][R14.64] ;  /* 0x0000003c0eab7981 */ /* 0x000126000c1e1500 */
[C---:B------:R-:W-:Y:S01]  /*f950*/  IMAD R154, R7.reuse, 0x5e, RZ ;  /* 0x0000005e079a7824 */ /* 0x040fe200078e02ff */
[----:B------:R1:W4:Y:S01]  /*f960*/  LDG.E.U16 R170, desc[UR60][R12.64] ;  /* 0x0000003c0caa7981 */ /* 0x000322000c1e1500 */
[----:B------:R-:W-:-:S02]  /*f970*/  IMAD R6, R7, 0x65, RZ ;  /* 0x0000006507067824 */ /* 0x000fc400078e02ff */
[----:B------:R-:W-:-:S04]  /*f980*/  IMAD.WIDE R152, R154, 0x2, R2 ;  /* 0x000000029a987825 */ /* 0x000fc800078e0202 */
[----:B0-----:R-:W-:-:S04]  /*f990*/  IMAD.WIDE R14, R6, 0x2, R2 ;  /* 0x00000002060e7825 */ /* 0x001fc800078e0202 */
[----:B-1----:R-:W-:-:S04]  /*f9a0*/  IMAD.WIDE R12, R6, 0x2, R4 ;  /* 0x00000002060c7825 */ /* 0x002fc800078e0204 */
[C---:B------:R-:W-:Y:S02]  /*f9b0*/  IMAD R22, R7.reuse, 0x75, RZ ;  /* 0x0000007507167824 */ /* 0x040fe400078e02ff */
[----:B------:R-:W-:Y:S02]  /*f9c0*/  IMAD R11, R7, 0x6d, RZ ;  /* 0x0000006d070b7824 */ /* 0x000fe400078e02ff */
[----:B------:R-:W-:-:S04]  /*f9d0*/  IMAD.WIDE R16, R8, 0x2, R152 ;  /* 0x0000000208107825 */ /* 0x000fc800078e0298 */
[C---:B------:R-:W-:Y:S01]  /*f9e0*/  IMAD.WIDE R18, R8.reuse, 0x2, R14 ;  /* 0x0000000208127825 */ /* 0x040fe200078e020e */
[----:B------:R0:W4:Y:S03]  /*f9f0*/  LDG.E.U16 R169, desc[UR60][R16.64] ;  /* 0x0000003c10a97981 */ /* 0x000126000c1e1500 */
[----:B------:R-:W-:Y:S01]  /*fa00*/  IMAD.WIDE R14, R8, 0x2, R12 ;  /* 0x00000002080e7825 */ /* 0x000fe200078e020c */
[----:B------:R-:W4:Y:S03]  /*fa10*/  LDG.E.U16 R168, desc[UR60][R18.64] ;  /* 0x0000003c12a87981 */ /* 0x000f26000c1e1500 */
[--C-:B------:R-:W-:Y:S01]  /*fa20*/  IMAD.WIDE R12, R22, 0x2, R2.reuse ;  /* 0x00000002160c7825 */ /* 0x100fe200078e0202 */
[----:B------:R1:W4:Y:S03]  /*fa30*/  LDG.E.U16 R167, desc[UR60][R14.64] ;  /* 0x0000003c0ea77981 */ /* 0x000326000c1e1500 */
[----:B------:R-:W-:-:S04]  /*fa40*/  IMAD.WIDE R20, R11, 0x2, R2 ;  /* 0x000000020b147825 */ /* 0x000fc800078e0202 */
[----:B------:R-:W-:-:S04]  /*fa50*/  IMAD.WIDE R22, R22, 0x2, R4 ;  /* 0x0000000216167825 */ /* 0x000fc800078e0204 */
[----:B0-----:R-:W-:-:S04]  /*fa60*/  IMAD.WIDE R16, R11, 0x2, R4 ;  /* 0x000000020b107825 */ /* 0x001fc800078e0204 */
[----:B-1----:R-:W-:-:S04]  /*fa70*/  IMAD.WIDE R14, R8, 0x2, R12 ;  /* 0x00000002080e7825 */ /* 0x002fc800078e020c */
[C---:B------:R-:W-:Y:S01]  /*fa80*/  IMAD.WIDE R20, R8.reuse, 0x2, R20 ;  /* 0x0000000208147825 */ /* 0x040fe200078e0214 */
[----:B------:R0:W4:Y:S03]  /*fa90*/  LDG.E.U16 R164, desc[UR60][R14.64] ;  /* 0x0000003c0ea47981 */ /* 0x000126000c1e1500 */
[C---:B------:R-:W-:Y:S01]  /*faa0*/  IMAD.WIDE R12, R8.reuse, 0x2, R22 ;  /* 0x00000002080c7825 */ /* 0x040fe200078e0216 */
[----:B------:R1:W4:Y:S03]  /*fab0*/  LDG.E.U16 R166, desc[UR60][R20.64] ;  /* 0x0000003c14a67981 */ /* 0x000326000c1e1500 */
[----:B------:R-:W-:Y:S01]  /*fac0*/  IMAD R6, R7, 0x7d, RZ ;  /* 0x0000007d07067824 */ /* 0x000fe200078e02ff */
[----:B------:R1:W4:Y:S01]  /*fad0*/  LDG.E.U16 R163, desc[UR60][R12.64] ;  /* 0x0000003c0ca37981 */ /* 0x000322000c1e1500 */
[----:B------:R-:W-:-:S04]  /*fae0*/  IMAD.WIDE R16, R8, 0x2, R16 ;  /* 0x0000000208107825 */ /* 0x000fc800078e0210 */
[C---:B0-----:R-:W-:Y:S01]  /*faf0*/  IMAD.WIDE R14, R6.reuse, 0x2, R2 ;  /* 0x00000002060e7825 */ /* 0x041fe200078e0202 */
[----:B------:R0:W4:Y:S03]  /*fb00*/  LDG.E.U16 R165, desc[UR60][R16.64] ;  /* 0x0000003c10a57981 */ /* 0x000126000c1e1500 */
[----:B-1----:R-:W-:Y:S02]  /*fb10*/  IMAD R20, R7, 0x5f, RZ ;  /* 0x0000005f07147824 */ /* 0x002fe400078e02ff */
[----:B------:R-:W-:-:S04]  /*fb20*/  IMAD.WIDE R12, R6, 0x2, R4 ;  /* 0x00000002060c7825 */ /* 0x000fc800078e0204 */
[----:B------:R-:W-:Y:S02]  /*fb30*/  IMAD R6, R7, 0x66, RZ ;  /* 0x0000006607067824 */ /* 0x000fe400078e02ff */
[----:B0-----:R-:W-:-:S04]  /*fb40*/  IMAD.WIDE R16, R154, 0x2, R4 ;  /* 0x000000029a107825 */ /* 0x001fc800078e0204 */
[----:B------:R-:W-:-:S04]  /*fb50*/  IMAD.WIDE R22, R20, 0x2, R2 ;  /* 0x0000000214167825 */ /* 0x000fc800078e0202 */
[----:B------:R-:W-:-:S04]  /*fb60*/  IMAD.WIDE R12, R8, 0x2, R12 ;  /* 0x00000002080c7825 */ /* 0x000fc800078e020c */
[----:B------:R-:W-:Y:S01]  /*fb70*/  IMAD.WIDE R152, R6, 0x2, R2 ;  /* 0x0000000206987825 */ /* 0x000fe200078e0202 */
[----:B------:R0:W4:Y:S03]  /*fb80*/  LDG.E.U16 R161, desc[UR60][R12.64] ;  /* 0x0000003c0ca17981 */ /* 0x000126000c1e1500 */
[----:B------:R-:W-:-:S04]  /*fb90*/  IMAD.WIDE R18, R8, 0x2, R14 ;  /* 0x0000000208127825 */ /* 0x000fc800078e020e */
[C---:B------:R-:W-:Y:S01]  /*fba0*/  IMAD.WIDE R14, R8.reuse, 0x2, R16 ;  /* 0x00000002080e7825 */ /* 0x040fe200078e0210 */
[----:B------:R1:W4:Y:S03]  /*fbb0*/  LDG.E.U16 R162, desc[UR60][R18.64] ;  /* 0x0000003c12a27981 */ /* 0x000326000c1e1500 */
[----:B------:R-:W-:Y:S01]  /*fbc0*/  IMAD.WIDE R16, R8, 0x2, R22 ;  /* 0x0000000208107825 */ /* 0x000fe200078e0216 */
[----:B------:R-:W4:Y:S03]  /*fbd0*/  LDG.E.U16 R160, desc[UR60][R14.64] ;  /* 0x0000003c0ea07981 */ /* 0x000f26000c1e1500 */
[----:B------:R-:W-:Y:S01]  /*fbe0*/  IMAD.WIDE R20, R20, 0x2, R4 ;  /* 0x0000000214147825 */ /* 0x000fe200078e0204 */
[----:B------:R1:W4:Y:S03]  /*fbf0*/  LDG.E.U16 R159, desc[UR60][R16.64] ;  /* 0x0000003c109f7981 */ /* 0x000326000c1e1500 */
[----:B0-----:R-:W-:-:S04]  /*fc00*/  IMAD.WIDE R12, R8, 0x2, R152 ;  /* 0x00000002080c7825 */ /* 0x001fc800078e0298 */
[----:B-1----:R-:W-:Y:S01]  /*fc10*/  IMAD R18, R7, 0x6e, RZ ;  /* 0x0000006e07127824 */ /* 0x002fe200078e02ff */
[----:B------:R0:W4:Y:S01]  /*fc20*/  LDG.E.U16 R157, desc[UR60][R12.64] ;  /* 0x0000003c0c9d7981 */ /* 0x000122000c1e1500 */
[----:B------:R-:W-:-:S04]  /*fc30*/  IMAD.WIDE R16, R6, 0x2, R4 ;  /* 0x0000000206107825 */ /* 0x000fc800078e0204 */
[----:B------:R-:W-:-:S04]  /*fc40*/  IMAD.WIDE R14, R8, 0x2, R20 ;  /* 0x00000002080e7825 */ /* 0x000fc800078e0214 */
[----:B0-----:R-:W-:Y:S01]  /*fc50*/  IMAD.WIDE R12, R18, 0x2, R2 ;  /* 0x00000002120c7825 */ /* 0x001fe200078e0202 */
[----:B------:R0:W4:Y:S03]  /*fc60*/  LDG.E.U16 R158, desc[UR60][R14.64] ;  /* 0x0000003c0e9e7981 */ /* 0x000126000c1e1500 */
[----:B------:R-:W-:Y:S02]  /*fc70*/  IMAD R6, R7, 0x76, RZ ;  /* 0x0000007607067824 */ /* 0x000fe400078e02ff */
[----:B------:R-:W-:-:S04]  /*fc80*/  IMAD.WIDE R20, R8, 0x2, R16 ;  /* 0x0000000208147825 */ /* 0x000fc800078e0210 */
[----:B------:R-:W-:Y:S01]  /*fc90*/  IMAD.WIDE R18, R18, 0x2, R4 ;  /* 0x0000000212127825 */ /* 0x000fe200078e0204 */
[----:B------:R1:W4:Y:S03]  /*fca0*/  LDG.E.U16 R156, desc[UR60][R20.64] ;  /* 0x0000003c149c7981 */ /* 0x000326000c1e1500 */
[----:B------:R-:W-:Y:S02]  /*fcb0*/  IMAD R11, R7, 0x7e, RZ ;  /* 0x0000007e070b7824 */ /* 0x000fe400078e02ff */
[----:B0-----:R-:W-:-:S04]  /*fcc0*/  IMAD.WIDE R14, R8, 0x2, R12 ;  /* 0x00000002080e7825 */ /* 0x001fc800078e020c */
[C---:B------:R-:W-:Y:S01]  /*fcd0*/  IMAD.WIDE R12, R6.reuse, 0x2, R4 ;  /* 0x00000002060c7825 */ /* 0x040fe200078e0204 */
[----:B------:R0:W4:Y:S03]  /*fce0*/  LDG.E.U16 R155, desc[UR60][R14.64] ;  /* 0x0000003c0e9b7981 */ /* 0x000126000c1e1500 */
[----:B------:R-:W-:-:S04]  /*fcf0*/  IMAD.WIDE R16, R6, 0x2, R2 ;  /* 0x0000000206107825 */ /* 0x000fc800078e0202 */
[----:B-1----:R-:W-:-:S04]  /*fd00*/  IMAD.WIDE R20, R11, 0x2, R2 ;  /* 0x000000020b147825 */ /* 0x002fc800078e0202 */
[----:B------:R-:W-:-:S04]  /*fd10*/  IMAD.WIDE R18, R8, 0x2, R18 ;  /* 0x0000000208127825 */ /* 0x000fc800078e0212 */
[C---:B0-----:R-:W-:Y:S01]  /*fd20*/  IMAD.WIDE R14, R8.reuse, 0x2, R12 ;  /* 0x00000002080e7825 */ /* 0x041fe200078e020c */
[----:B------:R0:W4:Y:S03]  /*fd30*/  LDG.E.U16 R154, desc[UR60][R18.64] ;  /* 0x0000003c129a7981 */ /* 0x000126000c1e1500 */
[C---:B------:R-:W-:Y:S01]  /*fd40*/  IMAD.WIDE R16, R8.reuse, 0x2, R16 ;  /* 0x0000000208107825 */ /* 0x040fe200078e0210 */
[----:B------:R-:W4:Y:S03]  /*fd50*/  LDG.E.U16 R152, desc[UR60][R14.64] ;  /* 0x0000003c0e987981 */ /* 0x000f26000c1e1500 */
[----:B------:R-:W-:Y:S01]  /*fd60*/  IMAD.WIDE R12, R11, 0x2, R4 ;  /* 0x000000020b0c7825 */ /* 0x000fe200078e0204 */
[----:B------:R1:W4:Y:S03]  /*fd70*/  LDG.E.U16 R153, desc[UR60][R16.64] ;  /* 0x0000003c10997981 */ /* 0x000326000c1e1500 */
[----:B0-----:R-:W-:-:S04]  /*fd80*/  IMAD.WIDE R18, R8, 0x2, R20 ;  /* 0x0000000208127825 */ /* 0x001fc800078e0214 */
[C---:B------:R-:W-:Y:S01]  /*fd90*/  IMAD R11, R7.reuse, 0x67, RZ ;  /* 0x00000067070b7824 */ /* 0x040fe200078e02ff */
[----:B------:R0:W4:Y:S01]  /*fda0*/  LDG.E.U16 R23, desc[UR60][R18.64] ;  /* 0x0000003c12177981 */ /* 0x000122000c1e1500 */
[----:B------:R-:W-:Y:S02]  /*fdb0*/  IMAD R6, R7, 0x6f, RZ ;  /* 0x0000006f07067824 */ /* 0x000fe400078e02ff */
[----:B-1----:R-:W-:-:S04]  /*fdc0*/  IMAD.WIDE R16, R8, 0x2, R12 ;  /* 0x0000000208107825 */ /* 0x002fc800078e020c */
[C---:B------:R-:W-:Y:S01]  /*fdd0*/  IMAD.WIDE R14, R11.reuse, 0x2, R2 ;  /* 0x000000020b0e7825 */ /* 0x040fe200078e0202 */
[----:B------:R1:W4:Y:S03]  /*fde0*/  LDG.E.U16 R22, desc[UR60][R16.64] ;  /* 0x0000003c10167981 */ /* 0x000326000c1e1500 */
[----:B------:R-:W-:-:S04]  /*fdf0*/  IMAD.WIDE R12, R11, 0x2, R4 ;  /* 0x000000020b0c7825 */ /* 0x000fc800078e0204 */
[----:B0-----:R-:W-:-:S04]  /*fe00*/  IMAD.WIDE R18, R6, 0x2, R2 ;  /* 0x0000000206127825 */ /* 0x001fc800078e0202 */
[----:B-1----:R-:W-:-:S04]  /*fe10*/  IMAD.WIDE R16, R8, 0x2, R14 ;  /* 0x0000000208107825 */ /* 0x002fc800078e020e */
[C---:B------:R-:W-:Y:S01]  /*fe20*/  IMAD.WIDE R14, R8.reuse, 0x2, R12 ;  /* 0x00000002080e7825 */ /* 0x040fe200078e020c */
[----:B------:R-:W4:Y:S03]  /*fe30*/  LDG.E.U16 R21, desc[UR60][R16.64] ;  /* 0x0000003c10157981 */ /* 0x000f26000c1e1500 */
[----:B------:R-:W-:Y:S01]  /*fe40*/  IMAD.WIDE R12, R8, 0x2, R18 ;  /* 0x00000002080c7825 */ /* 0x000fe200078e0212 */
[----:B------:R-:W4:Y:S03]  /*fe50*/  LDG.E.U16 R20, desc[UR60][R14.64] ;  /* 0x0000003c0e147981 */ /* 0x000f26000c1e1500 */
[C---:B------:R-:W-:Y:S01]  /*fe60*/  IMAD R18, R7.reuse, 0x77, RZ ;  /* 0x0000007707127824 */ /* 0x040fe200078e02ff */
[----:B------:R0:W4:Y:S01]  /*fe70*/  LDG.E.U16 R19, desc[UR60][R12.64] ;  /* 0x0000003c0c137981 */ /* 0x000122000c1e1500 */
[----:B------:R-:W-:-:S02]  /*fe80*/  IMAD R11, R7, 0x7f, RZ ;  /* 0x0000007f070b7824 */ /* 0x000fc400078e02ff */
[----:B0-----:R-:W-:-:S04]  /*fe90*/  IMAD.WIDE R12, R6, 0x2, R4 ;  /* 0x00000002060c7825 */ /* 0x001fc800078e0204 */
[----:B------:R-:W-:-:S04]  /*fea0*/  IMAD.WIDE R6, R18, 0x2, R2 ;  /* 0x0000000212067825 */ /* 0x000fc800078e0202 */
[----:B------:R-:W-:-:S04]  /*feb0*/  IMAD.WIDE R16, R11, 0x2, R2 ;  /* 0x000000020b107825 */ /* 0x000fc800078e0202 */
[----:B------:R-:W-:-:S04]  /*fec0*/  IMAD.WIDE R6, R8, 0x2, R6 ;  /* 0x0000000208067825 */ /* 0x000fc800078e0206 */
[----:B------:R-:W-:Y:S02]  /*fed0*/  IMAD.WIDE R2, R18, 0x2, R4 ;  /* 0x0000000212027825 */ /* 0x000fe400078e0204 */
[----:B------:R-:W3:Y:S02]  /*fee0*/  LDL.LU R18, [R1+0x294] ;  /* 0x0002940001127983 */ /* 0x000ee40000300800 */
[----:B------:R-:W-:-:S04]  /*fef0*/  IMAD.WIDE R14, R8, 0x2, R12 ;  /* 0x00000002080e7825 */ /* 0x000fc800078e020c */
[----:B------:R-:W-:Y:S02]  /*ff00*/  IMAD.WIDE R12, R11, 0x2, R4 ;  /* 0x000000020b0c7825 */ /* 0x000fe400078e0204 */
[----:B------:R0:W4:Y:S02]  /*ff10*/  LDG.E.U16 R11, desc[UR60][R6.64] ;  /* 0x0000003c060b7981 */ /* 0x000124000c1e1500 */
[C---:B------:R-:W-:Y:S02]  /*ff20*/  IMAD.WIDE R4, R8.reuse, 0x2, R16 ;  /* 0x0000000208047825 */ /* 0x040fe400078e0210 */
[----:B------:R-:W4:Y:S02]  /*ff30*/  LDG.E.U16 R14, desc[UR60][R14.64] ;  /* 0x0000003c0e0e7981 */ /* 0x000f24000c1e1500 */
[----:B0-----:R-:W-:-:S04]  /*ff40*/  IMAD.WIDE R6, R8, 0x2, R2 ;  /* 0x0000000208067825 */ /* 0x001fc800078e0202 */
[----:B------:R-:W-:Y:S01]  /*ff50*/  IMAD.WIDE R2, R8, 0x2, R12 ;  /* 0x0000000208027825 */ /* 0x000fe200078e020c */
[----:B------:R-:W4:Y:S04]  /*ff60*/  LDL.LU R15, [R1+0x298] ;  /* 0x00029800010f7983 */ /* 0x000f280000300800 */
[----:B------:R-:W4:Y:S01]  /*ff70*/  LDG.E.U16 R7, desc[UR60][R6.64] ;  /* 0x0000003c06077981 */ /* 0x000f22000c1e1500 */
[----:B------:R-:W-:-:S03]  /*ff80*/  IMAD.SHL.U32 R12, R82, 0x2, RZ ;  /* 0x00000002520c7824 */ /* 0x000fc600078e00ff */
[----:B------:R-:W4:Y:S04]  /*ff90*/  LDL.LU R16, [R1+0x2d0] ;  /* 0x0002d00001107983 */ /* 0x000f280000300800 */
[----:B------:R-:W4:Y:S04]  /*ffa0*/  LDL.LU R17, [R1+0x2c8] ;  /* 0x0002c80001117983 */ /* 0x000f280000300800 */
[----:B------:R0:W4:Y:S04]  /*ffb0*/  LDG.E.U16 R6, desc[UR60][R4.64] ;  /* 0x0000003c04067981 */ /* 0x000128000c1e1500 */
[----:B------:R1:W4:Y:S01]  /*ffc0*/  LDG.E.U16 R5, desc[UR60][R2.64] ;  /* 0x0000003c02057981 */ /* 0x000322000c1e1500 */
[----:B0-----:R-:W-:-:S05]  /*ffd0*/  IMAD.SHL.U32 R4, R82, 0x100, RZ ;  /* 0x0000010052047824 */ /* 0x001fca00078e00ff */
[----:B------:R-:W-:-:S04]  /*ffe0*/  LOP3.LUT R4, R4, 0xc000, RZ, 0xc0, !PT ;  /* 0x0000c00004047812 */ /* 0x000fc800078ec0ff */
[----:B------:R-:W-:-:S05]  /*fff0*/  LOP3.LUT R4, R4, 0x7e, R12, 0xf8, !PT ;  /* 0x0000007e04047812 */ /* 0x000fca00078ef80c */
[----:B-1----:R-:W-:Y:S01]  /*10000*/  IMAD.IADD R3, R9, 0x1, R4 ;  /* 0x0000000109037824 */ /* 0x002fe200078e0204 */
[----:B------:R-:W-:Y:S06]  /*10010*/  BAR.SYNC.DEFER_BLOCKING 0x0 ;  /* 0x0000000000007b1d */ /* 0x000fec0000010000 */
[----:B------:R-:W-:Y:S04]  /*10020*/  STL [R1+0xe20], R8 ;  /* 0x000e200801007387 */ /* 0x000fe80000100800 */
[----:B------:R0:W-:Y:S04]  /*10030*/  STS.U16 [R3+0x20800], R130 ;  /* 0x0208008203007388 */ /* 0x0001e80000000400 */
[----:B------:R1:W-:Y:S04]  /*10040*/  STS.U16 [R3+0x30800], R129 ;  /* 0x0308008103007388 */ /* 0x0003e80000000400 */
[----:B------:R2:W-:Y:S04]  /*10050*/  STS.U16 [R3+0x20c00], R112 ;  /* 0x020c007003007388 */ /* 0x0005e80000000400 */
[----:B0-----:R-:W4:Y:S04]  /*10060*/  LDL.LU R130, [R1+0xf68] ;  /* 0x000f680001827983 */ /* 0x001f280000300800 */
[----:B-1----:R-:W4:Y:S04]  /*10070*/  LDL.LU R129, [R1+0xf64] ;  /* 0x000f640001817983 */ /* 0x002f280000300800 */
[----:B--2---:R-:W2:Y:S04]  /*10080*/  LDL.LU R112, [R1+0xf60] ;  /* 0x000f600001707983 */ /* 0x004ea80000300800 */
[----:B------:R0:W-:Y:S04]  /*10090*/  STS.U16 [R3+0x30c00], R111 ;  /* 0x030c006f03007388 */ /* 0x0001e80000000400 */
[----:B------:R1:W-:Y:S04]  /*100a0*/  STS.U16 [R3+0x21000], R94 ;  /* 0x0210005e03007388 */ /* 0x0003e80000000400 */
[----:B------:R1:W-:Y:S04]  /*100b0*/  STS.U16 [R3+0x31000], R93 ;  /* 0x0310005d03007388 */ /* 0x0003e80000000400 */
[----:B0-----:R-:W2:Y:S04]  /*100c0*/  LDL.LU R111, [R1+0xf5c] ;  /* 0x000f5c00016f7983 */ /* 0x001ea80000300800 */
[----:B-1----:R-:W2:Y:S04]  /*100d0*/  LDL.LU R94, [R1+0xf58] ;  /* 0x000f5800015e7983 */ /* 0x002ea80000300800 */
[----:B------:R-:W2:Y:S04]  /*100e0*/  LDL.LU R93, [R1+0xf54] ;  /* 0x000f5400015d7983 */ /* 0x000ea80000300800 */
        /* <DEDUP_REMOVED lines=11> */
[----:B------:R-:W2:Y:S01]  /*101a0*/  LDL.LU R38, [R1+0xf3c] ;  /* 0x000f3c0001267983 */ /* 0x000ea20000300800 */
[----:B------:R-:W-:-:S03]  /*101b0*/  LOP3.LUT R2, R4, 0x10, RZ, 0x3c, !PT ;  /* 0x0000001004027812 */ /* 0x000fc600078e3cff */
[----:B------:R0:W-:Y:S01]  /*101c0*/  STS.U16 [R3+0x22000], R151 ;  /* 0x0220009703007388 */ /* 0x0001e20000000400 */
[----:B------:R-:W-:-:S03]  /*101d0*/  IADD3 R2, R9, R2, RZ ;  /* 0x0000000209027210 */ /* 0x000fc60007ffe0ff */
[----:B------:R1:W-:Y:S04]  /*101e0*/  STS.U16 [R3+0x32000], R150 ;  /* 0x0320009603007388 */ /* 0x0003e80000000400 */
[----:B------:R1:W-:Y:S04]  /*101f0*/  STS.U16 [R3+0x22400], R149 ;  /* 0x0224009503007388 */ /* 0x0003e80000000400 */
[----:B------:R1:W-:Y:S04]  /*10200*/  STS.U16 [R3+0x32400], R148 ;  /* 0x0324009403007388 */ /* 0x0003e80000000400 */
        /* <DEDUP_REMOVED lines=11> */
[----:B------:R-:W-:Y:S01]  /*102c0*/  STS.U16 [R3+0x33c00], R211 ;  /* 0x033c00d303007388 */ /* 0x000fe20000000400 */
[----:B------:R-:W-:Y:S01]  /*102d0*/  UMOV UR5, 0x40000040 ;  /* 0x4000004000057882 */ /* 0x000fe20000000000 */
[----:B------:R-:W-:-:S02]  /*102e0*/  UIADD3.64 UR58, UR10, 0x2, URZ ;  /* 0x000000020a3a7897 */ /* 0x000fc4000fffe03f */
[----:B------:R-:W-:Y:S01]  /*102f0*/  UIADD3.64 UR54, UR10, 0x4, URZ ;  /* 0x000000040a367897 */ /* 0x000fe2000fffe03f */
[----:B0-----:R-:W2:Y:S04]  /*10300*/  LDL.LU R151, [R1+0xf38] ;  /* 0x000f380001977983 */ /* 0x001ea80000300800 */
[----:B-1----:R-:W2:Y:S04]  /*10310*/  LDL.LU R150, [R1+0xf34] ;  /* 0x000f340001967983 */ /* 0x002ea80000300800 */
[----:B------:R-:W2:Y:S04]  /*10320*/  LDL.LU R149, [R1+0xf30] ;  /* 0x000f300001957983 */ /* 0x000ea80000300800 */
[----:B------:R-:W2:Y:S04]  /*10330*/  LDL.LU R148, [R1+0xf2c] ;  /* 0x000f2c0001947983 */ /* 0x000ea80000300800 */
[----:B---3--:R-:W-:Y:S04]  /*10340*/  STS.U16 [R3+0x30400], R18 ;  /* 0x0304001203007388 */ /* 0x008fe80000000400 */
[----:B----4-:R-:W-:Y:S04]  /*10350*/  STS.U16 [R3+0x20400], R15 ;  /* 0x0204000f03007388 */ /* 0x010fe80000000400 */
[----:B------:R-:W-:Y:S04]  /*10360*/  STS.U16 [R3+0x20000], R16 ;  /* 0x0200001003007388 */ /* 0x000fe80000000400 */
[----:B------:R0:W-:Y:S04]  /*10370*/  STS.U16 [R3+0x30000], R17 ;  /* 0x0300001103007388 */ /* 0x0001e80000000400 */
[----:B------:R-:W-:Y:S01]  /*10380*/  STS.U16 [R2+0x20080], R210 ;  /* 0x020080d202007388 */ /* 0x000fe20000000400 */
[----:B0-----:R-:W-:-:S03]  /*10390*/  LOP3.LUT R3, R4, 0x20, RZ, 0x3c, !PT ;  /* 0x0000002004037812 */ /* 0x001fc600078e3cff */
[----:B------:R-:W-:Y:S04]  /*103a0*/  STS.U16 [R2+0x30080], R209 ;  /* 0x030080d102007388 */ /* 0x000fe80000000400 */
[----:B------:R0:W-:Y:S01]  /*103b0*/  STS.U16 [R2+0x20480], R147 ;  /* 0x0204809302007388 */ /* 0x0001e20000000400 */
[----:B------:R-:W-:-:S03]  /*103c0*/  IMAD.IADD R3, R9, 0x1, R3 ;  /* 0x0000000109037824 */ /* 0x000fc600078e0203 */
        /* <DEDUP_REMOVED lines=28> */
[----:B------:R1:W-:Y:S04]  /*10590*/  STS.U16 [R2+0x33c80], R200 ;  /* 0x033c80c802007388 */ /* 0x0003e80000000400 */
[----:B------:R-:W-:Y:S04]  /*105a0*/  STS.U16 [R3+0x20500], R40 ;  /* 0x0205002803007388 */ /* 0x000fe80000000400 */
[----:B0-----:R-:W3:Y:S01]  /*105b0*/  LDL.LU R147, [R1+0xf28] ;  /* 0x000f280001937983 */ /* 0x001ee20000300800 */
[----:B-1----:R-:W-:-:S03]  /*105c0*/  LOP3.LUT R2, R4, 0x30, RZ, 0x3c, !PT ;  /* 0x0000003004027812 */ /* 0x002fc600078e3cff */
[----:B--2---:R-:W-:Y:S02]  /*105d0*/  STS.U16 [R3+0x30100], R39 ;  /* 0x0301002703007388 */ /* 0x004fe40000000400 */
[----:B------:R-:W-:Y:S02]  /*105e0*/  IMAD.IADD R2, R9, 0x1, R2 ;  /* 0x0000000109027824 */ /* 0x000fe400078e0202 */
        /* <DEDUP_REMOVED lines=30> */
[----:B------:R-:W-:Y:S01]  /*107d0*/  STS.U16 [R2+0x20180], R56 ;  /* 0x0201803802007388 */ /* 0x000fe20000000400 */
[----:B------:R-:W-:-:S02]  /*107e0*/  MOV R26, UR15 ;  /* 0x0000000f001a7c02 */ /* 0x000fc40008000f00 */
[----:B------:R-:W-:Y:S01]  /*107f0*/  MOV R27, UR14 ;  /* 0x0000000e001b7c02 */ /* 0x000fe20008000f00 */
[----:B------:R-:W2:Y:S01]  /*10800*/  LDL.LU R10, [R1+0xf24] ;  /* 0x000f2400010a7983 */ /* 0x000ea20000300800 */
[----:B0-----:R-:W-:-:S03]  /*10810*/  LOP3.LUT R3, R4, 0x40, RZ, 0x3c, !PT ;  /* 0x0000004004037812 */ /* 0x001fc600078e3cff */
[----:B------:R-:W-:Y:S04]  /*10820*/  STS.U16 [R2+0x30180], R57 ;  /* 0x0301803902007388 */ /* 0x000fe80000000400 */
[----:B------:R-:W-:Y:S01]  /*10830*/  STS.U16 [R2+0x20580], R58 ;  /* 0x0205803a02007388 */ /* 0x000fe20000000400 */
        /* <DEDUP_REMOVED lines=31> */
[----:B------:R-:W4:Y:S01]  /*10a30*/  LDL.LU R0, [R1+0xf20] ;  /* 0x000f200001007983 */ /* 0x000f220000300800 */
[----:B0-----:R-:W-:-:S03]  /*10a40*/  LOP3.LUT R2, R4, 0x50, RZ, 0x3c, !PT ;  /* 0x0000005004027812 */ /* 0x001fc600078e3cff */
[----:B------:R-:W-:Y:S01]  /*10a50*/  STS.U16 [R3+0x30200], R75 ;  /* 0x0302004b03007388 */ /* 0x000fe20000000400 */
[----:B------:R-:W-:-:S03]  /*10a60*/  IADD3 R2, R9, R2, RZ ;  /* 0x0000000209027210 */ /* 0x000fc60007ffe0ff */
        /* <DEDUP_REMOVED lines=31> */
[----:B------:R-:W-:Y:S01]  /*10c60*/  STS.U16 [R2+0x30280], R94 ;  /* 0x0302805e02007388 */ /* 0x000fe20000000400 */
        /* <DEDUP_REMOVED lines=32> */
[----:B------:R-:W2:Y:S01]  /*10e70*/  LDL.LU R25, [R1+0x3ec] ;  /* 0x0003ec0001197983 */ /* 0x000ea20000300800 */
[----:B0-----:R-:W-:-:S03]  /*10e80*/  LOP3.LUT R2, R4, 0x70, RZ, 0x3c, !PT ;  /* 0x0000007004027812 */ /* 0x001fc600078e3cff */
[----:B------:R-:W-:Y:S02]  /*10e90*/  STS.U16 [R3+0x20300], R111 ;  /* 0x0203006f03007388 */ /* 0x000fe40000000400 */
        /* <DEDUP_REMOVED lines=33> */
[----:B------:R-:W4:Y:S01]  /*110b0*/  LDL.LU R24, [R1+0x3f8] ;  /* 0x0003f80001187983 */ /* 0x000f220000300800 */
[----:B0-----:R-:W0:Y:S03]  /*110c0*/  S2R R146, SR_TID.X ;  /* 0x0000000000927919 */ /* 0x001e260000002100 */
        /* <DEDUP_REMOVED lines=30> */
[----:B------:R3:W-:Y:S01]  /*112b0*/  STS.U16 [R2+0x33f80], R5 ;  /* 0x033f800502007388 */ /* 0x0007e20000000400 */
[----:B------:R0:W-:Y:S06]  /*112c0*/  MEMBAR.ALL.CTA ;  /* 0x0000000000007992 */ /* 0x0001ec0000008000 */
[----:B0-----:R-:W0:Y:S01]  /*112d0*/  FENCE.VIEW.ASYNC.S ;  /* 0x00000000000073c6 */ /* 0x001e220000000000 */
[----:B------:R-:W-:-:S04]  /*112e0*/  SHF.R.U32.HI R8, RZ, 0x5, R146 ;  /* 0x00000005ff087819 */ /* 0x000fc80000011692 */
[----:B------:R-:W-:-:S04]  /*112f0*/  SHF.L.U32 R3, R8, 0x9, RZ ;  /* 0x0000000908037819 */ /* 0x000fc800000006ff */
[----:B------:R-:W-:-:S04]  /*11300*/  LOP3.LUT R3, R3, 0x800, RZ, 0xc0, !PT ;  /* 0x0000080003037812 */ /* 0x000fc800078ec0ff */
[----:B------:R-:W-:Y:S01]  /*11310*/  LEA.HI R3, R9, R3, RZ, 0x1c ;  /* 0x0000000309037211 */ /* 0x000fe200078fe0ff */
[----:B0-----:R-:W-:Y:S03]  /*11320*/  BAR.SYNC.DEFER_BLOCKING 0x0 ;  /* 0x0000000000007b1d */ /* 0x001fe60000010000 */
[----:B------:R-:W-:-:S04]  /*11330*/  LOP3.LUT R3, R3, 0x3fff, RZ, 0xc0, !PT ;  /* 0x00003fff03037812 */ /* 0x000fc800078ec0ff */
[----:B------:R-:W-:Y:S01]  /*11340*/  R2UR UR4, R3 ;  /* 0x00000000030472ca */ /* 0x000fe200000e0000 */
[----:B-1----:R-:W-:-:S12]  /*11350*/  WARPGROUP.ARRIVE ;  /* 0x00000000000079c5 */ /* 0x002fd80000000000 */
[----:B------:R-:W-:Y:S01]  /*11360*/  HGMMA.64x128x16.F32 R152, gdesc[UR4].tnspA, RZ, !UPT, gsb0 ;  /* 0x21e00000049879f0 */ /* 0x000fe2000c0008ff */
[----:B---3--:R-:W-:Y:S01]  /*11370*/  IMAD.MOV.U32 R2, RZ, RZ, RZ ;  /* 0x000000ffff027224 */ /* 0x008fe200078e00ff */
[----:B------:R-:W-:-:S04]  /*11380*/  IADD3 R3, P0, R3, 0x80, RZ ;  /* 0x0000008003037810 */ /* 0x000fc80007f1e0ff */
[----:B------:R-:W-:Y:S02]  /*11390*/  IADD3.X R2, R2, 0x40000040, RZ, P0, !PT ;  /* 0x4000004002027810 */ /* 0x000fe400007fe4ff */
[----:B------:R-:W-:Y:S02]  /*113a0*/  R2UR UR4, R3 ;  /* 0x00000000030472ca */ /* 0x000fe400000e0000 */
[----:B------:R-:W-:-:S13]  /*113b0*/  R2UR UR8, R2 ;  /* 0x00000000020872ca */ /* 0x000fda00000e0000 */
[----:B------:R-:W-:Y:S01]  /*113c0*/  UMOV UR9, UR8 ;  /* 0x0000000800097c82 */ /* 0x000fe20008000000 */
[----:B------:R-:W-:Y:S01]  /*113d0*/  UMOV UR8, UR4 ;  /* 0x0000000400087c82 */ /* 0x000fe20008000000 */
[----:B------:R-:W-:Y:S02]  /*113e0*/  WARPGROUP.DEPBAR.LE gsb0, 0x0 ;  /* 0x00008000000079c5 */ /* 0x000fe40000010000 */
[----:B------:R-:W-:-:S06]  /*113f0*/  WARPGROUP.ARRIVE ;  /* 0x00000000000079c5 */ /* 0x000fcc0000000000 */
[----:B------:R-:W-:Y:S01]  /*11400*/  HGMMA.64x128x16.F32 R152, gdesc[UR8].tnspA, R152, gsb0 ;  /* 0x21e00000089879f0 */ /* 0x000fe20008000898 */
[----:B------:R-:W-:Y:S02]  /*11410*/  UIADD3.64 UR56, UR8, 0x80, URZ ;  /* 0x0000008008387897 */ /* 0x000fe4000fffe03f */
[----:B------:R-:W-:Y:S01]  /*11420*/  UIADD3.64 UR52, UR8, 0x100, URZ ;  /* 0x0000010008347897 */ /* 0x000fe2000fffe03f */
        /* <DEDUP_REMOVED lines=8> */
[----:B------:R-:W-:Y:S01]  /*114b0*/  UMOV UR4, UR54 ;  /* 0x0000003600047c82 */ /* 0x000fe20008000000 */
[----:B------:R-:W-:Y:S01]  /*114c0*/  UMOV UR5, UR55 ;  /* 0x0000003700057c82 */ /* 0x000fe20008000000 */
        /* <DEDUP_REMOVED lines=10> */
[----:B------:R-:W-:Y:S02]  /*11570*/  MOV R5, UR7 ;  /* 0x0000000700057c02 */ /* 0x000fe40008000f00 */
[----:B------:R-:W-:Y:S01]  /*11580*/  MOV R4, UR6 ;  /* 0x0000000600047c02 */ /* 0x000fe20008000f00 */
[----:B------:R-:W-:Y:S01]  /*11590*/  UIADD3.64 UR6, UR10, 0x404, URZ ;  /* 0x000004040a067897 */ /* 0x000fe2000fffe03f */
[----:B------:R-:W-:Y:S02]  /*115a0*/  MOV R3, UR5 ;  /* 0x0000000500037c02 */ /* 0x000fe40008000f00 */
[----:B------:R-:W-:Y:S01]  /*115b0*/  MOV R2, UR4 ;  /* 0x0000000400027c02 */ /* 0x000fe20008000f00 */
[----:B------:R-:W-:Y:S01]  /*115c0*/  UIADD3.64 UR4, UR8, 0x300, URZ ;  /* 0x0000030008047897 */ /* 0x000fe2000fffe03f */
[----:B------:R-:W-:Y:S02]  /*115d0*/  WARPGROUP.DEPBAR.LE gsb0, 0x0 ;  /* 0x00008000000079c5 */ /* 0x000fe40000010000 */
[----:B------:R-:W-:-:S06]  /*115e0*/  WARPGROUP.ARRIVE ;  /* 0x00000000000079c5 */ /* 0x000fcc0000000000 */
[----:B------:R-:W-:Y:S01]  /*115f0*/  HGMMA.64x128x16.F32 R152, gdesc[UR56].tnspA, R152, gsb0 ;  /* 0x21e00000389879f0 */ /* 0x000fe20008000898 */
[----:B------:R-:W-:Y:S02]  /*11600*/  UIADD3.64 UR12, UR8, 0x380, URZ ;  /* 0x00000380080c7897 */ /* 0x000fe4000fffe03f */
[----:B------:R-:W-:Y:S02]  /*11610*/  WARPGROUP.DEPBAR.LE gsb0, 0x0 ;  /* 0x00008000000079c5 */ /* 0x000fe40000010000 */
[----:B------:R-:W-:-:S07]  /*11620*/  WARPGROUP.ARRIVE ;  /* 0x00000000000079c5 */ /* 0x000fce0000000000 */
        /* <DEDUP_REMOVED lines=14> */
[----:B------:R-:W-:Y:S01]  /*11710*/  UIADD3.64 UR4, UR8, 0x580, URZ ;  /* 0x0000058008047897 */ /* 0x000fe2000fffe03f */
[----:B------:R-:W-:Y:S02]  /*11720*/  WARPGROUP.DEPBAR.LE gsb0, 0x0 ;  /* 0x00008000000079c5 */ /* 0x000fe40000010000 */
[----:B------:R-:W-:-:S06]  /*11730*/  WARPGROUP.ARRIVE ;  /* 0x00000000000079c5 */ /* 0x000fcc0000000000 */
[----:B------:R-:W-:Y:S01]  /*11740*/  HGMMA.64x128x16.F32 R152, gdesc[UR24].tnspA, R152, gsb0 ;  /* 0x21e00000189879f0 */ /* 0x000fe20008000898 */
[----:B------:R-:W-:Y:S01]  /*11750*/  MOV R7, UR19 ;  /* 0x0000001300077c02 */ /* 0x000fe20008000f00 */
[----:B------:R-:W-:Y:S01]  /*11760*/  UIADD3.64 UR16, UR8, 0x600, URZ ;  /* 0x0000060008107897 */ /* 0x000fe2000fffe03f */
[----:B------:R-:W-:Y:S01]  /*11770*/  MOV R6, UR18 ;  /* 0x0000001200067c02 */ /* 0x000fe20008000f00 */
        /* <DEDUP_REMOVED lines=58> */
[----:B------:R-:W-:Y:S02]  /*11b20*/  R2UR UR55, R147 ;  /* 0x00000000933772ca */ /* 0x000fe400000e0000 */
[----:B------:R-:W-:Y:S01]  /*11b30*/  R2UR UR54, R148 ;  /* 0x00000000943672ca */ /* 0x000fe200000e0000 */
[----:B------:R-:W-:Y:S01]  /*11b40*/  UIADD3.64 UR52, UR8, 0x1480, URZ ;  /* 0x0000148008347897 */ /* 0x000fe2000fffe03f */
[----:B------:R-:W-:Y:S02]  /*11b50*/  WARPGROUP.DEPBAR.LE gsb0, 0x0 ;  /* 0x00008000000079c5 */ /* 0x000fe40000010000 */
[----:B------:R-:W-:-:S06]  /*11b60*/  WARPGROUP.ARRIVE ;  /* 0x00000000000079c5 */ /* 0x000fcc0000000000 */
[----:B------:R-:W-:Y:S01]  /*11b70*/  HGMMA.64x128x16.F32 R152, gdesc[UR48].tnspA, R152, gsb0 ;  /* 0x21e00000309879f0 */ /* 0x000fe20008000898 */
[----:B------:R-:W-:Y:S02]  /*11b80*/  R2UR UR59, R149 ;  /* 0x00000000953b72ca */ /* 0x000fe400000e0000 */
[----:B------:R-:W-:Y:S01]  /*11b90*/  R2UR UR58, R150 ;  /* 0x00000000963a72ca */ /* 0x000fe200000e0000 */
        /* <DEDUP_REMOVED lines=24> */
[----:B------:R-:W-:Y:S02]  /*11d20*/  R2UR UR5, R3 ;  /* 0x00000000030572ca */ /* 0x000fe400000e0000 */
[----:B------:R-:W-:Y:S02]  /*11d30*/  R2UR UR4, R2 ;  /* 0x00000000020472ca */ /* 0x000fe400000e0000 */
[----:B------:R-:W-:Y:S02]  /*11d40*/  SHF.R.S32.HI R3, RZ, 0x7, R82 ;  /* 0x00000007ff037819 */ /* 0x000fe40000011452 */
[----:B------:R-:W-:Y:S02]  /*11d50*/  LOP3.LUT R2, R12, 0x6, RZ, 0xc0, !PT ;  /* 0x000000060c027812 */ /* 0x000fe400078ec0ff */
[----:B------:R-:W-:Y:S02]  /*11d60*/  SGXT R3, R3, 0x1 ;  /* 0x000000010303781a */ /* 0x000fe40000000200 */
[----:B--2---:R-:W-:-:S02]  /*11d70*/  IADD3 R2, P1, R2, R25, RZ ;  /* 0x0000001902027210 */ /* 0x004fc40007f3e0ff */
[----:B------:R-:W-:Y:S02]  /*11d80*/  R2UR UR6, R4 ;  /* 0x00000000040672ca */ /* 0x000fe400000e0000 */
[----:B------:R-:W-:Y:S02]  /*11d90*/  LOP3.LUT R3, R3, 0x90, RZ, 0xc0, !PT ;  /* 0x0000009003037812 */ /* 0x000fe400078ec0ff */
[----:B------:R-:W-:Y:S01]  /*11da0*/  LOP3.LUT R4, R2, 0x70, RZ, 0xfc, !PT ;  /* 0x0000007002047812 */ /* 0x000fe200078efcff */
[----:B----4-:R-:W-:Y:S01]  /*11db0*/  IMAD.X R11, RZ, RZ, R24, P1 ;  /* 0x000000ffff0b7224 */ /* 0x010fe200008e0618 */
[----:B------:R-:W-:Y:S02]  /*11dc0*/  R2UR UR7, R5 ;  /* 0x00000000050772ca */ /* 0x000fe400000e0000 */
[----:B------:R-:W-:Y:S02]  /*11dd0*/  LOP3.LUT R5, R3, 0x7e, R12, 0x78, !PT ;  /* 0x0000007e03057812 */ /* 0x000fe400078e780c */
[----:B------:R-:W-:-:S02]  /*11de0*/  LOP3.LUT R19, R10, 0x8, RZ, 0xfc, !PT ;  /* 0x000000080a137812 */ /* 0x000fc400078efcff */
[----:B------:R-:W-:Y:S02]  /*11df0*/  LOP3.LUT R3, R2, 0x71, RZ, 0xfc, !PT ;  /* 0x0000007102037812 */ /* 0x000fe400078efcff */
[C---:B------:R-:W-:Y:S02]  /*11e00*/  ISETP.GT.U32.AND P4, PT, R4.reuse, R10, PT ;  /* 0x0000000a0400720c */ /* 0x040fe40003f84070 */
[----:B------:R-:W-:Y:S01]  /*11e10*/  ISETP.GT.U32.AND P0, PT, R4, R19, PT ;  /* 0x000000130400720c */ /* 0x000fe20003f04070 */
[----:B------:R-:W-:Y:S02]  /*11e20*/  WARPGROUP.DEPBAR.LE gsb0, 0x0 ;  /* 0x00008000000079c5 */ /* 0x000fe40000010000 */
[----:B------:R-:W-:-:S06]  /*11e30*/  WARPGROUP.ARRIVE ;  /* 0x00000000000079c5 */ /* 0x000fcc0000000000 */
[----:B------:R-:W-:Y:S01]  /*11e40*/  HGMMA.64x128x16.F32 R152, gdesc[UR12].tnspA, R152, gsb0 ;  /* 0x21e000000c9879f0 */ /* 0x000fe20008000898 */
[C---:B------:R-:W-:Y:S02]  /*11e50*/  ISETP.GT.U32.AND P2, PT, R3.reuse, R19, PT ;  /* 0x000000130300720c */ /* 0x040fe40003f44070 */
[----:B------:R-:W-:Y:S02]  /*11e60*/  ISETP.GT.U32.AND P6, PT, R3, R10, PT ;  /* 0x0000000a0300720c */ /* 0x000fe40003fc4070 */
[----:B------:R-:W-:Y:S02]  /*11e70*/  ISETP.GT.U32.AND.EX P4, PT, R11, RZ, PT, P4 ;  /* 0x000000ff0b00720c */ /* 0x000fe40003f84140 */
[C---:B------:R-:W-:Y:S02]  /*11e80*/  LOP3.LUT R4, R2.reuse, 0x79, RZ, 0xfc, !PT ;  /* 0x0000007902047812 */ /* 0x040fe400078efcff */
[----:B------:R-:W-:Y:S02]  /*11e90*/  LOP3.LUT R3, R2, 0x78, RZ, 0xfc, !PT ;  /* 0x0000007802037812 */ /* 0x000fe400078efcff */
[----:B------:R-:W-:-:S02]  /*11ea0*/  SEL R219, RZ, 0x7fff8, !P4 ;  /* 0x0007fff8ffdb7807 */ /* 0x000fc40006000000 */
[-C--:B------:R-:W-:Y:S02]  /*11eb0*/  ISETP.GT.U32.AND P3, PT, R4, R10.reuse, PT ;  /* 0x0000000a0400720c */ /* 0x080fe40003f64070 */
[C---:B------:R-:W-:Y:S02]  /*11ec0*/  ISETP.GT.U32.AND P5, PT, R3.reuse, R10, PT ;  /* 0x0000000a0300720c */ /* 0x040fe40003fa4070 */
[-C--:B------:R-:W-:Y:S02]  /*11ed0*/  ISETP.GT.U32.AND P4, PT, R3, R19.reuse, PT ;  /* 0x000000130300720c */ /* 0x080fe40003f84070 */
[C---:B------:R-:W-:Y:S02]  /*11ee0*/  ISETP.GT.U32.AND.EX P0, PT, R11.reuse, RZ, PT, P0 ;  /* 0x000000ff0b00720c */ /* 0x040fe40003f04100 */
[----:B------:R-:W-:Y:S02]  /*11ef0*/  ISETP.GT.U32.AND.EX P2, PT, R11, RZ, PT, P2 ;  /* 0x000000ff0b00720c */ /* 0x000fe40003f44120 */
[----:B------:R-:W-:Y:S01]  /*11f00*/  LOP3.LUT R3, R2, 0x60, RZ, 0xfc, !PT ;  /* 0x0000006002037812 */ /* 0x000fe200078efcff */
[----:B------:R0:W-:Y:S01]  /*11f10*/  STL [R1+0xe40], R26 ;  /* 0x000e401a01007387 */ /* 0x0001e20000100800 */
[----:B------:R-:W-:-:S02]  /*11f20*/  ISETP.GT.U32.AND P1, PT, R4, R19, PT ;  /* 0x000000130400720c */ /* 0x000fc40003f24070 */
[----:B------:R-:W-:Y:S01]  /*11f30*/  SEL R20, RZ, 0x1fffe, !P0 ;  /* 0x0001fffeff147807 */ /* 0x000fe20004000000 */
[----:B------:R-:W-:Y:S01]  /*11f40*/  STL [R1+0xe44], R27 ;  /* 0x000e441b01007387 */ /* 0x000fe20000100800 */
[C---:B------:R-:W-:Y:S02]  /*11f50*/  ISETP.GT.U32.AND.EX P6, PT, R11.reuse, RZ, PT, P6 ;  /* 0x000000ff0b00720c */ /* 0x040fe40003fc4160 */
[----:B------:R-:W-:Y:S02]  /*11f60*/  SEL R21, RZ, 0x1, !P2 ;  /* 0x00000001ff157807 */ /* 0x000fe40005000000 */
[----:B------:R-:W-:Y:S01]  /*11f70*/  ISETP.GT.U32.AND.EX P3, PT, R11, RZ, PT, P3 ;  /* 0x000000ff0b00720c */ /* 0x000fe20003f64130 */
[----:B0-----:R-:W0:Y:S01]  /*11f80*/  LDC R26, c[0x0][0x238] ;  /* 0x00008e00ff1a7b82 */ /* 0x001e220000000800 */
[----:B------:R-:W-:Y:S02]  /*11f90*/  LOP3.LUT R4, R2, 0x61, RZ, 0xfc, !PT ;  /* 0x0000006102047812 */ /* 0x000fe400078efcff */
[----:B------:R-:W-:-:S02]  /*11fa0*/  ISETP.GT.U32.AND P0, PT, R3, R10, PT ;  /* 0x0000000a0300720c */ /* 0x000fc40003f04070 */
[-C--:B------:R-:W-:Y:S02]  /*11fb0*/  ISETP.GT.U32.AND P2, PT, R3, R19.reuse, PT ;  /* 0x000000130300720c */ /* 0x080fe40003f44070 */
[----:B------:R-:W-:Y:S02]  /*11fc0*/  SEL R220, RZ, 0x4, !P6 ;  /* 0x00000004ffdc7807 */ /* 0x000fe40007000000 */
[----:B------:R-:W-:Y:S02]  /*11fd0*/  ISETP.GT.U32.AND.EX P5, PT, R11, RZ, PT, P5 ;  /* 0x000000ff0b00720c */ /* 0x000fe40003fa4150 */
[----:B------:R-:W-:Y:S02]  /*11fe0*/  SEL R222, RZ, 0x4, !P3 ;  /* 0x00000004ffde7807 */ /* 0x000fe40005800000 */
[C---:B------:R-:W-:Y:S02]  /*11ff0*/  ISETP.GT.U32.AND P6, PT, R4.reuse, R10, PT ;  /* 0x0000000a0400720c */ /* 0x040fe40003fc4070 */
[----:B------:R-:W-:-:S02]  /*12000*/  ISETP.GT.U32.AND P3, PT, R4, R19, PT ;  /* 0x000000130400720c */ /* 0x000fc40003f64070 */
[C---:B------:R-:W-:Y:S02]  /*12010*/  ISETP.GT.U32.AND.EX P0, PT, R11.reuse, RZ, PT, P0 ;  /* 0x000000ff0b00720c */ /* 0x040fe40003f04100 */
[C---:B------:R-:W-:Y:S02]  /*12020*/  ISETP.GT.U32.AND.EX P2, PT, R11.reuse, RZ, PT, P2 ;  /* 0x000000ff0b00720c */ /* 0x040fe40003f44120 */
[C---:B------:R-:W-:Y:S02]  /*12030*/  LOP3.LUT R4, R2.reuse, 0x69, RZ, 0xfc, !PT ;  /* 0x0000006902047812 */ /* 0x040fe400078efcff */
[----:B------:R-:W-:Y:S02]  /*12040*/  ISETP.GT.U32.AND.EX P4, PT, R11, RZ, PT, P4 ;  /* 0x000000ff0b00720c */ /* 0x000fe40003f84140 */
[----:B------:R-:W-:Y:S02]  /*12050*/  SEL R221, RZ, 0x7fff8, !P5 ;  /* 0x0007fff8ffdd7807 */ /* 0x000fe40006800000 */
[----:B------:R-:W-:-:S02]  /*12060*/  IADD3 R3, P5, R2, 0x8, RZ ;  /* 0x0000000802037810 */ /* 0x000fc40007fbe0ff */
[----:B------:R-:W-:Y:S02]  /*12070*/  SEL R224, RZ, 0x7fff8, !P0 ;  /* 0x0007fff8ffe07807 */ /* 0x000fe40004000000 */
[C---:B------:R-:W-:Y:S02]  /*12080*/  ISETP.GT.U32.AND.EX P3, PT, R11.reuse, RZ, PT, P3 ;  /* 0x000000ff0b00720c */ /* 0x040fe40003f64130 */
[----:B------:R-:W-:Y:S02]  /*12090*/  SEL R23, RZ, 0x1fffe, !P2 ;  /* 0x0001fffeff177807 */ /* 0x000fe40005000000 */
[C---:B------:R-:W-:Y:S02]  /*120a0*/  ISETP.GT.U32.AND P0, PT, R4.reuse, R10, PT ;  /* 0x0000000a0400720c */ /* 0x040fe40003f04070 */
[----:B------:R-:W-:Y:S02]  /*120b0*/  ISETP.GT.U32.AND P2, PT, R4, R19, PT ;  /* 0x000000130400720c */ /* 0x000fe40003f44070 */
[----:B------:R-:W-:-:S02]  /*120c0*/  ISETP.GT.U32.AND.EX P6, PT, R11, RZ, PT, P6 ;  /* 0x000000ff0b00720c */ /* 0x000fc40003fc4160 */
[C---:B------:R-:W-:Y:S02]  /*120d0*/  LOP3.LUT R4, R2.reuse, 0x68, RZ, 0xfc, !PT ;  /* 0x0000006802047812 */ /* 0x040fe400078efcff */
[----:B------:R-:W-:Y:S02]  /*120e0*/  SEL R22, RZ, 0x1fffe, !P4 ;  /* 0x0001fffeff167807 */ /* 0x000fe40006000000 */
[----:B------:R-:W-:Y:S02]  /*120f0*/  ISETP.GT.U32.AND P4, PT, R3, R10, PT ;  /* 0x0000000a0300720c */ /* 0x000fe40003f84070 */
[----:B------:R-:W-:Y:S02]  /*12100*/  SEL R216, RZ, 0x1, !P3 ;  /* 0x00000001ffd87807 */ /* 0x000fe40005800000 */
[----:B------:R-:W-:Y:S02]  /*12110*/  IADD3 R3, P3, R2, 0x9, RZ ;  /* 0x0000000902037810 */ /* 0x000fe40007f7e0ff */
[----:B------:R-:W-:-:S02]  /*12120*/  SEL R225, RZ, 0x4, !P6 ;  /* 0x00000004ffe17807 */ /* 0x000fc40007000000 */
[----:B------:R-:W-:Y:S01]  /*12130*/  ISETP.GT.U32.AND P6, PT, R4, R10, PT ;  /* 0x0000000a0400720c */ /* 0x000fe20003fc4070 */
[----:B------:R-:W-:-:S03]  /*12140*/  IMAD.X R227, RZ, RZ, R11, P3 ;  /* 0x000000ffffe37224 */ /* 0x000fc600018e060b */
[----:B------:R-:W-:Y:S02]  /*12150*/  ISETP.GT.U32.AND.EX P6, PT, R11, RZ, PT, P6 ;  /* 0x000000ff0b00720c */ /* 0x000fe40003fc4160 */
[----:B------:R-:W-:Y:S02]  /*12160*/  IADD3.X R240, RZ, R11, RZ, P5, !PT ;  /* 0x0000000bfff07210 */ /* 0x000fe40002ffe4ff */
[----:B------:R-:W-:Y:S02]  /*12170*/  ISETP.GT.U32.AND P5, PT, R4, R19, PT ;  /* 0x000000130400720c */ /* 0x000fe40003fa4070 */
[----:B------:R-:W-:Y:S02]  /*12180*/  SEL R223, RZ, 0x7fff8, !P6 ;  /* 0x0007fff8ffdf7807 */ /* 0x000fe40007000000 */
[----:B------:R-:W-:Y:S02]  /*12190*/  IADD3 R4, P6, R2, 0x11, RZ ;  /* 0x0000001102047810 */ /* 0x000fe40007fde0ff */
[----:B------:R-:W-:-:S02]  /*121a0*/  R2UR UR19, R7 ;  /* 0x00000000071372ca */ /* 0x000fc400000e0000 */
[C---:B------:R-:W-:Y:S02]  /*121b0*/  ISETP.GT.U32.AND.EX P0, PT, R11.reuse, RZ, PT, P0 ;  /* 0x000000ff0b00720c */ /* 0x040fe40003f04100 */
[C---:B------:R-:W-:Y:S02]  /*121c0*/  ISETP.GT.U32.AND.EX P2, PT, R11.reuse, RZ, PT, P2 ;  /* 0x000000ff0b00720c */ /* 0x040fe40003f44120 */
[----:B------:R-:W-:Y:S01]  /*121d0*/  IADD3.X R229, RZ, R11, RZ, P6, !PT ;  /* 0x0000000bffe57210 */ /* 0x000fe200037fe4ff */
[----:B------:R-:W-:Y:S02]  /*121e0*/  WARPGROUP.DEPBAR.LE gsb0, 0x0 ;  /* 0x00008000000079c5 */ /* 0x000fe40000010000 */
[----:B------:R-:W-:Y:S04]  /*121f0*/  STL [R1+0xf08], R198 ;  /* 0x000f08c601007387 */ /* 0x000fe80000100800 */
        /* <DEDUP_REMOVED lines=17> */
[----:B------:R1:W-:Y:S01]  /*12310*/  STL [R1+0x3e8], R5 ;  /* 0x0003e80501007387 */ /* 0x0003e20000100800 */
[----:B------:R-:W-:-:S02]  /*12320*/  ISETP.GT.U32.AND.EX P5, PT, R11, RZ, PT, P5 ;  /* 0x000000ff0b00720c */ /* 0x000fc40003fa4150 */
[----:B-1----:R-:W-:-:S05]  /*12330*/  IADD3 R5, P3, R2, 0x18, RZ ;  /* 0x0000001802057810 */ /* 0x002fca0007f7e0ff */
[--C-:B------:R-:W-:Y:S01]  /*12340*/  IMAD.X R230, RZ, RZ, R11.reuse, P3 ;  /* 0x000000ffffe67224 */ /* 0x100fe200018e060b */
[C---:B------:R-:W-:Y:S02]  /*12350*/  IADD3 R12, P3, R2.reuse, 0x21, RZ ;  /* 0x00000021020c7810 */ /* 0x040fe40007f7e0ff */
[C---:B------:R-:W-:Y:S02]  /*12360*/  IADD3 R7, P6, R2.reuse, 0x20, RZ ;  /* 0x0000002002077810 */ /* 0x040fe40007fde0ff */
[----:B------:R-:W-:Y:S01]  /*12370*/  SEL R226, RZ, 0x4, !P0 ;  /* 0x00000004ffe27807 */ /* 0x000fe20004000000 */
[----:B------:R-:W-:Y:S01]  /*12380*/  IMAD.X R233, RZ, RZ, R11, P3 ;  /* 0x000000ffffe97224 */ /* 0x000fe200018e060b */
[----:B------:R-:W-:Y:S02]  /*12390*/  SEL R218, RZ, 0x1, !P2 ;  /* 0x00000001ffda7807 */ /* 0x000fe40005000000 */
[----:B------:R-:W-:Y:S02]  /*123a0*/  IADD3 R15, P3, R2, 0x30, RZ ;  /* 0x00000030020f7810 */ /* 0x000fe40007f7e0ff */
[----:B------:R-:W-:-:S02]  /*123b0*/  ISETP.GT.U32.AND P0, PT, R3, R10, PT ;  /* 0x0000000a0300720c */ /* 0x000fc40003f04070 */
[----:B------:R-:W-:Y:S02]  /*123c0*/  ISETP.GT.U32.AND P2, PT, R3, R19, PT ;  /* 0x000000130300720c */ /* 0x000fe40003f44070 */
[----:B------:R-:W-:Y:S02]  /*123d0*/  SEL R217, RZ, 0x1fffe, !P5 ;  /* 0x0001fffeffd97807 */ /* 0x000fe40006800000 */
[-C--:B------:R-:W-:Y:S02]  /*123e0*/  IADD3.X R232, RZ, R11.reuse, RZ, P6, !PT ;  /* 0x0000000bffe87210 */ /* 0x080fe400037fe4ff */
[C---:B------:R-:W-:Y:S02]  /*123f0*/  IADD3 R3, P5, R2.reuse, 0x10, RZ ;  /* 0x0000001002037810 */ /* 0x040fe40007fbe0ff */
[C---:B------:R-:W-:Y:S01]  /*12400*/  IADD3 R14, P6, R2.reuse, 0x29, RZ ;  /* 0x00000029020e7810 */ /* 0x040fe20007fde0ff */
[--C-:B------:R-:W-:Y:S01]  /*12410*/  IMAD.X R236, RZ, RZ, R11.reuse, P3 ;  /* 0x000000ffffec7224 */ /* 0x100fe200018e060b */
[----:B------:R-:W-:Y:S01]  /*12420*/  IADD3 R18, P3, R2, 0x39, RZ ;  /* 0x0000003902127810 */ /* 0x000fe20007f7e0ff */
[----:B------:R-:W-:Y:S01]  /*12430*/  IMAD.X R228, RZ, RZ, R11, P5 ;  /* 0x000000ffffe47224 */ /* 0x000fe200028e060b */
[----:B------:R-:W-:-:S02]  /*12440*/  IADD3.X R235, RZ, R11, RZ, P6, !PT ;  /* 0x0000000bffeb7210 */ /* 0x000fc400037fe4ff */
[----:B------:R-:W-:Y:S02]  /*12450*/  R2UR UR18, R6 ;  /* 0x00000000061272ca */ /* 0x000fe400000e0000 */
[C---:B------:R-:W-:Y:S02]  /*12460*/  IADD3 R17, P6, R2.reuse, 0x38, RZ ;  /* 0x0000003802117810 */ /* 0x040fe40007fde0ff */
[C---:B------:R-:W-:Y:S01]  /*12470*/  IADD3 R6, P5, R2.reuse, 0x19, RZ ;  /* 0x0000001902067810 */ /* 0x040fe20007fbe0ff */
[--C-:B------:R-:W-:Y:S01]  /*12480*/  IMAD.X R239, RZ, RZ, R11.reuse, P3 ;  /* 0x000000ffffef7224 */ /* 0x100fe200018e060b */
[----:B------:R-:W-:Y:S02]  /*12490*/  IADD3.X R238, RZ, R11, RZ, P6, !PT ;  /* 0x0000000bffee7210 */ /* 0x000fe400037fe4ff */
[CC--:B------:R-:W-:Y:S01]  /*124a0*/  ISETP.GT.U32.AND P6, PT, R2.reuse, R19.reuse, PT ;  /* 0x000000130200720c */ /* 0x0c0fe20003fc4070 */
[--C-:B------:R-:W-:Y:S01]  /*124b0*/  IMAD.X R231, RZ, RZ, R11.reuse, P5 ;  /* 0x000000ffffe77224 */ /* 0x100fe200028e060b */
[----:B------:R-:W-:Y:S01]  /*124c0*/  ISETP.GE.U32.AND P3, PT, R2, R19, PT ;  /* 0x000000130200720c */ /* 0x000fe20003f66070 */
[-C--:B0-----:R-:W-:Y:S01]  /*124d0*/  FMUL R154, R154, R26.reuse ;  /* 0x0000001a9a9a7220 */ /* 0x081fe20000400000 */
[----:B------:R-:W-:Y:S01]  /*124e0*/  IADD3 R13, P5, R2, 0x28, RZ ;  /* 0x00000028020d7810 */ /* 0x000fe20007fbe0ff */
[-C--:B------:R-:W-:Y:S01]  /*124f0*/  FMUL R155, R155, R26.reuse ;  /* 0x0000001a9b9b7220 */ /* 0x080fe20000400000 */
[C---:B------:R-:W-:Y:S01]  /*12500*/  ISETP.GT.U32.AND.EX P6, PT, R11.reuse, RZ, PT, P6 ;  /* 0x000000ff0b00720c */ /* 0x040fe20003fc4160 */
[----:B------:R-:W-:Y:S01]  /*12510*/  FMUL R156, R156, R26 ;  /* 0x0000001a9c9c7220 */ /* 0x000fe20000400000 */
[----:B------:R-:W-:Y:S01]  /*12520*/  ISETP.GE.U32.AND.EX P3, PT, R11, RZ, PT, P3 ;  /* 0x000000ff0b00720c */ /* 0x000fe20003f66130 */
[----:B------:R-:W-:Y:S01]  /*12530*/  IMAD.X R234, RZ, RZ, R11, P5 ;  /* 0x000000ffffea7224 */ /* 0x000fe200028e060b */
[----:B------:R-:W-:-:S02]  /*12540*/  ISETP.GT.U32.AND.EX P4, PT, R240, RZ, PT, P4 ;  /* 0x000000fff000720c */ /* 0x000fc40003f84140 */
[----:B------:R-:W-:Y:S02]  /*12550*/  IADD3 R16, P5, R2, 0x31, RZ ;  /* 0x0000003102107810 */ /* 0x000fe40007fbe0ff */
[----:B------:R-:W-:Y:S02]  /*12560*/  FSEL R66, R154, -INF , !P6 ;  /* 0xff8000009a427808 */ /* 0x000fe40007000000 */
[----:B------:R-:W-:Y:S02]  /*12570*/  FSEL R60, R155, -INF , !P3 ;  /* 0xff8000009b3c7808 */ /* 0x000fe40005800000 */
[C---:B------:R-:W-:Y:S02]  /*12580*/  ISETP.GT.U32.AND P6, PT, R3.reuse, R10, PT ;  /* 0x0000000a0300720c */ /* 0x040fe40003fc4070 */
[----:B------:R-:W-:Y:S01]  /*12590*/  ISETP.GT.U32.AND P3, PT, R3, R19, PT ;  /* 0x000000130300720c */ /* 0x000fe20003f64070 */
[----:B------:R-:W-:Y:S01]  /*125a0*/  FMUL R157, R157, R26 ;  /* 0x0000001a9d9d7220 */ /* 0x000fe20000400000 */
[----:B------:R-:W-:Y:S01]  /*125b0*/  FSEL R3, R156, -INF , !P4 ;  /* 0xff8000009c037808 */ /* 0x000fe20006000000 */
[----:B------:R-:W-:Y:S01]  /*125c0*/  IMAD.X R237, RZ, RZ, R11, P5 ;  /* 0x000000ffffed7224 */ /* 0x000fe200028e060b */
[----:B------:R-:W-:-:S02]  /*125d0*/  ISETP.GT.U32.AND.EX P0, PT, R227, RZ, PT, P0 ;  /* 0x000000ffe300720c */ /* 0x000fc40003f04100 */
[----:B------:R-:W-:Y:S01]  /*125e0*/  ISETP.GE.U32.AND P5, PT, R2, R10, PT ;  /* 0x0000000a0200720c */ /* 0x000fe20003fa6070 */
[----:B------:R0:W-:Y:S01]  /*125f0*/  STL [R1+0x260], R3 ;  /* 0x0002600301007387 */ /* 0x0001e20000100800 */
[-C--:B------:R-:W-:Y:S01]  /*12600*/  FMUL R153, R153, R26.reuse ;  /* 0x0000001a99997220 */ /* 0x080fe20000400000 */
[----:B------:R-:W-:Y:S01]  /*12610*/  FMUL R160, R160, R26 ;  /* 0x0000001aa0a07220 */ /* 0x000fe20000400000 */
[----:B------:R-:W-:Y:S02]  /*12620*/  ISETP.GE.U32.AND.EX P5, PT, R11, RZ, PT, P5 ;  /* 0x000000ff0b00720c */ /* 0x000fe40003fa6150 */
[----:B------:R-:W-:Y:S02]  /*12630*/  ISETP.GT.U32.AND.EX P6, PT, R228, RZ, PT, P6 ;  /* 0x000000ffe400720c */ /* 0x000fe40003fc4160 */
[----:B0-----:R-:W-:Y:S02]  /*12640*/  FSEL R3, R157, -INF , !P0 ;  /* 0xff8000009d037808 */ /* 0x001fe40004000000 */
[----:B------:R-:W-:Y:S01]  /*12650*/  ISETP.GT.U32.AND P4, PT, R4, R10, PT ;  /* 0x0000000a0400720c */ /* 0x000fe20003f84070 */
[----:B------:R-:W-:Y:S01]  /*12660*/  FMUL R161, R161, R26 ;  /* 0x0000001aa1a17220 */ /* 0x000fe20000400000 */
[----:B------:R-:W-:Y:S01]  /*12670*/  FSEL R31, R153, -INF , !P5 ;  /* 0xff800000991f7808 */ /* 0x000fe20006800000 */
[----:B------:R0:W-:Y:S01]  /*12680*/  STL [R1+0x25c], R3 ;  /* 0x00025c0301007387 */ /* 0x0001e20000100800 */
[----:B------:R-:W-:-:S02]  /*12690*/  ISETP.GT.U32.AND P5, PT, R2, R10, PT ;  /* 0x0000000a0200720c */ /* 0x000fc40003fa4070 */
[----:B------:R-:W-:Y:S01]  /*126a0*/  ISETP.GT.U32.AND.EX P4, PT, R229, RZ, PT, P4 ;  /* 0x000000ffe500720c */ /* 0x000fe20003f84140 */
[-C--:B------:R-:W-:Y:S01]  /*126b0*/  FMUL R152, R152, R26.reuse ;  /* 0x0000001a98987220 */ /* 0x080fe20000400000 */
[-C--:B------:R-:W-:Y:S01]  /*126c0*/  FMUL R158, R158, R26.reuse ;  /* 0x0000001a9e9e7220 */ /* 0x080fe20000400000 */
[----:B------:R-:W-:Y:S02]  /*126d0*/  ISETP.GT.U32.AND P0, PT, R4, R19, PT ;  /* 0x000000130400720c */ /* 0x000fe40003f04070 */
[----:B0-----:R-:W-:Y:S02]  /*126e0*/  FSEL R3, R160, -INF , !P6 ;  /* 0xff800000a0037808 */ /* 0x001fe40007000000 */
[----:B------:R-:W-:Y:S01]  /*126f0*/  ISETP.GT.U32.AND.EX P5, PT, R11, RZ, PT, P5 ;  /* 0x000000ff0b00720c */ /* 0x000fe20003fa4150 */
[----:B------:R-:W-:Y:S02]  /*12700*/  FMUL R163, R163, R26 ;  /* 0x0000001aa3a37220 */ /* 0x000fe40000400000 */
[----:B------:R0:W-:Y:S01]  /*12710*/  STL [R1+0x26c], R3 ;  /* 0x00026c0301007387 */ /* 0x0001e20000100800 */
[----:B------:R-:W-:-:S02]  /*12720*/  ISETP.GT.U32.AND.EX P0, PT, R229, RZ, PT, P0 ;  /* 0x000000ffe500720c */ /* 0x000fc40003f04100 */
[----:B------:R-:W-:Y:S02]  /*12730*/  FSEL R37, R152, -INF , !P5 ;  /* 0xff80000098257808 */ /* 0x000fe40006800000 */
[----:B------:R-:W-:Y:S02]  /*12740*/  FSEL R54, R158, -INF , !P5 ;  /* 0xff8000009e367808 */ /* 0x000fe40006800000 */
[----:B0-----:R-:W-:Y:S02]  /*12750*/  FSEL R3, R161, -INF , !P4 ;  /* 0xff800000a1037808 */ /* 0x001fe40006000000 */
[----:B------:R-:W-:Y:S01]  /*12760*/  ISETP.GT.U32.AND P5, PT, R5, R10, PT ;  /* 0x0000000a0500720c */ /* 0x000fe20003fa4070 */
[-C--:B------:R-:W-:Y:S02]  /*12770*/  FMUL R164, R164, R26.reuse ;  /* 0x0000001aa4a47220 */ /* 0x080fe40000400000 */
[----:B------:R0:W-:Y:S01]  /*12780*/  STL [R1+0x270], R3 ;  /* 0x0002700301007387 */ /* 0x0001e20000100800 */
[----:B------:R-:W-:Y:S01]  /*12790*/  ISETP.GT.U32.AND.EX P5, PT, R230, RZ, PT, P5 ;  /* 0x000000ffe600720c */ /* 0x000fe20003fa4150 */
[----:B------:R-:W-:Y:S01]  /*127a0*/  FMUL R159, R159, R26 ;  /* 0x0000001a9f9f7220 */ /* 0x000fe20000400000 */
[----:B------:R-:W-:-:S02]  /*127b0*/  ISETP.GT.U32.AND.EX P2, PT, R227, RZ, PT, P2 ;  /* 0x000000ffe300720c */ /* 0x000fc40003f44120 */
[----:B------:R-:W-:Y:S02]  /*127c0*/  ISETP.GT.U32.AND P6, PT, R6, R10, PT ;  /* 0x0000000a0600720c */ /* 0x000fe40003fc4070 */
[----:B0-----:R-:W-:Y:S01]  /*127d0*/  FSEL R3, R163, -INF , !P0 ;  /* 0xff800000a3037808 */ /* 0x001fe20004000000 */
[----:B------:R-:W-:Y:S01]  /*127e0*/  FMUL R165, R165, R26 ;  /* 0x0000001aa5a57220 */ /* 0x000fe20000400000 */
[----:B------:R-:W-:-:S03]  /*127f0*/  FSEL R48, R159, -INF , !P2 ;  /* 0xff8000009f307808 */ /* 0x000fc60005000000 */
[----:B------:R0:W-:Y:S01]  /*12800*/  STL [R1+0x24c], R3 ;  /* 0x00024c0301007387 */ /* 0x0001e20000100800 */
[----:B------:R-:W-:Y:S01]  /*12810*/  ISETP.GT.U32.AND.EX P6, PT, R231, RZ, PT, P6 ;  /* 0x000000ffe700720c */ /* 0x000fe20003fc4160 */
[-C--:B------:R-:W-:Y:S01]  /*12820*/  FMUL R162, R162, R26.reuse ;  /* 0x0000001aa2a27220 */ /* 0x080fe20000400000 */
[-C--:B------:R-:W-:Y:S02]  /*12830*/  ISETP.GT.U32.AND P2, PT, R5, R19.reuse, PT ;  /* 0x000000130500720c */ /* 0x080fe40003f44070 */
[----:B------:R-:W-:Y:S02]  /*12840*/  ISETP.GT.U32.AND P4, PT, R6, R19, PT ;  /* 0x000000130600720c */ /* 0x000fe40003f84070 */
[----:B0-----:R-:W-:Y:S01]  /*12850*/  FSEL R3, R164, -INF , !P5 ;  /* 0xff800000a4037808 */ /* 0x001fe20006800000 */
[-C--:B------:R-:W-:Y:S01]  /*12860*/  FMUL R166, R166, R26.reuse ;  /* 0x0000001aa6a67220 */ /* 0x080fe20000400000 */
[----:B------:R-:W-:Y:S01]  /*12870*/  ISETP.GT.U32.AND.EX P3, PT, R228, RZ, PT, P3 ;  /* 0x000000ffe400720c */ /* 0x000fe20003f64130 */
[----:B------:R-:W-:-:S02]  /*12880*/  FMUL R167, R167, R26 ;  /* 0x0000001aa7a77220 */ /* 0x000fc40000400000 */
[----:B------:R0:W-:Y:S01]  /*12890*/  STL [R1+0x258], R3 ;  /* 0x0002580301007387 */ /* 0x0001e20000100800 */
[----:B------:R-:W-:Y:S02]  /*128a0*/  ISETP.GT.U32.AND.EX P2, PT, R230, RZ, PT, P2 ;  /* 0x000000ffe600720c */ /* 0x000fe40003f44120 */
[----:B------:R-:W-:Y:S02]  /*128b0*/  ISETP.GT.U32.AND.EX P4, PT, R231, RZ, PT, P4 ;  /* 0x000000ffe700720c */ /* 0x000fe40003f84140 */
[----:B------:R-:W-:Y:S02]  /*128c0*/  FSEL R211, R162, -INF , !P3 ;  /* 0xff800000a2d37808 */ /* 0x000fe40005800000 */
[----:B0-----:R-:W-:Y:S02]  /*128d0*/  FSEL R3, R165, -INF , !P6 ;  /* 0xff800000a5037808 */ /* 0x001fe40007000000 */
[C---:B------:R-:W-:Y:S02]  /*128e0*/  ISETP.GT.U32.AND P3, PT, R7.reuse, R10, PT ;  /* 0x0000000a0700720c */ /* 0x040fe40003f64070 */
[----:B------:R-:W-:Y:S01]  /*128f0*/  ISETP.GT.U32.AND P0, PT, R7, R19, PT ;  /* 0x000000130700720c */ /* 0x000fe20003f04070 */
[----:B------:R0:W-:Y:S01]  /*12900*/  STL [R1+0x268], R3 ;  /* 0x0002680301007387 */ /* 0x0001e20000100800 */
[----:B------:R-:W-:Y:S01]  /*12910*/  FSEL R4, R166, -INF , !P2 ;  /* 0xff800000a6047808 */ /* 0x000fe20005000000 */
[-C--:B------:R-:W-:Y:S01]  /*12920*/  FMUL R168, R168, R26.reuse ;  /* 0x0000001aa8a87220 */ /* 0x080fe20000400000 */
[----:B------:R-:W-:Y:S01]  /*12930*/  ISETP.GT.U32.AND.EX P3, PT, R232, RZ, PT, P3 ;  /* 0x000000ffe800720c */ /* 0x000fe20003f64130 */
[----:B------:R-:W-:Y:S01]  /*12940*/  FMUL R170, R170, R26 ;  /* 0x0000001aaaaa7220 */ /* 0x000fe20000400000 */
[----:B------:R-:W-:Y:S01]  /*12950*/  ISETP.GT.U32.AND.EX P0, PT, R232, RZ, PT, P0 ;  /* 0x000000ffe800720c */ /* 0x000fe20003f04100 */
[----:B------:R1:W-:Y:S01]  /*12960*/  STL [R1+0x244], R4 ;  /* 0x0002440401007387 */ /* 0x0003e20000100800 */
[----:B0-----:R-:W-:-:S05]  /*12970*/  FSEL R3, R167, -INF , !P4 ;  /* 0xff800000a7037808 */ /* 0x001fca0006000000 */
[----:B------:R0:W-:Y:S01]  /*12980*/  STL [R1+0x264], R3 ;  /* 0x0002640301007387 */ /* 0x0001e20000100800 */
[----:B-1----:R-:W-:Y:S02]  /*12990*/  FSEL R4, R170, -INF , !P0 ;  /* 0xff800000aa047808 */ /* 0x002fe40004000000 */
[----:B0-----:R-:W-:-:S05]  /*129a0*/  FSEL R3, R168, -INF , !P3 ;  /* 0xff800000a8037808 */ /* 0x001fca0005800000 */
[----:B------:R0:W-:Y:S04]  /*129b0*/  STL [R1+0x274], R3 ;  /* 0x0002740301007387 */ /* 0x0001e80000100800 */
[----:B------:R-:W-:Y:S04]  /*129c0*/  STL [R1+0x250], R4 ;  /* 0x0002500401007387 */ /* 0x000fe80000100800 */
[----:B------:R-:W2:Y:S01]  /*129d0*/  LDL.64 R28, [R1+0xc08] ;  /* 0x000c0800011c7983 */ /* 0x000ea20000100a00 */
[C---:B------:R-:W-:Y:S01]  /*129e0*/  ISETP.GT.U32.AND P5, PT, R12.reuse, R10, PT ;  /* 0x0000000a0c00720c */ /* 0x040fe20003fa4070 */
[----:B------:R-:W-:Y:S01]  /*129f0*/  FMUL R169, R169, R26 ;  /* 0x0000001aa9a97220 */ /* 0x000fe20000400000 */
[----:B------:R-:W-:-:S02]  /*12a00*/  ISETP.GT.U32.AND P6, PT, R12, R19, PT ;  /* 0x000000130c00720c */ /* 0x000fc40003fc4070 */
[-C--:B------:R-:W-:Y:S02]  /*12a10*/  ISETP.GT.U32.AND P2, PT, R13, R10.reuse, PT ;  /* 0x0000000a0d00720c */ /* 0x080fe40003f44070 */
[----:B------:R-:W-:Y:S02]  /*12a20*/  ISETP.GT.U32.AND.EX P5, PT, R233, RZ, PT, P5 ;  /* 0x000000ffe900720c */ /* 0x000fe40003fa4150 */
[----:B------:R-:W-:Y:S01]  /*12a30*/  ISETP.GT.U32.AND P3, PT, R14, R10, PT ;  /* 0x0000000a0e00720c */ /* 0x000fe20003f64070 */
[-C--:B------:R-:W-:Y:S01]  /*12a40*/  FMUL R171, R171, R26.reuse ;  /* 0x0000001aabab7220 */ /* 0x080fe20000400000 */
[-C--:B------:R-:W-:Y:S01]  /*12a50*/  FMUL R172, R172, R26.reuse ;  /* 0x0000001aacac7220 */ /* 0x080fe20000400000 */
[----:B------:R-:W-:Y:S01]  /*12a60*/  FMUL R173, R173, R26 ;  /* 0x0000001aadad7220 */ /* 0x000fe20000400000 */
[----:B------:R-:W-:Y:S02]  /*12a70*/  ISETP.GT.U32.AND.EX P6, PT, R233, RZ, PT, P6 ;  /* 0x000000ffe900720c */ /* 0x000fe40003fc4160 */
[----:B------:R-:W-:-:S02]  /*12a80*/  FSEL R8, R169, -INF , !P5 ;  /* 0xff800000a9087808 */ /* 0x000fc40006800000 */
[----:B------:R-:W-:Y:S02]  /*12a90*/  ISETP.GT.U32.AND.EX P2, PT, R234, RZ, PT, P2 ;  /* 0x000000ffea00720c */ /* 0x000fe40003f44120 */
[----:B------:R-:W-:Y:S02]  /*12aa0*/  ISETP.GT.U32.AND.EX P3, PT, R235, RZ, PT, P3 ;  /* 0x000000ffeb00720c */ /* 0x000fe40003f64130 */
[----:B------:R-:W-:Y:S01]  /*12ab0*/  ISETP.GT.U32.AND P5, PT, R14, R19, PT ;  /* 0x000000130e00720c */ /* 0x000fe20003fa4070 */
[----:B------:R-:W-:Y:S01]  /*12ac0*/  FMUL R175, R175, R26 ;  /* 0x0000001aafaf7220 */ /* 0x000fe20000400000 */
[----:B0-----:R-:W-:Y:S02]  /*12ad0*/  FSEL R3, R171, -INF , !P6 ;  /* 0xff800000ab037808 */ /* 0x001fe40007000000 */
[----:B------:R-:W-:Y:S02]  /*12ae0*/  FSEL R206, R172, -INF , !P2 ;  /* 0xff800000acce7808 */ /* 0x000fe40005000000 */
[----:B------:R-:W-:-:S02]  /*12af0*/  FSEL R168, R173, -INF , !P3 ;  /* 0xff800000ada87808 */ /* 0x000fc40005800000 */
[-C--:B------:R-:W-:Y:S02]  /*12b00*/  ISETP.GT.U32.AND P6, PT, R15, R19.reuse, PT ;  /* 0x000000130f00720c */ /* 0x080fe40003fc4070 */
[----:B------:R-:W-:Y:S02]  /*12b10*/  ISETP.GT.U32.AND.EX P5, PT, R235, RZ, PT, P5 ;  /* 0x000000ffeb00720c */ /* 0x000fe40003fa4150 */
[C---:B------:R-:W-:Y:S02]  /*12b20*/  ISETP.GT.U32.AND P2, PT, R16.reuse, R10, PT ;  /* 0x0000000a1000720c */ /* 0x040fe40003f44070 */
[----:B------:R-:W-:Y:S01]  /*12b30*/  ISETP.GT.U32.AND P3, PT, R16, R19, PT ;  /* 0x000000131000720c */ /* 0x000fe20003f64070 */
[-C--:B------:R-:W-:Y:S01]  /*12b40*/  FMUL R177, R177, R26.reuse ;  /* 0x0000001ab1b17220 */ /* 0x080fe20000400000 */
[-C--:B------:R-:W-:Y:S01]  /*12b50*/  FMUL R178, R178, R26.reuse ;  /* 0x0000001ab2b27220 */ /* 0x080fe20000400000 */
[----:B------:R-:W-:Y:S01]  /*12b60*/  FMUL R179, R179, R26 ;  /* 0x0000001ab3b37220 */ /* 0x000fe20000400000 */
[----:B------:R0:W-:Y:S01]  /*12b70*/  STL [R1+0x254], R3 ;  /* 0x0002540301007387 */ /* 0x0001e20000100800 */
[----:B------:R-:W-:-:S02]  /*12b80*/  FSEL R163, R175, -INF , !P5 ;  /* 0xff800000afa37808 */ /* 0x000fc40006800000 */
[-C--:B------:R-:W-:Y:S02]  /*12b90*/  ISETP.GT.U32.AND P4, PT, R13, R19.reuse, PT ;  /* 0x000000130d00720c */ /* 0x080fe40003f84070 */
[----:B------:R-:W-:Y:S01]  /*12ba0*/  ISETP.GT.U32.AND P0, PT, R15, R10, PT ;  /* 0x0000000a0f00720c */ /* 0x000fe20003f04070 */
[-C--:B------:R-:W-:Y:S01]  /*12bb0*/  FMUL R174, R174, R26.reuse ;  /* 0x0000001aaeae7220 */ /* 0x080fe20000400000 */
[----:B------:R-:W-:Y:S01]  /*12bc0*/  ISETP.GT.U32.AND.EX P6, PT, R236, RZ, PT, P6 ;  /* 0x000000ffec00720c */ /* 0x000fe20003fc4160 */
[-C--:B------:R-:W-:Y:S01]  /*12bd0*/  FMUL R176, R176, R26.reuse ;  /* 0x0000001ab0b07220 */ /* 0x080fe20000400000 */
[C---:B------:R-:W-:Y:S01]  /*12be0*/  ISETP.GT.U32.AND.EX P2, PT, R237.reuse, RZ, PT, P2 ;  /* 0x000000ffed00720c */ /* 0x040fe20003f44120 */
[-C--:B------:R-:W-:Y:S01]  /*12bf0*/  FMUL R182, R182, R26.reuse ;  /* 0x0000001ab6b67220 */ /* 0x080fe20000400000 */
[----:B------:R-:W-:Y:S01]  /*12c00*/  ISETP.GT.U32.AND.EX P3, PT, R237, RZ, PT, P3 ;  /* 0x000000ffed00720c */ /* 0x000fe20003f64130 */
[-C--:B------:R-:W-:Y:S01]  /*12c10*/  FMUL R183, R183, R26.reuse ;  /* 0x0000001ab7b77220 */ /* 0x080fe20000400000 */
[----:B------:R-:W-:Y:S01]  /*12c20*/  ISETP.GT.U32.AND P5, PT, R17, R19, PT ;  /* 0x000000131100720c */ /* 0x000fe20003fa4070 */
[-C--:B------:R-:W-:Y:S01]  /*12c30*/  FMUL R180, R180, R26.reuse ;  /* 0x0000001ab4b47220 */ /* 0x080fe20000400000 */
[----:B0-----:R-:W-:Y:S01]  /*12c40*/  LOP3.LUT R3, R2, 0x59, RZ, 0xfc, !PT ;  /* 0x0000005902037812 */ /* 0x001fe200078efcff */
[-C--:B------:R-:W-:Y:S01]  /*12c50*/  FMUL R181, R181, R26.reuse ;  /* 0x0000001ab5b57220 */ /* 0x080fe20000400000 */
[----:B------:R-:W-:Y:S01]  /*12c60*/  FSEL R213, R177, -INF , !P2 ;  /* 0xff800000b1d57808 */ /* 0x000fe20005000000 */
[----:B------:R-:W-:Y:S01]  /*12c70*/  FMUL R186, R186, R26 ;  /* 0x0000001ababa7220 */ /* 0x000fe20000400000 */
[----:B------:R-:W-:-:S02]  /*12c80*/  FSEL R198, R178, -INF , !P6 ;  /* 0xff800000b2c67808 */ /* 0x000fc40007000000 */
[----:B------:R-:W-:Y:S01]  /*12c90*/  LOP3.LUT R4, R2, 0x41, RZ, 0xfc, !PT ;  /* 0x0000004102047812 */ /* 0x000fe200078efcff */
[-C--:B------:R-:W-:Y:S01]  /*12ca0*/  FMUL R184, R184, R26.reuse ;  /* 0x0000001ab8b87220 */ /* 0x080fe20000400000 */
[----:B------:R-:W-:Y:S01]  /*12cb0*/  FSEL R207, R179, -INF , !P3 ;  /* 0xff800000b3cf7808 */ /* 0x000fe20005800000 */
[-C--:B------:R-:W-:Y:S01]  /*12cc0*/  FMUL R185, R185, R26.reuse ;  /* 0x0000001ab9b97220 */ /* 0x080fe20000400000 */
[----:B------:R-:W-:Y:S01]  /*12cd0*/  ISETP.GT.U32.AND.EX P4, PT, R234, RZ, PT, P4 ;  /* 0x000000ffea00720c */ /* 0x000fe20003f84140 */
[-C--:B------:R-:W-:Y:S01]  /*12ce0*/  FMUL R187, R187, R26.reuse ;  /* 0x0000001abbbb7220 */ /* 0x080fe20000400000 */
[----:B------:R-:W-:Y:S01]  /*12cf0*/  ISETP.GT.U32.AND.EX P0, PT, R236, RZ, PT, P0 ;  /* 0x000000ffec00720c */ /* 0x000fe20003f04100 */
[-C--:B------:R-:W-:Y:S01]  /*12d00*/  FMUL R188, R188, R26.reuse ;  /* 0x0000001abcbc7220 */ /* 0x080fe20000400000 */
[-C--:B------:R-:W-:Y:S02]  /*12d10*/  ISETP.GT.U32.AND P2, PT, R18, R19.reuse, PT ;  /* 0x000000131200720c */ /* 0x080fe40003f44070 */
[----:B------:R-:W-:Y:S01]  /*12d20*/  LOP3.LUT R5, R2, 0x50, RZ, 0xfc, !PT ;  /* 0x0000005002057812 */ /* 0x000fe200078efcff */
[----:B------:R-:W-:Y:S01]  /*12d30*/  FMUL R189, R189, R26 ;  /* 0x0000001abdbd7220 */ /* 0x000fe20000400000 */
[----:B------:R-:W-:-:S02]  /*12d40*/  ISETP.GT.U32.AND P6, PT, R3, R19, PT ;  /* 0x000000130300720c */ /* 0x000fc40003fc4070 */
[----:B------:R-:W-:Y:S01]  /*12d50*/  LOP3.LUT R7, R2, 0x58, RZ, 0xfc, !PT ;  /* 0x0000005802077812 */ /* 0x000fe200078efcff */
[----:B------:R-:W-:Y:S01]  /*12d60*/  FMUL R190, R190, R26 ;  /* 0x0000001abebe7220 */ /* 0x000fe20000400000 */
[----:B------:R-:W-:Y:S01]  /*12d70*/  ISETP.GT.U32.AND P3, PT, R3, R10, PT ;  /* 0x0000000a0300720c */ /* 0x000fe20003f64070 */
[-C--:B------:R-:W-:Y:S01]  /*12d80*/  FMUL R191, R191, R26.reuse ;  /* 0x0000001abfbf7220 */ /* 0x080fe20000400000 */
[----:B------:R-:W-:Y:S02]  /*12d90*/  ISETP.GT.U32.AND.EX P5, PT, R238, RZ, PT, P5 ;  /* 0x000000ffee00720c */ /* 0x000fe40003fa4150 */
[----:B------:R-:W-:Y:S02]  /*12da0*/  ISETP.GT.U32.AND.EX P1, PT, R11, RZ, PT, P1 ;  /* 0x000000ff0b00720c */ /* 0x000fe40003f24110 */
[----:B------:R-:W-:Y:S01]  /*12db0*/  LOP3.LUT R6, R2, 0x51, RZ, 0xfc, !PT ;  /* 0x0000005102067812 */ /* 0x000fe200078efcff */
[----:B------:R-:W-:Y:S01]  /*12dc0*/  FMUL R192, R192, R26 ;  /* 0x0000001ac0c07220 */ /* 0x000fe20000400000 */
[----:B------:R-:W-:Y:S01]  /*12dd0*/  LOP3.LUT R3, R2, 0x40, RZ, 0xfc, !PT ;  /* 0x0000004002037812 */ /* 0x000fe200078efcff */
[----:B------:R-:W-:Y:S01]  /*12de0*/  IMAD.IADD R12, R216, 0x1, R23 ;  /* 0x00000001d80c7824 */ /* 0x000fe200078e0217 */
[----:B------:R-:W-:Y:S01]  /*12df0*/  FSEL R205, R174, -INF , !P4 ;  /* 0xff800000aecd7808 */ /* 0x000fe20006000000 */
[----:B------:R-:W0:Y:S01]  /*12e00*/  LDC R16, c[0x0][0x220] ;  /* 0x00008800ff107b82 */ /* 0x000e220000000800 */
[----:B------:R-:W-:-:S02]  /*12e10*/  FSEL R199, R176, -INF , !P0 ;  /* 0xff800000b0c77808 */ /* 0x000fc40004000000 */
[----:B------:R-:W-:Y:S02]  /*12e20*/  ISETP.GT.U32.AND.EX P2, PT, R239, RZ, PT, P2 ;  /* 0x000000ffef00720c */ /* 0x000fe40003f44120 */
[----:B------:R-:W-:Y:S02]  /*12e30*/  FSEL R156, R182, -INF , !P5 ;  /* 0xff800000b69c7808 */ /* 0x000fe40006800000 */
[-C--:B------:R-:W-:Y:S02]  /*12e40*/  ISETP.GT.U32.AND P4, PT, R17, R10.reuse, PT ;  /* 0x0000000a1100720c */ /* 0x080fe40003f84070 */
[----:B------:R-:W-:Y:S02]  /*12e50*/  ISETP.GT.U32.AND P0, PT, R18, R10, PT ;  /* 0x0000000a1200720c */ /* 0x000fe40003f04070 */
[----:B------:R-:W-:Y:S02]  /*12e60*/  ISETP.GT.U32.AND P5, PT, R3, R19, PT ;  /* 0x000000130300720c */ /* 0x000fe40003fa4070 */
[----:B------:R-:W-:-:S02]  /*12e70*/  FSEL R209, R183, -INF , !P2 ;  /* 0xff800000b7d17808 */ /* 0x000fc40005000000 */
[----:B------:R-:W-:Y:S02]  /*12e80*/  ISETP.GT.U32.AND.EX P4, PT, R238, RZ, PT, P4 ;  /* 0x000000ffee00720c */ /* 0x000fe40003f84140 */
[----:B------:R-:W-:Y:S02]  /*12e90*/  ISETP.GT.U32.AND.EX P0, PT, R239, RZ, PT, P0 ;  /* 0x000000ffef00720c */ /* 0x000fe40003f04100 */
[----:B------:R-:W-:Y:S02]  /*12ea0*/  ISETP.GT.U32.AND P2, PT, R3, R10, PT ;  /* 0x0000000a0300720c */ /* 0x000fe40003f44070 */
[----:B------:R-:W-:Y:S02]  /*12eb0*/  ISETP.GT.U32.AND.EX P5, PT, R11, RZ, PT, P5 ;  /* 0x000000ff0b00720c */ /* 0x000fe40003fa4150 */
[----:B------:R-:W-:Y:S02]  /*12ec0*/  LOP3.LUT R3, R2, 0x48, RZ, 0xfc, !PT ;  /* 0x0000004802037812 */ /* 0x000fe400078efcff */
[----:B------:R-:W-:-:S02]  /*12ed0*/  FSEL R157, R180, -INF , !P4 ;  /* 0xff800000b49d7808 */ /* 0x000fc40006000000 */
[----:B------:R-:W-:Y:S02]  /*12ee0*/  FSEL R208, R181, -INF , !P0 ;  /* 0xff800000b5d07808 */ /* 0x000fe40004000000 */
[----:B------:R-:W-:Y:S02]  /*12ef0*/  FSEL R201, R186, -INF , !P5 ;  /* 0xff800000bac97808 */ /* 0x000fe40006800000 */
[C---:B------:R-:W-:Y:S02]  /*12f00*/  ISETP.GT.U32.AND P4, PT, R4.reuse, R19, PT ;  /* 0x000000130400720c */ /* 0x040fe40003f84070 */
[-C--:B------:R-:W-:Y:S02]  /*12f10*/  ISETP.GT.U32.AND P0, PT, R4, R10.reuse, PT ;  /* 0x0000000a0400720c */ /* 0x080fe40003f04070 */
[----:B------:R-:W-:Y:S02]  /*12f20*/  ISETP.GT.U32.AND P5, PT, R3, R10, PT ;  /* 0x0000000a0300720c */ /* 0x000fe40003fa4070 */
[----:B------:R-:W-:-:S02]  /*12f30*/  ISETP.GT.U32.AND.EX P2, PT, R11, RZ, PT, P2 ;  /* 0x000000ff0b00720c */ /* 0x000fc40003f44120 */
[----:B------:R-:W-:Y:S02]  /*12f40*/  LOP3.LUT R4, R2, 0x49, RZ, 0xfc, !PT ;  /* 0x0000004902047812 */ /* 0x000fe400078efcff */
[C---:B------:R-:W-:Y:S02]  /*12f50*/  ISETP.GT.U32.AND.EX P0, PT, R11.reuse, RZ, PT, P0 ;  /* 0x000000ff0b00720c */ /* 0x040fe40003f04100 */
[C---:B------:R-:W-:Y:S02]  /*12f60*/  ISETP.GT.U32.AND.EX P4, PT, R11.reuse, RZ, PT, P4 ;  /* 0x000000ff0b00720c */ /* 0x040fe40003f84140 */
[----:B------:R-:W-:Y:S02]  /*12f70*/  ISETP.GT.U32.AND.EX P5, PT, R11, RZ, PT, P5 ;  /* 0x000000ff0b00720c */ /* 0x000fe40003fa4150 */
[----:B------:R-:W-:Y:S02]  /*12f80*/  FSEL R202, R184, -INF , !P2 ;  /* 0xff800000b8ca7808 */ /* 0x000fe40005000000 */
[----:B------:R-:W-:-:S02]  /*12f90*/  ISETP.GT.U32.AND P2, PT, R4, R10, PT ;  /* 0x0000000a0400720c */ /* 0x000fc40003f44070 */
[----:B------:R-:W-:Y:S02]  /*12fa0*/  FSEL R166, R185, -INF , !P0 ;  /* 0xff800000b9a67808 */ /* 0x000fe40004000000 */
[----:B------:R-:W-:Y:S02]  /*12fb0*/  FSEL R158, R187, -INF , !P4 ;  /* 0xff800000bb9e7808 */ /* 0x000fe40006000000 */
[----:B------:R-:W-:Y:S02]  /*12fc0*/  FSEL R210, R188, -INF , !P5 ;  /* 0xff800000bcd27808 */ /* 0x000fe40006800000 */
[CC--:B------:R-:W-:Y:S02]  /*12fd0*/  ISETP.GT.U32.AND P0, PT, R5.reuse, R19.reuse, PT ;  /* 0x000000130500720c */ /* 0x0c0fe40003f04070 */
[----:B------:R-:W-:Y:S02]  /*12fe0*/  ISETP.GT.U32.AND P4, PT, R5, R10, PT ;  /* 0x0000000a0500720c */ /* 0x000fe40003f84070 */
[----:B------:R-:W-:-:S02]  /*12ff0*/  ISETP.GT.U32.AND P5, PT, R4, R19, PT ;  /* 0x000000130400720c */ /* 0x000fc40003fa4070 */
[----:B------:R-:W-:Y:S01]  /*13000*/  ISETP.GT.U32.AND.EX P2, PT, R11, RZ, PT, P2 ;  /* 0x000000ff0b00720c */ /* 0x000fe20003f44120 */
[----:B------:R-:W1:Y:S01]  /*13010*/  LDC.64 R4, c[0x0][0x260] ;  /* 0x00009800ff047b82 */ /* 0x000e620000000a00 */
[----:B------:R3:W-:Y:S02]  /*13020*/  STL [R1+0x3fc], R7 ;  /* 0x0003fc0701007387 */ /* 0x0007e40000100800 */
[----:B------:R-:W-:Y:S02]  /*13030*/  FSEL R204, R189, -INF , !P2 ;  /* 0xff800000bdcc7808 */ /* 0x000fe40005000000 */
[----:B------:R-:W-:Y:S01]  /*13040*/  ISETP.GT.U32.AND P2, PT, R3, R19, PT ;  /* 0x000000130300720c */ /* 0x000fe20003f44070 */
[----:B------:R-:W4:Y:S01]  /*13050*/  LDL.64 R38, [R1+0xc00] ;  /* 0x000c000001267983 */ /* 0x000f220000100a00 */
[C---:B------:R-:W-:Y:S02]  /*13060*/  ISETP.GT.U32.AND.EX P5, PT, R11.reuse, RZ, PT, P5 ;  /* 0x000000ff0b00720c */ /* 0x040fe40003fa4150 */
[----:B------:R-:W-:Y:S01]  /*13070*/  ISETP.GT.U32.AND.EX P2, PT, R11, RZ, PT, P2 ;  /* 0x000000ff0b00720c */ /* 0x000fe20003f44120 */
[----:B------:R-:W-:Y:S01]  /*13080*/  IMAD.IADD R2, R21, 0x1, R20 ;  /* 0x0000000115027824 */ /* 0x000fe200078e0214 */
[----:B------:R-:W-:Y:S01]  /*13090*/  SEL R3, RZ, 0x1, !P1 ;  /* 0x00000001ff037807 */ /* 0x000fe20004800000 */
[----:B------:R-:W4:Y:S01]  /*130a0*/  LDL.64 R46, [R1+0xbe8] ;  /* 0x000be800012e7983 */ /* 0x000f220000100a00 */
[----:B------:R-:W-:-:S02]  /*130b0*/  FSEL R212, R190, -INF , !P2 ;  /* 0xff800000bed47808 */ /* 0x000fc40005000000 */
[----:B------:R-:W-:Y:S01]  /*130c0*/  FSEL R200, R191, -INF , !P5 ;  /* 0xff800000bfc87808 */ /* 0x000fe20006800000 */
[----:B------:R-:W4:Y:S01]  /*130d0*/  LDL.64 R34, [R1+0xbe0] ;  /* 0x000be00001227983 */ /* 0x000f220000100a00 */
[----:B------:R-:W-:Y:S02]  /*130e0*/  ISETP.GT.U32.AND.EX P4, PT, R11, RZ, PT, P4 ;  /* 0x000000ff0b00720c */ /* 0x000fe40003f84140 */
[-C--:B------:R-:W-:Y:S01]  /*130f0*/  ISETP.GT.U32.AND P2, PT, R7, R19.reuse, PT ;  /* 0x000000130700720c */ /* 0x080fe20003f44070 */
[----:B------:R-:W4:Y:S01]  /*13100*/  LDL.64 R14, [R1+0xbf8] ;  /* 0x000bf800010e7983 */ /* 0x000f220000100a00 */
[----:B------:R-:W-:Y:S02]  /*13110*/  ISETP.GT.U32.AND P5, PT, R6, R19, PT ;  /* 0x000000130600720c */ /* 0x000fe40003fa4070 */
[----:B------:R-:W-:Y:S01]  /*13120*/  IADD3 R3, R3, R22, RZ ;  /* 0x0000001603037210 */ /* 0x000fe20007ffe0ff */
[----:B------:R-:W4:Y:S01]  /*13130*/  LDL.64 R18, [R1+0xbf0] ;  /* 0x000bf00001127983 */ /* 0x000f220000100a00 */
[----:B------:R-:W-:-:S02]  /*13140*/  FSEL R203, R192, -INF , !P4 ;  /* 0xff800000c0cb7808 */ /* 0x000fc40006000000 */
[----:B------:R-:W-:Y:S01]  /*13150*/  ISETP.GT.U32.AND P4, PT, R6, R10, PT ;  /* 0x0000000a0600720c */ /* 0x000fe20003f84070 */
[----:B------:R-:W4:Y:S01]  /*13160*/  LDL.64 R32, [R1+0xbd8] ;  /* 0x000bd80001207983 */ /* 0x000f220000100a00 */
[----:B------:R-:W-:Y:S02]  /*13170*/  LOP3.LUT R2, R2, 0x3, RZ, 0xc0, !PT ;  /* 0x0000000302027812 */ /* 0x000fe400078ec0ff */
[----:B------:R-:W-:Y:S01]  /*13180*/  LOP3.LUT R3, R3, 0x3, RZ, 0xc0, !PT ;  /* 0x0000000303037812 */ /* 0x000fe200078ec0ff */
[----:B------:R-:W4:Y:S01]  /*13190*/  LDL.64 R44, [R1+0xbd0] ;  /* 0x000bd000012c7983 */ /* 0x000f220000100a00 */
[----:B------:R-:W-:Y:S02]  /*131a0*/  LOP3.LUT R6, R82, 0x7f, RZ, 0xc0, !PT ;  /* 0x0000007f52067812 */ /* 0x000fe400078ec0ff */
[----:B------:R-:W-:Y:S01]  /*131b0*/  IADD3 R27, R2, R219, R220 ;  /* 0x000000db021b7210 */ /* 0x000fe20007ffe0dc */
[----:B------:R-:W4:Y:S01]  /*131c0*/  LDL.64 R42, [R1+0xbc0] ;  /* 0x000bc000012a7983 */ /* 0x000f220000100a00 */
[----:B------:R-:W-:Y:S01]  /*131d0*/  IADD3 R215, R3, R221, R222 ;  /* 0x000000dd03d77210 */ /* 0x000fe20007ffe0de */
[----:B-1----:R-:W-:-:S02]  /*131e0*/  IMAD R3, R151, R4, RZ ;  /* 0x0000000497037224 */ /* 0x002fc400078e02ff */
[----:B------:R-:W-:Y:S01]  /*131f0*/  IMAD R2, R6, R5, RZ ;  /* 0x0000000506027224 */ /* 0x000fe200078e02ff */
[----:B------:R-:W4:Y:S01]  /*13200*/  LDL.64 R22, [R1+0xbb8] ;  /* 0x000bb80001167983 */ /* 0x000f220000100a00 */
[----:B------:R-:W-:Y:S01]  /*13210*/  IMAD.IADD R13, R218, 0x1, R217 ;  /* 0x00000001da0d7824 */ /* 0x000fe200078e02d9 */
[----:B------:R-:W-:Y:S02]  /*13220*/  LOP3.LUT R12, R12, 0x3, RZ, 0xc0, !PT ;  /* 0x000000030c0c7812 */ /* 0x000fe400078ec0ff */
[----:B------:R-:W4:Y:S04]  /*13230*/  LDL.64 R40, [R1+0xbb0] ;  /* 0x000bb00001287983 */ /* 0x000f280000100a00 */
[----:B------:R-:W4:Y:S01]  /*13240*/  LDL.64 R20, [R1+0xba8] ;  /* 0x000ba80001147983 */ /* 0x000f220000100a00 */
[----:B--2---:R-:W-:-:S03]  /*13250*/  IMAD.WIDE R4, R0, 0x2, R28 ;  /* 0x0000000200047825 */ /* 0x004fc600078e021c */
[----:B------:R-:W2:Y:S01]  /*13260*/  LDL.64 R28, [R1+0xbc8] ;  /* 0x000bc800011c7983 */ /* 0x000ea20000100a00 */
[----:B---3--:R-:W-:Y:S01]  /*13270*/  SHF.L.U32 R7, R3, 0x1, RZ ;  /* 0x0000000103077819 */ /* 0x008fe200000006ff */
[----:B------:R-:W-:Y:S01]  /*13280*/  IMAD.SHL.U32 R6, R2, 0x2, RZ ;  /* 0x0000000202067824 */ /* 0x000fe200078e00ff */
[----:B------:R-:W-:Y:S01]  /*13290*/  LOP3.LUT R13, R13, 0x3, RZ, 0xc0, !PT ;  /* 0x000000030d0d7812 */ /* 0x000fe200078ec0ff */
[----:B------:R1:W3:Y:S01]  /*132a0*/  LDG.E.U16 R49, desc[UR60][R4.64] ;  /* 0x0000003c04317981 */ /* 0x0002e2000c1e1500 */
[----:B------:R-:W-:Y:S02]  /*132b0*/  IADD3 R26, R12, R224, R225 ;  /* 0x000000e00c1a7210 */ /* 0x000fe40007ffe0e1 */
[----:B------:R-:W-:Y:S02]  /*132c0*/  IADD3 R214, R13, R223, R226 ;  /* 0x000000df0dd67210 */ /* 0x000fe40007ffe0e2 */
[----:B0-----:R-:W-:Y:S01]  /*132d0*/  IADD3 R16, R6, R16, R7 ;  /* 0x0000001006107210 */ /* 0x001fe20007ffe007 */
[----:B----4-:R-:W-:-:S02]  /*132e0*/  IMAD.WIDE R2, R0, 0x2, R38 ;  /* 0x0000000200027825 */ /* 0x010fc400078e0226 */
[----:B------:R-:W4:Y:S04]  /*132f0*/  LDL.64 R38, [R1+0xba0] ;  /* 0x000ba00001267983 */ /* 0x000f280000100a00 */
[----:B------:R0:W4:Y:S01]  /*13300*/  LDG.E.U16 R17, desc[UR60][R2.64] ;  /* 0x0000003c02117981 */ /* 0x000122000c1e1500 */
[----:B------:R-:W-:-:S03]  /*13310*/  IMAD.WIDE R6, R0, 0x2, R46 ;  /* 0x0000000200067825 */ /* 0x000fc600078e022e */
[----:B------:R-:W4:Y:S01]  /*13320*/  LDL.64 R46, [R1+0xb90] ;  /* 0x000b9000012e7983 */ /* 0x000f220000100a00 */
[----:B-1----:R-:W-:-:S03]  /*13330*/  IMAD.WIDE R4, R0, 0x2, R34 ;  /* 0x0000000200047825 */ /* 0x002fc600078e0222 */
[----:B------:R-:W4:Y:S01]  /*13340*/  LDL.64 R34, [R1+0xb88] ;  /* 0x000b880001227983 */ /* 0x000f220000100a00 */
[----:B------:R-:W-:-:S03]  /*13350*/  IMAD.WIDE R12, R0, 0x2, R18 ;  /* 0x00000002000c7825 */ /* 0x000fc600078e0212 */
[----:B------:R1:W4:Y:S04]  /*13360*/  LDG.E.U16 R51, desc[UR60][R6.64] ;  /* 0x0000003c06337981 */ /* 0x000328000c1e1500 */
[----:B------:R-:W4:Y:S01]  /*13370*/  LDL.64 R18, [R1+0xb98] ;  /* 0x000b980001127983 */ /* 0x000f220000100a00 */
[----:B------:R-:W-:-:S03]  /*13380*/  IMAD.WIDE R14, R0, 0x2, R14 ;  /* 0x00000002000e7825 */ /* 0x000fc600078e020e */
[----:B------:R1:W4:Y:S01]  /*13390*/  LDG.E.U16 R36, desc[UR60][R4.64] ;  /* 0x0000003c04247981 */ /* 0x000322000c1e1500 */
[----:B0-----:R-:W-:-:S03]  /*133a0*/  IMAD.WIDE R2, R0, 0x2, R32 ;  /* 0x0000000200027825 */ /* 0x001fc600078e0220 */
[----:B------:R-:W4:Y:S01]  /*133b0*/  LDL.64 R32, [R1+0xb80] ;  /* 0x000b800001207983 */ /* 0x000f220000100a00 */
[----:B-1----:R-:W-:-:S03]  /*133c0*/  IMAD.WIDE R6, R0, 0x2, R42 ;  /* 0x0000000200067825 */ /* 0x002fc600078e022a */
[----:B------:R0:W4:Y:S01]  /*133d0*/  LDG.E.U16 R125, desc[UR60][R14.64] ;  /* 0x0000003c0e7d7981 */ /* 0x000122000c1e1500 */
[----:B------:R-:W-:-:S03]  /*133e0*/  IMAD.WIDE R4, R0, 0x2, R22 ;  /* 0x0000000200047825 */ /* 0x000fc600078e0216 */
[----:B------:R2:W4:Y:S04]  /*133f0*/  LDG.E.U16 R81, desc[UR60][R12.64] ;  /* 0x0000003c0c517981 */ /* 0x000528000c1e1500 */
[----:B------:R-:W4:Y:S01]  /*13400*/  LDL.64 R42, [R1+0xb68] ;  /* 0x000b6800012a7983 */ /* 0x000f220000100a00 */
[----:B0-----:R-:W-:-:S03]  /*13410*/  IMAD.WIDE R14, R0, 0x2, R44 ;  /* 0x00000002000e7825 */ /* 0x001fc600078e022c */
[----:B------:R-:W4:Y:S04]  /*13420*/  LDL.64 R44, [R1+0xb78] ;  /* 0x000b7800012c7983 */ /* 0x000f280000100a00 */
[----:B------:R-:W4:Y:S04]  /*13430*/  LDL.64 R22, [R1+0xb60] ;  /* 0x000b600001167983 */ /* 0x000f280000100a00 */
[----:B------:R-:W4:Y:S04]  /*13440*/  LDG.E.U16 R30, desc[UR60][R6.64] ;  /* 0x0000003c061e7981 */ /* 0x000f28000c1e1500 */
[----:B------:R0:W4:Y:S04]  /*13450*/  LDG.E.U16 R124, desc[UR60][R2.64] ;  /* 0x0000003c027c7981 */ /* 0x000128000c1e1500 */
[----:B------:R1:W4:Y:S04]  /*13460*/  LDG.E.U16 R80, desc[UR60][R14.64] ;  /* 0x0000003c0e507981 */ /* 0x000328000c1e1500 */
[----:B------:R-:W4:Y:S01]  /*13470*/  LDG.E.U16 R123, desc[UR60][R4.64] ;  /* 0x0000003c047b7981 */ /* 0x000f22000c1e1500 */
[----:B--2---:R-:W-:-:S03]  /*13480*/  IMAD.WIDE R12, R0, 0x2, R28 ;  /* 0x00000002000c7825 */ /* 0x004fc600078e021c */
[----:B------:R-:W2:Y:S04]  /*13490*/  LDL.64 R28, [R1+0xb70] ;  /* 0x000b7000011c7983 */ /* 0x000ea80000100a00 */
[----:B------:R4:W2:Y:S01]  /*134a0*/  LDG.E.U16 R50, desc[UR60][R12.64] ;  /* 0x0000003c0c327981 */ /* 0x0008a2000c1e1500 */
[----:B0-----:R-:W-:-:S03]  /*134b0*/  IMAD.WIDE R2, R0, 0x2, R40 ;  /* 0x0000000200027825 */ /* 0x001fc600078e0228 */
[----:B------:R-:W2:Y:S01]  /*134c0*/  LDL.64 R40, [R1+0xb58] ;  /* 0x000b580001287983 */ /* 0x000ea20000100a00 */
[----:B-1----:R-:W-:-:S03]  /*134d0*/  IMAD.WIDE R14, R0, 0x2, R20 ;  /* 0x00000002000e7825 */ /* 0x002fc600078e0214 */
[----:B---3--:R0:W-:Y:S04]  /*134e0*/  STL [R1+0x318], R49 ;  /* 0x0003183101007387 */ /* 0x0081e80000100800 */
[----:B------:R1:W3:Y:S04]  /*134f0*/  LDG.E.U16 R79, desc[UR60][R2.64] ;  /* 0x0000003c024f7981 */ /* 0x0002e8000c1e1500 */
[----:B0-----:R0:W3:Y:S01]  /*13500*/  LDG.E.U16 R49, desc[UR60][R14.64] ;  /* 0x0000003c0e317981 */ /* 0x0010e2000c1e1500 */
[----:B----4-:R-:W-:-:S03]  /*13510*/  IMAD.WIDE R12, R0, 0x2, R38 ;  /* 0x00000002000c7825 */ /* 0x010fc600078e0226 */
[----:B------:R4:W-:Y:S04]  /*13520*/  STL [R1+0x3a0], R17 ;  /* 0x0003a01101007387 */ /* 0x0009e80000100800 */
[----:B------:R-:W3:Y:S01]  /*13530*/  LDL.64 R20, [R1+0xb50] ;  /* 0x000b500001147983 */ /* 0x000ee20000100a00 */
[----:B------:R-:W-:-:S03]  /*13540*/  IMAD.WIDE R4, R0, 0x2, R46 ;  /* 0x0000000200047825 */ /* 0x000fc600078e022e */
[----:B------:R-:W3:Y:S01]  /*13550*/  LDL.64 R38, [R1+0xb48] ;  /* 0x000b480001267983 */ /* 0x000ee20000100a00 */
[----:B-1----:R-:W-:-:S03]  /*13560*/  IMAD.WIDE R2, R0, 0x2, R34 ;  /* 0x0000000200027825 */ /* 0x002fc600078e0222 */
[----:B------:R-:W3:Y:S04]  /*13570*/  LDL.64 R46, [R1+0xb38] ;  /* 0x000b3800012e7983 */ /* 0x000ee80000100a00 */
[----:B----4-:R1:W4:Y:S01]  /*13580*/  LDG.E.U16 R17, desc[UR60][R12.64] ;  /* 0x0000003c0c117981 */ /* 0x010322000c1e1500 */
[----:B------:R-:W-:-:S03]  /*13590*/  IMAD.WIDE R6, R0, 0x2, R18 ;  /* 0x0000000200067825 */ /* 0x000fc600078e0212 */
[----:B------:R-:W4:Y:S04]  /*135a0*/  LDL.64 R18, [R1+0xb40] ;  /* 0x000b400001127983 */ /* 0x000f280000100a00 */
[----:B------:R1:W-:Y:S01]  /*135b0*/  STL [R1+0x308], R51 ;  /* 0x0003083301007387 */ /* 0x0003e20000100800 */
[----:B0-----:R-:W-:-:S03]  /*135c0*/  IMAD.WIDE R14, R0, 0x2, R32 ;  /* 0x00000002000e7825 */ /* 0x001fc600078e0220 */
[----:B------:R0:W-:Y:S04]  /*135d0*/  STL [R1+0x394], R36 ;  /* 0x0003942401007387 */ /* 0x0001e80000100800 */
[----:B------:R-:W4:Y:S04]  /*135e0*/  LDL.64 R34, [R1+0xb30] ;  /* 0x000b300001227983 */ /* 0x000f280000100a00 */
[----:B-1----:R1:W4:Y:S04]  /*135f0*/  LDG.E.U16 R51, desc[UR60][R2.64] ;  /* 0x0000003c02337981 */ /* 0x002328000c1e1500 */
[----:B------:R-:W4:Y:S01]  /*13600*/  LDL.64 R32, [R1+0xb28] ;  /* 0x000b280001207983 */ /* 0x000f220000100a00 */
[----:B------:R-:W-:-:S03]  /*13610*/  IMAD.WIDE R12, R0, 0x2, R44 ;  /* 0x00000002000c7825 */ /* 0x000fc600078e022c */
[----:B------:R-:W4:Y:S01]  /*13620*/  LDG.E.U16 R122, desc[UR60][R6.64] ;  /* 0x0000003c067a7981 */ /* 0x000f22000c1e1500 */
[----:B-1----:R-:W-:-:S03]  /*13630*/  IMAD.WIDE R2, R0, 0x2, R22 ;  /* 0x0000000200027825 */ /* 0x002fc600078e0216 */
[----:B------:R1:W4:Y:S04]  /*13640*/  LDG.E.U16 R78, desc[UR60][R4.64] ;  /* 0x0000003c044e7981 */ /* 0x000328000c1e1500 */
[----:B------:R-:W4:Y:S04]  /*13650*/  LDL.64 R44, [R1+0xb20] ;  /* 0x000b2000012c7983 */ /* 0x000f280000100a00 */
[----:B0-----:R0:W4:Y:S01]  /*13660*/  LDG.E.U16 R36, desc[UR60][R14.64] ;  /* 0x0000003c0e247981 */ /* 0x001122000c1e1500 */
[----:B-1----:R-:W-:-:S03]  /*13670*/  IMAD.WIDE R4, R0, 0x2, R42 ;  /* 0x0000000200047825 */ /* 0x002fc600078e022a */
[----:B------:R-:W4:Y:S04]  /*13680*/  LDL.64 R42, [R1+0xb10] ;  /* 0x000b1000012a7983 */ /* 0x000f280000100a00 */
[----:B------:R3:W4:Y:S01]  /*13690*/  LDG.E.U16 R121, desc[UR60][R12.64] ;  /* 0x0000003c0c797981 */ /* 0x000722000c1e1500 */
[----:B--2---:R-:W-:-:S03]  /*136a0*/  IMAD.WIDE R6, R0, 0x2, R28 ;  /* 0x0000000200067825 */ /* 0x004fc600078e021c */
[----:B------:R-:W2:Y:S04]  /*136b0*/  LDL.64 R28, [R1+0xb18] ;  /* 0x000b1800011c7983 */ /* 0x000ea80000100a00 */
[----:B------:R1:W-:Y:S04]  /*136c0*/  STL [R1+0x2f8], R50 ;  /* 0x0002f83201007387 */ /* 0x0003e80000100800 */
[----:B------:R0:W-:Y:S04]  /*136d0*/  STL [R1+0x388], R30 ;  /* 0x0003881e01007387 */ /* 0x0001e80000100800 */
[----:B------:R-:W2:Y:S04]  /*136e0*/  LDL.64 R22, [R1+0xb08] ;  /* 0x000b080001167983 */ /* 0x000ea80000100a00 */
[----:B-1----:R-:W2:Y:S04]  /*136f0*/  LDG.E.U16 R50, desc[UR60][R4.64] ;  /* 0x0000003c04327981 */ /* 0x002ea8000c1e1500 */
[----:B0-----:R-:W2:Y:S01]  /*13700*/  LDG.E.U16 R30, desc[UR60][R2.64] ;  /* 0x0000003c021e7981 */ /* 0x001ea2000c1e1500 */
[----:B------:R-:W-:-:S03]  /*13710*/  IMAD.WIDE R14, R0, 0x2, R40 ;  /* 0x00000002000e7825 */ /* 0x000fc600078e0228 */
[----:B------:R-:W2:Y:S04]  /*13720*/  LDL.64 R40, [R1+0xb00] ;  /* 0x000b000001287983 */ /* 0x000ea80000100a00 */
[----:B------:R0:W2:Y:S04]  /*13730*/  LDG.E.U16 R77, desc[UR60][R6.64] ;  /* 0x0000003c064d7981 */ /* 0x0000a8000c1e1500 */
[----:B------:R1:W2:Y:S01]  /*13740*/  LDG.E.U16 R120, desc[UR60][R14.64] ;  /* 0x0000003c0e787981 */ /* 0x0002a2000c1e1500 */
[----:B---3--:R-:W-:-:S03]  /*13750*/  IMAD.WIDE R12, R0, 0x2, R20 ;  /* 0x00000002000c7825 */ /* 0x008fc600078e0214 */
[----:B------:R-:W3:Y:S01]  /*13760*/  LDL.64 R20, [R1+0xaf8] ;  /* 0x000af80001147983 */ /* 0x000ee20000100a00 */
[----:B0-----:R-:W-:-:S03]  /*13770*/  IMAD.WIDE R6, R0, 0x2, R38 ;  /* 0x0000000200067825 */ /* 0x001fc600078e0226 */
[----:B------:R-:W3:Y:S01]  /*13780*/  LDL.64 R38, [R1+0xaf0] ;  /* 0x000af00001267983 */ /* 0x000ee20000100a00 */
[----:B------:R-:W-:-:S03]  /*13790*/  IMAD.WIDE R2, R0, 0x2, R46 ;  /* 0x0000000200027825 */ /* 0x000fc600078e022e */
[----:B------:R0:W3:Y:S04]  /*137a0*/  LDG.E.U16 R76, desc[UR60][R12.64] ;  /* 0x0000003c0c4c7981 */ /* 0x0000e8000c1e1500 */
[----:B------:R-:W3:Y:S01]  /*137b0*/  LDG.E.U16 R119, desc[UR60][R2.64] ;  /* 0x0000003c02777981 */ /* 0x000ee2000c1e1500 */
[----:B----4-:R-:W-:-:S03]  /*137c0*/  IMAD.WIDE R4, R0, 0x2, R18 ;  /* 0x0000000200047825 */ /* 0x010fc600078e0212 */
[----:B------:R-:W4:Y:S04]  /*137d0*/  LDL.64 R18, [R1+0xae8] ;  /* 0x000ae80001127983 */ /* 0x000f280000100a00 */
[----:B------:R0:W-:Y:S04]  /*137e0*/  STL [R1+0x2e4], R49 ;  /* 0x0002e43101007387 */ /* 0x0001e80000100800 */
[----:B------:R0:W-:Y:S01]  /*137f0*/  STL [R1+0x37c], R17 ;  /* 0x00037c1101007387 */ /* 0x0001e20000100800 */
[----:B-1----:R-:W-:-:S03]  /*13800*/  IMAD.WIDE R14, R0, 0x2, R34 ;  /* 0x00000002000e7825 */ /* 0x002fc600078e0222 */
[----:B------:R-:W4:Y:S04]  /*13810*/  LDL.64 R46, [R1+0xae0] ;  /* 0x000ae000012e7983 */ /* 0x000f280000100a00 */
[----:B0-----:R0:W4:Y:S01]  /*13820*/  LDG.E.U16 R49, desc[UR60][R6.64] ;  /* 0x0000003c06317981 */ /* 0x001122000c1e1500 */
[----:B------:R-:W-:-:S03]  /*13830*/  IMAD.WIDE R12, R0, 0x2, R32 ;  /* 0x00000002000c7825 */ /* 0x000fc600078e0220 */
[----:B------:R1:W-:Y:S04]  /*13840*/  STL [R1+0x2d4], R51 ;  /* 0x0002d43301007387 */ /* 0x0003e80000100800 */
[----:B------:R2:W4:Y:S04]  /*13850*/  LDG.E.U16 R17, desc[UR60][R4.64] ;  /* 0x0000003c04117981 */ /* 0x000528000c1e1500 */
[----:B------:R-:W4:Y:S04]  /*13860*/  LDL.64 R34, [R1+0xad8] ;  /* 0x000ad80001227983 */ /* 0x000f280000100a00 */
[----:B------:R-:W4:Y:S01]  /*13870*/  LDL.64 R32, [R1+0xad0] ;  /* 0x000ad00001207983 */ /* 0x000f220000100a00 */
[----:B0-----:R-:W-:-:S03]  /*13880*/  IMAD.WIDE R6, R0, 0x2, R44 ;  /* 0x0000000200067825 */ /* 0x001fc600078e022c */
[----:B------:R-:W4:Y:S01]  /*13890*/  LDL.64 R44, [R1+0xac8] ;  /* 0x000ac800012c7983 */ /* 0x000f220000100a00 */
[----:B------:R-:W-:-:S03]  /*138a0*/  IMAD.WIDE R2, R0, 0x2, R42 ;  /* 0x0000000200027825 */ /* 0x000fc600078e022a */
[----:B------:R0:W4:Y:S04]  /*138b0*/  LDG.E.U16 R75, desc[UR60][R14.64] ;  /* 0x0000003c0e4b7981 */ /* 0x000128000c1e1500 */
[----:B-1----:R1:W4:Y:S04]  /*138c0*/  LDG.E.U16 R51, desc[UR60][R12.64] ;  /* 0x0000003c0c337981 */ /* 0x002328000c1e1500 */
[----:B------:R-:W4:Y:S01]  /*138d0*/  LDG.E.U16 R74, desc[UR60][R2.64] ;  /* 0x0000003c024a7981 */ /* 0x000f22000c1e1500 */
[----:B--2---:R-:W-:-:S03]  /*138e0*/  IMAD.WIDE R4, R0, 0x2, R28 ;  /* 0x0000000200047825 */ /* 0x004fc600078e021c */
[----:B------:R-:W2:Y:S04]  /*138f0*/  LDL.64 R28, [R1+0xac0] ;  /* 0x000ac000011c7983 */ /* 0x000ea80000100a00 */
[----:B------:R1:W-:Y:S04]  /*13900*/  STL [R1+0x374], R36 ;  /* 0x0003742401007387 */ /* 0x0003e80000100800 */
[----:B------:R-:W2:Y:S01]  /*13910*/  LDL.64 R42, [R1+0xab8] ;  /* 0x000ab800012a7983 */ /* 0x000ea20000100a00 */
[----:B0-----:R-:W-:-:S03]  /*13920*/  IMAD.WIDE R14, R0, 0x2, R22 ;  /* 0x00000002000e7825 */ /* 0x001fc600078e0216 */
[----:B------:R-:W2:Y:S04]  /*13930*/  LDG.E.U16 R118, desc[UR60][R4.64] ;  /* 0x0000003c04767981 */ /* 0x000ea8000c1e1500 */
[----:B------:R0:W-:Y:S04]  /*13940*/  STL [R1+0x2c0], R50 ;  /* 0x0002c03201007387 */ /* 0x0001e80000100800 */
[----:B-1----:R3:W2:Y:S04]  /*13950*/  LDG.E.U16 R36, desc[UR60][R6.64] ;  /* 0x0000003c06247981 */ /* 0x0026a8000c1e1500 */
[----:B------:R1:W-:Y:S04]  /*13960*/  STL [R1+0x368], R30 ;  /* 0x0003681e01007387 */ /* 0x0003e80000100800 */
[----:B------:R-:W2:Y:S01]  /*13970*/  LDL.64 R22, [R1+0xab0] ;  /* 0x000ab00001167983 */ /* 0x000ea20000100a00 */
[----:B------:R-:W-:-:S03]  /*13980*/  IMAD.WIDE R12, R0, 0x2, R40 ;  /* 0x00000002000c7825 */ /* 0x000fc600078e0228 */
[----:B------:R-:W2:Y:S04]  /*13990*/  LDL.64 R40, [R1+0xaa8] ;  /* 0x000aa80001287983 */ /* 0x000ea80000100a00 */
[----:B0-----:R0:W2:Y:S04]  /*139a0*/  LDG.E.U16 R50, desc[UR60][R14.64] ;  /* 0x0000003c0e327981 */ /* 0x0010a8000c1e1500 */
[----:B-1----:R1:W2:Y:S01]  /*139b0*/  LDG.E.U16 R30, desc[UR60][R12.64] ;  /* 0x0000003c0c1e7981 */ /* 0x0022a2000c1e1500 */
[----:B---3--:R-:W-:-:S03]  /*139c0*/  IMAD.WIDE R6, R0, 0x2, R20 ;  /* 0x0000000200067825 */ /* 0x008fc600078e0214 */
[----:B------:R-:W3:Y:S01]  /*139d0*/  LDL.64 R20, [R1+0xaa0] ;  /* 0x000aa00001147983 */ /* 0x000ee20000100a00 */
[----:B------:R-:W-:-:S03]  /*139e0*/  IMAD.WIDE R4, R0, 0x2, R38 ;  /* 0x0000000200047825 */ /* 0x000fc600078e0226 */
[----:B------:R-:W3:Y:S04]  /*139f0*/  LDL.64 R38, [R1+0xa98] ;  /* 0x000a980001267983 */ /* 0x000ee80000100a00 */
[----:B------:R1:W3:Y:S04]  /*13a00*/  LDG.E.U16 R117, desc[UR60][R6.64] ;  /* 0x0000003c06757981 */ /* 0x0002e8000c1e1500 */
[----:B------:R1:W3:Y:S01]  /*13a10*/  LDG.E.U16 R73, desc[UR60][R4.64] ;  /* 0x0000003c04497981 */ /* 0x0002e2000c1e1500 */
[----:B----4-:R-:W-:-:S04]  /*13a20*/  IMAD.WIDE R2, R0, 0x2, R18 ;  /* 0x0000000200027825 */ /* 0x010fc800078e0212 */
[C---:B0-----:R-:W-:Y:S01]  /*13a30*/  IMAD.WIDE R14, R0.reuse, 0x2, R46 ;  /* 0x00000002000e7825 */ /* 0x041fe200078e022e */
[----:B------:R0:W-:Y:S04]  /*13a40*/  STL [R1+0x2b0], R49 ;  /* 0x0002b03101007387 */ /* 0x0001e80000100800 */
[----:B------:R4:W-:Y:S01]  /*13a50*/  STL [R1+0x35c], R17 ;  /* 0x00035c1101007387 */ /* 0x0009e20000100800 */
[----:B-1----:R-:W-:-:S03]  /*13a60*/  IMAD.WIDE R12, R0, 0x2, R34 ;  /* 0x00000002000c7825 */ /* 0x002fc600078e0222 */
[----:B0-----:R2:W3:Y:S01]  /*13a70*/  LDG.E.U16 R49, desc[UR60][R2.64] ;  /* 0x0000003c02317981 */ /* 0x0014e2000c1e1500 */
[----:B------:R-:W-:-:S03]  /*13a80*/  IMAD.WIDE R6, R0, 0x2, R32 ;  /* 0x0000000200067825 */ /* 0x000fc600078e0220 */
[----:B------:R-:W3:Y:S04]  /*13a90*/  LDL.64 R18, [R1+0xa90] ;  /* 0x000a900001127983 */ /* 0x000ee80000100a00 */
[----:B------:R-:W3:Y:S04]  /*13aa0*/  LDL.64 R46, [R1+0xa88] ;  /* 0x000a8800012e7983 */ /* 0x000ee80000100a00 */
[----:B------:R-:W3:Y:S01]  /*13ab0*/  LDL.64 R34, [R1+0xa80] ;  /* 0x000a800001227983 */ /* 0x000ee20000100a00 */
[----:B------:R-:W-:-:S03]  /*13ac0*/  IMAD.WIDE R4, R0, 0x2, R44 ;  /* 0x0000000200047825 */ /* 0x000fc600078e022c */
[----:B------:R-:W3:Y:S04]  /*13ad0*/  LDL.64 R32, [R1+0xa78] ;  /* 0x000a780001207983 */ /* 0x000ee80000100a00 */
[----:B----4-:R0:W4:Y:S04]  /*13ae0*/  LDG.E.U16 R17, desc[UR60][R14.64] ;  /* 0x0000003c0e117981 */ /* 0x010128000c1e1500 */
[----:B------:R-:W4:Y:S04]  /*13af0*/  LDL.64 R44, [R1+0xa70] ;  /* 0x000a7000012c7983 */ /* 0x000f280000100a00 */
[----:B------:R1:W-:Y:S04]  /*13b00*/  STL [R1+0x2a0], R51 ;  /* 0x0002a03301007387 */ /* 0x0003e80000100800 */
[----:B------:R0:W4:Y:S04]  /*13b10*/  LDG.E.U16 R116, desc[UR60][R12.64] ;  /* 0x0000003c0c747981 */ /* 0x000128000c1e1500 */
[----:B------:R0:W4:Y:S04]  /*13b20*/  LDG.E.U16 R72, desc[UR60][R6.64] ;  /* 0x0000003c06487981 */ /* 0x000128000c1e1500 */
[----:B-1----:R3:W4:Y:S01]  /*13b30*/  LDG.E.U16 R51, desc[UR60][R4.64] ;  /* 0x0000003c04337981 */ /* 0x002722000c1e1500 */
[----:B--2---:R-:W-:-:S04]  /*13b40*/  IMAD.WIDE R2, R0, 0x2, R28 ;  /* 0x0000000200027825 */ /* 0x004fc800078e021c */
[----:B0-----:R-:W-:-:S05]  /*13b50*/  IMAD.WIDE R14, R0, 0x2, R42 ;  /* 0x00000002000e7825 */ /* 0x001fca00078e022a */
[----:B------:R-:W2:Y:S04]  /*13b60*/  LDG.E.U16 R115, desc[UR60][R14.64] ;  /* 0x0000003c0e737981 */ /* 0x000ea8000c1e1500 */
[----:B------:R0:W-:Y:S04]  /*13b70*/  STL [R1+0x350], R36 ;  /* 0x0003502401007387 */ /* 0x0001e80000100800 */
[----:B------:R-:W2:Y:S04]  /*13b80*/  LDL.64 R28, [R1+0xa68] ;  /* 0x000a6800011c7983 */ /* 0x000ea80000100a00 */
[----:B------:R-:W2:Y:S01]  /*13b90*/  LDL.64 R42, [R1+0xa60] ;  /* 0x000a6000012a7983 */ /* 0x000ea20000100a00 */
[----:B------:R-:W-:-:S03]  /*13ba0*/  IMAD.WIDE R12, R0, 0x2, R22 ;  /* 0x00000002000c7825 */ /* 0x000fc600078e0216 */
[----:B0-----:R0:W2:Y:S04]  /*13bb0*/  LDG.E.U16 R36, desc[UR60][R2.64] ;  /* 0x0000003c02247981 */ /* 0x0010a8000c1e1500 */
[----:B------:R-:W2:Y:S01]  /*13bc0*/  LDL.64 R22, [R1+0xa58] ;  /* 0x000a580001167983 */ /* 0x000ea20000100a00 */
[----:B------:R-:W-:-:S03]  /*13bd0*/  IMAD.WIDE R6, R0, 0x2, R40 ;  /* 0x0000000200067825 */ /* 0x000fc600078e0228 */
[----:B------:R-:W2:Y:S04]  /*13be0*/  LDL.64 R40, [R1+0xa50] ;  /* 0x000a500001287983 */ /* 0x000ea80000100a00 */
[----:B------:R1:W2:Y:S01]  /*13bf0*/  LDG.E.U16 R71, desc[UR60][R12.64] ;  /* 0x0000003c0c477981 */ /* 0x0002a2000c1e1500 */
[----:B---3--:R-:W-:-:S03]  /*13c00*/  IMAD.WIDE R4, R0, 0x2, R20 ;  /* 0x0000000200047825 */ /* 0x008fc600078e0214 */
[----:B------:R-:W3:Y:S04]  /*13c10*/  LDL.64 R20, [R1+0xa48] ;  /* 0x000a480001147983 */ /* 0x000ee80000100a00 */
[----:B------:R1:W-:Y:S01]  /*13c20*/  STL [R1+0x290], R50 ;  /* 0x0002903201007387 */ /* 0x0003e20000100800 */
[----:B0-----:R-:W-:-:S03]  /*13c30*/  IMAD.WIDE R2, R0, 0x2, R38 ;  /* 0x0000000200027825 */ /* 0x001fc600078e0226 */
[----:B------:R0:W-:Y:S04]  /*13c40*/  STL [R1+0x340], R30 ;  /* 0x0003401e01007387 */ /* 0x0001e80000100800 */
[----:B------:R-:W3:Y:S04]  /*13c50*/  LDL.64 R38, [R1+0xa40] ;  /* 0x000a400001267983 */ /* 0x000ee80000100a00 */
[----:B-1----:R1:W3:Y:S04]  /*13c60*/  LDG.E.U16 R50, desc[UR60][R6.64] ;  /* 0x0000003c06327981 */ /* 0x0022e8000c1e1500 */
[----:B0-----:R0:W3:Y:S04]  /*13c70*/  LDG.E.U16 R30, desc[UR60][R4.64] ;  /* 0x0000003c041e7981 */ /* 0x0010e8000c1e1500 */
[----:B------:R4:W3:Y:S04]  /*13c80*/  LDG.E.U16 R114, desc[UR60][R2.64] ;  /* 0x0000003c02727981 */ /* 0x0008e8000c1e1500 */
[----:B------:R4:W-:Y:S01]  /*13c90*/  STL [R1+0x28c], R49 ;  /* 0x00028c3101007387 */ /* 0x0009e20000100800 */
[----:B------:R-:W-:-:S03]  /*13ca0*/  IMAD.WIDE R14, R0, 0x2, R18 ;  /* 0x00000002000e7825 */ /* 0x000fc600078e0212 */
[----:B------:R-:W3:Y:S01]  /*13cb0*/  LDL.64 R18, [R1+0xa38] ;  /* 0x000a380001127983 */ /* 0x000ee20000100a00 */
[----:B------:R-:W-:-:S03]  /*13cc0*/  IMAD.WIDE R12, R0, 0x2, R46 ;  /* 0x00000002000c7825 */ /* 0x000fc600078e022e */
[----:B------:R-:W3:Y:S01]  /*13cd0*/  LDL.64 R46, [R1+0xa30] ;  /* 0x000a3000012e7983 */ /* 0x000ee20000100a00 */
[----:B-1----:R-:W-:-:S03]  /*13ce0*/  IMAD.WIDE R6, R0, 0x2, R34 ;  /* 0x0000000200067825 */ /* 0x002fc600078e0222 */
[----:B------:R-:W3:Y:S01]  /*13cf0*/  LDL.64 R34, [R1+0xa28] ;  /* 0x000a280001227983 */ /* 0x000ee20000100a00 */
[----:B0-----:R-:W-:-:S03]  /*13d00*/  IMAD.WIDE R4, R0, 0x2, R32 ;  /* 0x0000000200047825 */ /* 0x001fc600078e0220 */
[----:B------:R-:W3:Y:S04]  /*13d10*/  LDL.64 R32, [R1+0xa20] ;  /* 0x000a200001207983 */ /* 0x000ee80000100a00 */
[----:B----4-:R0:W-:Y:S01]  /*13d20*/  STL [R1+0x330], R17 ;  /* 0x0003301101007387 */ /* 0x0101e20000100800 */
[----:B------:R-:W-:-:S03]  /*13d30*/  IMAD.WIDE R2, R0, 0x2, R44 ;  /* 0x0000000200027825 */ /* 0x000fc600078e022c */
[----:B------:R-:W4:Y:S04]  /*13d40*/  LDG.E.U16 R49, desc[UR60][R12.64] ;  /* 0x0000003c0c317981 */ /* 0x000f28000c1e1500 */
[----:B------:R-:W4:Y:S04]  /*13d50*/  LDL.64 R44, [R1+0xa18] ;  /* 0x000a1800012c7983 */ /* 0x000f280000100a00 */
[----:B0-----:R-:W4:Y:S04]  /*13d60*/  LDG.E.U16 R17, desc[UR60][R6.64] ;  /* 0x0000003c06117981 */ /* 0x001f28000c1e1500 */
[----:B------:R2:W4:Y:S04]  /*13d70*/  LDG.E.U16 R70, desc[UR60][R14.64] ;  /* 0x0000003c0e467981 */ /* 0x000528000c1e1500 */
[----:B------:R0:W-:Y:S04]  /*13d80*/  STL [R1+0x288], R51 ;  /* 0x0002883301007387 */ /* 0x0001e80000100800 */
[----:B------:R-:W4:Y:S04]  /*13d90*/  LDG.E.U16 R69, desc[UR60][R2.64] ;  /* 0x0000003c02457981 */ /* 0x000f28000c1e1500 */
[----:B------:R1:W4:Y:S01]  /*13da0*/  LDG.E.U16 R113, desc[UR60][R4.64] ;  /* 0x0000003c04717981 */ /* 0x000322000c1e1500 */
[----:B--2---:R-:W-:-:S04]  /*13db0*/  IMAD.WIDE R14, R0, 0x2, R28 ;  /* 0x00000002000e7825 */ /* 0x004fc800078e021c */
[C---:B------:R-:W-:Y:S01]  /*13dc0*/  IMAD.WIDE R12, R0.reuse, 0x2, R42 ;  /* 0x00000002000c7825 */ /* 0x040fe200078e022a */
[----:B0-----:R0:W2:Y:S04]  /*13dd0*/  LDG.E.U16 R51, desc[UR60][R14.64] ;  /* 0x0000003c0e337981 */ /* 0x0010a8000c1e1500 */
[----:B------:R1:W-:Y:S01]  /*13de0*/  STL [R1+0x324], R36 ;  /* 0x0003242401007387 */ /* 0x0003e20000100800 */
[----:B------:R-:W-:-:S03]  /*13df0*/  IMAD.WIDE R6, R0, 0x2, R22 ;  /* 0x0000000200067825 */ /* 0x000fc600078e0216 */
[----:B------:R-:W2:Y:S04]  /*13e00*/  LDL.64 R42, [R1+0xa08] ;  /* 0x000a0800012a7983 */ /* 0x000ea80000100a00 */
[----:B------:R-:W2:Y:S04]  /*13e10*/  LDL.64 R28, [R1+0xa10] ;  /* 0x000a1000011c7983 */ /* 0x000ea80000100a00 */
[----:B------:R-:W2:Y:S04]  /*13e20*/  LDL.64 R22, [R1+0xa00] ;  /* 0x000a000001167983 */ /* 0x000ea80000100a00 */
[----:B-1----:R1:W2:Y:S01]  /*13e30*/  LDG.E.U16 R36, desc[UR60][R12.64] ;  /* 0x0000003c0c247981 */ /* 0x0022a2000c1e1500 */
[----:B------:R-:W-:-:S03]  /*13e40*/  IMAD.WIDE R4, R0, 0x2, R40 ;  /* 0x0000000200047825 */ /* 0x000fc600078e0228 */
[----:B------:R-:W2:Y:S04]  /*13e50*/  LDL.64 R40, [R1+0x9f8] ;  /* 0x0009f80001287983 */ /* 0x000ea80000100a00 */
[----:B------:R1:W2:Y:S04]  /*13e60*/  LDG.E.U16 R112, desc[UR60][R6.64] ;  /* 0x0000003c06707981 */ /* 0x0002a8000c1e1500 */
[----:B------:R1:W2:Y:S01]  /*13e70*/  LDG.E.U16 R68, desc[UR60][R4.64] ;  /* 0x0000003c04447981 */ /* 0x0002a2000c1e1500 */
[----:B---3--:R-:W-:-:S04]  /*13e80*/  IMAD.WIDE R2, R0, 0x2, R20 ;  /* 0x0000000200027825 */ /* 0x008fc800078e0214 */
[C---:B0-----:R-:W-:Y:S01]  /*13e90*/  IMAD.WIDE R14, R0.reuse, 0x2, R38 ;  /* 0x00000002000e7825 */ /* 0x041fe200078e0226 */
[----:B------:R0:W-:Y:S04]  /*13ea0*/  STL [R1+0x284], R50 ;  /* 0x0002843201007387 */ /* 0x0001e80000100800 */
[----:B------:R3:W-:Y:S04]  /*13eb0*/  STL [R1+0x310], R30 ;  /* 0x0003101e01007387 */ /* 0x0007e80000100800 */
[----:B------:R-:W2:Y:S04]  /*13ec0*/  LDL.64 R20, [R1+0x9f0] ;  /* 0x0009f00001147983 */ /* 0x000ea80000100a00 */
[----:B0-----:R0:W2:Y:S04]  /*13ed0*/  LDG.E.U16 R50, desc[UR60][R2.64] ;  /* 0x0000003c02327981 */ /* 0x0010a8000c1e1500 */
[----:B------:R-:W2:Y:S04]  /*13ee0*/  LDL.64 R38, [R1+0x9e8] ;  /* 0x0009e80001267983 */ /* 0x000ea80000100a00 */
[----:B---3--:R3:W2:Y:S01]  /*13ef0*/  LDG.E.U16 R30, desc[UR60][R14.64] ;  /* 0x0000003c0e1e7981 */ /* 0x0086a2000c1e1500 */
[----:B-1----:R-:W-:-:S03]  /*13f00*/  IMAD.WIDE R12, R0, 0x2, R18 ;  /* 0x00000002000c7825 */ /* 0x002fc600078e0212 */
[----:B------:R-:W2:Y:S01]  /*13f10*/  LDL.64 R18, [R1+0x9e0] ;  /* 0x0009e00001127983 */ /* 0x000ea20000100a00 */
[----:B------:R-:W-:-:S03]  /*13f20*/  IMAD.WIDE R6, R0, 0x2, R46 ;  /* 0x0000000200067825 */ /* 0x000fc600078e022e */
[----:B------:R-:W2:Y:S01]  /*13f30*/  LDL.64 R46, [R1+0x9d8] ;  /* 0x0009d800012e7983 */ /* 0x000ea20000100a00 */
[----:B------:R-:W-:-:S03]  /*13f40*/  IMAD.WIDE R4, R0, 0x2, R34 ;  /* 0x0000000200047825 */ /* 0x000fc600078e0222 */
[----:B------:R-:W2:Y:S01]  /*13f50*/  LDL.64 R34, [R1+0x9d0] ;  /* 0x0009d00001227983 */ /* 0x000ea20000100a00 */
[----:B0-----:R-:W-:-:S03]  /*13f60*/  IMAD.WIDE R2, R0, 0x2, R32 ;  /* 0x0000000200027825 */ /* 0x001fc600078e0220 */
[----:B------:R2:W2:Y:S04]  /*13f70*/  LDG.E.U16 R67, desc[UR60][R6.64] ;  /* 0x0000003c06437981 */ /* 0x0004a8000c1e1500 */
[----:B------:R0:W2:Y:S04]  /*13f80*/  LDG.E.U16 R111, desc[UR60][R12.64] ;  /* 0x0000003c0c6f7981 */ /* 0x0000a8000c1e1500 */
[----:B----4-:R1:W-:Y:S04]  /*13f90*/  STL [R1+0x280], R49 ;  /* 0x0002803101007387 */ /* 0x0103e80000100800 */
[----:B------:R4:W-:Y:S04]  /*13fa0*/  STL [R1+0x304], R17 ;  /* 0x0003041101007387 */ /* 0x0009e80000100800 */
[----:B-1----:R1:W2:Y:S04]  /*13fb0*/  LDG.E.U16 R49, desc[UR60][R4.64] ;  /* 0x0000003c04317981 */ /* 0x0022a8000c1e1500 */
[----:B------:R-:W2:Y:S04]  /*13fc0*/  LDL.64 R32, [R1+0x9c8] ;  /* 0x0009c80001207983 */ /* 0x000ea80000100a00 */
[----:B----4-:R4:W4:Y:S01]  /*13fd0*/  LDG.E.U16 R17, desc[UR60][R2.64] ;  /* 0x0000003c02117981 */ /* 0x010922000c1e1500 */
[----:B---3--:R-:W-:-:S03]  /*13fe0*/  IMAD.WIDE R14, R0, 0x2, R44 ;  /* 0x00000002000e7825 */ /* 0x008fc600078e022c */
[----:B------:R-:W3:Y:S04]  /*13ff0*/  LDL.64 R44, [R1+0x9c0] ;  /* 0x0009c000012c7983 */ /* 0x000ee80000100a00 */
[----:B------:R4:W3:Y:S01]  /*14000*/  LDG.E.U16 R110, desc[UR60][R14.64] ;  /* 0x0000003c0e6e7981 */ /* 0x0008e2000c1e1500 */
[----:B--2---:R-:W-:-:S03]  /*14010*/  IMAD.WIDE R6, R0, 0x2, R42 ;  /* 0x0000000200067825 */ /* 0x004fc600078e022a */
[----:B------:R-:W2:Y:S01]  /*14020*/  LDL.64 R42, [R1+0x9b0] ;  /* 0x0009b000012a7983 */ /* 0x000ea20000100a00 */
[----:B0-----:R-:W-:-:S03]  /*14030*/  IMAD.WIDE R12, R0, 0x2, R28 ;  /* 0x00000002000c7825 */ /* 0x001fc600078e021c */
[----:B------:R-:W2:Y:S01]  /*14040*/  LDL.64 R28, [R1+0x9b8] ;  /* 0x0009b800011c7983 */ /* 0x000ea20000100a00 */
[----:B-1----:R-:W-:-:S03]  /*14050*/  IMAD.WIDE R4, R0, 0x2, R22 ;  /* 0x0000000200047825 */ /* 0x002fc600078e0216 */
[----:B------:R-:W2:Y:S04]  /*14060*/  LDL.64 R22, [R1+0x9a8] ;  /* 0x0009a80001167983 */ /* 0x000ea80000100a00 */
[----:B------:R0:W-:Y:S04]  /*14070*/  STL [R1+0x27c], R51 ;  /* 0x00027c3301007387 */ /* 0x0001e80000100800 */
[----:B------:R1:W-:Y:S01]  /*14080*/  STL [R1+0x2f4], R36 ;  /* 0x0002f42401007387 */ /* 0x0003e20000100800 */
[----:B----4-:R-:W-:-:S03]  /*14090*/  IMAD.WIDE R2, R0, 0x2, R40 ;  /* 0x0000000200027825 */ /* 0x010fc600078e0228 */
[----:B------:R-:W4:Y:S04]  /*140a0*/  LDL.64 R40, [R1+0x9a0] ;  /* 0x0009a00001287983 */ /* 0x000f280000100a00 */
[----:B0-----:R-:W4:Y:S04]  /*140b0*/  LDG.E.U16 R51, desc[UR60][R6.64] ;  /* 0x0000003c06337981 */ /* 0x001f28000c1e1500 */
[----:B-1----:R-:W4:Y:S04]  /*140c0*/  LDG.E.U16 R36, desc[UR60][R4.64] ;  /* 0x0000003c04247981 */ /* 0x002f28000c1e1500 */
[----:B------:R0:W4:Y:S04]  /*140d0*/  LDG.E.U16 R65, desc[UR60][R12.64] ;  /* 0x0000003c0c417981 */ /* 0x000128000c1e1500 */
[----:B------:R1:W4:Y:S01]  /*140e0*/  LDG.E.U16 R109, desc[UR60][R2.64] ;  /* 0x0000003c026d7981 */ /* 0x000322000c1e1500 */
[----:B------:R-:W-:-:S03]  /*140f0*/  IMAD.WIDE R14, R0, 0x2, R20 ;  /* 0x00000002000e7825 */ /* 0x000fc600078e0214 */
[----:B------:R1:W-:Y:S04]  /*14100*/  STL [R1+0x278], R50 ;  /* 0x0002783201007387 */ /* 0x0003e80000100800 */
[----:B------:R-:W4:Y:S01]  /*14110*/  LDL.64 R20, [R1+0x998] ;  /* 0x0009980001147983 */ /* 0x000f220000100a00 */
[----:B0-----:R-:W-:-:S03]  /*14120*/  IMAD.WIDE R12, R0, 0x2, R38 ;  /* 0x00000002000c7825 */ /* 0x001fc600078e0226 */
[----:B------:R-:W4:Y:S04]  /*14130*/  LDL.64 R38, [R1+0x990] ;  /* 0x0009900001267983 */ /* 0x000f280000100a00 */
[----:B------:R0:W4:Y:S04]  /*14140*/  LDG.E.U16 R64, desc[UR60][R14.64] ;  /* 0x0000003c0e407981 */ /* 0x000128000c1e1500 */
[----:B-1----:R3:W4:Y:S01]  /*14150*/  LDG.E.U16 R50, desc[UR60][R12.64] ;  /* 0x0000003c0c327981 */ /* 0x002722000c1e1500 */
[----:B------:R-:W-:-:S03]  /*14160*/  IMAD.WIDE R6, R0, 0x2, R18 ;  /* 0x0000000200067825 */ /* 0x000fc600078e0212 */
[----:B------:R-:W4:Y:S01]  /*14170*/  LDL.64 R18, [R1+0x988] ;  /* 0x0009880001127983 */ /* 0x000f220000100a00 */
[----:B------:R-:W-:-:S03]  /*14180*/  IMAD.WIDE R4, R0, 0x2, R46 ;  /* 0x0000000200047825 */ /* 0x000fc600078e022e */
[----:B------:R-:W4:Y:S01]  /*14190*/  LDL.64 R46, [R1+0x980] ;  /* 0x00098000012e7983 */ /* 0x000f220000100a00 */
[----:B------:R-:W-:-:S03]  /*141a0*/  IMAD.WIDE R2, R0, 0x2, R34 ;  /* 0x0000000200027825 */ /* 0x000fc600078e0222 */
[----:B------:R1:W-:Y:S04]  /*141b0*/  STL [R1+0x2e8], R30 ;  /* 0x0002e81e01007387 */ /* 0x0003e80000100800 */
[----:B------:R-:W4:Y:S04]  /*141c0*/  LDL.64 R34, [R1+0x978] ;  /* 0x0009780001227983 */ /* 0x000f280000100a00 */
[----:B------:R-:W4:Y:S04]  /*141d0*/  LDG.E.U16 R63, desc[UR60][R2.64] ;  /* 0x0000003c023f7981 */ /* 0x000f28000c1e1500 */
[----:B-1----:R-:W4:Y:S04]  /*141e0*/  LDG.E.U16 R30, desc[UR60][R6.64] ;  /* 0x0000003c061e7981 */ /* 0x002f28000c1e1500 */
[----:B------:R2:W4:Y:S04]  /*141f0*/  LDG.E.U16 R108, desc[UR60][R4.64] ;  /* 0x0000003c046c7981 */ /* 0x000528000c1e1500 */
[----:B------:R1:W-:Y:S01]  /*14200*/  STL [R1+0x248], R49 ;  /* 0x0002483101007387 */ /* 0x0003e20000100800 */
[----:B0-----:R-:W-:-:S03]  /*14210*/  IMAD.WIDE R14, R0, 0x2, R32 ;  /* 0x00000002000e7825 */ /* 0x001fc600078e0220 */
[----:B------:R0:W-:Y:S04]  /*14220*/  STL [R1+0x2d8], R17 ;  /* 0x0002d81101007387 */ /* 0x0001e80000100800 */
[----:B------:R-:W4:Y:S01]  /*14230*/  LDL.64 R32, [R1+0x970] ;  /* 0x0009700001207983 */ /* 0x000f220000100a00 */
[----:B---3--:R-:W-:-:S03]  /*14240*/  IMAD.WIDE R12, R0, 0x2, R44 ;  /* 0x00000002000c7825 */ /* 0x008fc600078e022c */
[----:B------:R-:W3:Y:S04]  /*14250*/  LDL.64 R44, [R1+0x968] ;  /* 0x00096800012c7983 */ /* 0x000ee80000100a00 */
[----:B-1----:R1:W3:Y:S04]  /*14260*/  LDG.E.U16 R49, desc[UR60][R14.64] ;  /* 0x0000003c0e317981 */ /* 0x0022e8000c1e1500 */
[----:B0-----:R0:W3:Y:S01]  /*14270*/  LDG.E.U16 R17, desc[UR60][R12.64] ;  /* 0x0000003c0c117981 */ /* 0x0010e2000c1e1500 */
[----:B--2---:R-:W-:-:S03]  /*14280*/  IMAD.WIDE R4, R0, 0x2, R42 ;  /* 0x0000000200047825 */ /* 0x004fc600078e022a */
[----:B------:R-:W2:Y:S01]  /*14290*/  LDL.64 R42, [R1+0x958] ;  /* 0x00095800012a7983 */ /* 0x000ea20000100a00 */
[----:B------:R-:W-:-:S03]  /*142a0*/  IMAD.WIDE R6, R0, 0x2, R28 ;  /* 0x0000000200067825 */ /* 0x000fc600078e021c */
[----:B------:R-:W2:Y:S01]  /*142b0*/  LDL.64 R28, [R1+0x960] ;  /* 0x00096000011c7983 */ /* 0x000ea20000100a00 */
[----:B------:R-:W-:-:S03]  /*142c0*/  IMAD.WIDE R2, R0, 0x2, R22 ;  /* 0x0000000200027825 */ /* 0x000fc600078e0216 */
[----:B------:R-:W2:Y:S04]  /*142d0*/  LDL.64 R22, [R1+0x950] ;  /* 0x0009500001167983 */ /* 0x000ea80000100a00 */
[----:B------:R-:W2:Y:S04]  /*142e0*/  LDG.E.U16 R62, desc[UR60][R4.64] ;  /* 0x0000003c043e7981 */ /* 0x000ea8000c1e1500 */
[----:B------:R0:W2:Y:S04]  /*142f0*/  LDG.E.U16 R107, desc[UR60][R6.64] ;  /* 0x0000003c066b7981 */ /* 0x0000a8000c1e1500 */
[----:B----4-:R-:W-:Y:S04]  /*14300*/  STL [R1+0x240], R51 ;  /* 0x0002403301007387 */ /* 0x010fe80000100800 */
[----:B------:R4:W-:Y:S04]  /*14310*/  STL [R1+0x2c8], R36 ;  /* 0x0002c82401007387 */ /* 0x0009e80000100800 */
[----:B----4-:R4:W2:Y:S01]  /*14320*/  LDG.E.U16 R36, desc[UR60][R2.64] ;  /* 0x0000003c02247981 */ /* 0x0108a2000c1e1500 */
[----:B-1----:R-:W-:-:S03]  /*14330*/  IMAD.WIDE R14, R0, 0x2, R40 ;  /* 0x00000002000e7825 */ /* 0x002fc600078e0228 */
[----:B------:R-:W2:Y:S04]  /*14340*/  LDL.64 R40, [R1+0x948] ;  /* 0x0009480001287983 */ /* 0x000ea80000100a00 */
[----:B------:R1:W2:Y:S01]  /*14350*/  LDG.E.U16 R151, desc[UR60][R14.64] ;  /* 0x0000003c0e977981 */ /* 0x0002a2000c1e1500 */
[----:B0-----:R-:W-:-:S03]  /*14360*/  IMAD.WIDE R12, R0, 0x2, R20 ;  /* 0x00000002000c7825 */ /* 0x001fc600078e0214 */
[----:B------:R-:W2:Y:S01]  /*14370*/  LDL.64 R20, [R1+0x940] ;  /* 0x0009400001147983 */ /* 0x000ea20000100a00 */
[----:B------:R-:W-:-:S03]  /*14380*/  IMAD.WIDE R6, R0, 0x2, R38 ;  /* 0x0000000200067825 */ /* 0x000fc600078e0226 */
[----:B------:R-:W2:Y:S04]  /*14390*/  LDL.64 R38, [R1+0x938] ;  /* 0x0009380001267983 */ /* 0x000ea80000100a00 */
[----:B------:R0:W2:Y:S04]  /*143a0*/  LDG.E.U16 R106, desc[UR60][R12.64] ;  /* 0x0000003c0c6a7981 */ /* 0x0000a8000c1e1500 */
[----:B------:R3:W2:Y:S01]  /*143b0*/  LDG.E.U16 R61, desc[UR60][R6.64] ;  /* 0x0000003c063d7981 */ /* 0x0006a2000c1e1500 */
[----:B------:R-:W-:-:S03]  /*143c0*/  IMAD.WIDE R4, R0, 0x2, R18 ;  /* 0x0000000200047825 */ /* 0x000fc600078e0212 */
[----:B------:R-:W2:Y:S01]  /*143d0*/  LDL.64 R18, [R1+0x930] ;  /* 0x0009300001127983 */ /* 0x000ea20000100a00 */
[----:B----4-:R-:W-:-:S03]  /*143e0*/  IMAD.WIDE R2, R0, 0x2, R46 ;  /* 0x0000000200027825 */ /* 0x010fc600078e022e */
[----:B------:R-:W-:Y:S04]  /*143f0*/  STL [R1+0x23c], R50 ;  /* 0x00023c3201007387 */ /* 0x000fe80000100800 */
[----:B------:R-:W4:Y:S01]  /*14400*/  LDG.E.U16 R150, desc[UR60][R2.64] ;  /* 0x0000003c02967981 */ /* 0x000f22000c1e1500 */
[----:B-1----:R-:W-:-:S05]  /*14410*/  IMAD.WIDE R14, R0, 0x2, R34 ;  /* 0x00000002000e7825 */ /* 0x002fca00078e0222 */
[----:B------:R-:W4:Y:S04]  /*14420*/  LDG.E.U16 R105, desc[UR60][R14.64] ;  /* 0x0000003c0e697981 */ /* 0x000f28000c1e1500 */
[----:B------:R1:W-:Y:S04]  /*14430*/  STL [R1+0x2b8], R30 ;  /* 0x0002b81e01007387 */ /* 0x0003e80000100800 */
[----:B------:R-:W4:Y:S04]  /*14440*/  LDL.64 R46, [R1+0x928] ;  /* 0x00092800012e7983 */ /* 0x000f280000100a00 */
[----:B------:R-:W4:Y:S04]  /*14450*/  LDL.64 R34, [R1+0x920] ;  /* 0x0009200001227983 */ /* 0x000f280000100a00 */
[----:B-1----:R2:W4:Y:S01]  /*14460*/  LDG.E.U16 R30, desc[UR60][R4.64] ;  /* 0x0000003c041e7981 */ /* 0x002522000c1e1500 */
[----:B0-----:R-:W-:-:S03]  /*14470*/  IMAD.WIDE R12, R0, 0x2, R32 ;  /* 0x00000002000c7825 */ /* 0x001fc600078e0220 */
[----:B------:R-:W4:Y:S01]  /*14480*/  LDL.64 R32, [R1+0x918] ;  /* 0x0009180001207983 */ /* 0x000f220000100a00 */
[----:B---3--:R-:W-:-:S03]  /*14490*/  IMAD.WIDE R6, R0, 0x2, R44 ;  /* 0x0000000200067825 */ /* 0x008fc600078e022c */
[----:B------:R-:W3:Y:S04]  /*144a0*/  LDL.64 R44, [R1+0x910] ;  /* 0x00091000012c7983 */ /* 0x000ee80000100a00 */
[----:B------:R0:W3:Y:S01]  /*144b0*/  LDG.E.U16 R59, desc[UR60][R12.64] ;  /* 0x0000003c0c3b7981 */ /* 0x0000e2000c1e1500 */
[----:B--2---:R-:W-:-:S03]  /*144c0*/  IMAD.WIDE R4, R0, 0x2, R28 ;  /* 0x0000000200047825 */ /* 0x004fc600078e021c */
[----:B------:R-:W2:Y:S01]  /*144d0*/  LDL.64 R28, [R1+0x908] ;  /* 0x00090800011c7983 */ /* 0x000ea20000100a00 */
[----:B------:R-:W-:-:S03]  /*144e0*/  IMAD.WIDE R14, R0, 0x2, R22 ;  /* 0x00000002000e7825 */ /* 0x000fc600078e0216 */
[----:B------:R-:W-:Y:S04]  /*144f0*/  STL [R1+0x238], R49 ;  /* 0x0002383101007387 */ /* 0x000fe80000100800 */
[----:B------:R1:W-:Y:S01]  /*14500*/  STL [R1+0x2a8], R17 ;  /* 0x0002a81101007387 */ /* 0x0003e20000100800 */
[----:B------:R-:W-:-:S03]  /*14510*/  IMAD.WIDE R2, R0, 0x2, R42 ;  /* 0x0000000200027825 */ /* 0x000fc600078e022a */
[----:B------:R-:W2:Y:S04]  /*14520*/  LDG.E.U16 R149, desc[UR60][R4.64] ;  /* 0x0000003c04957981 */ /* 0x000ea8000c1e1500 */
[----:B------:R-:W2:Y:S04]  /*14530*/  LDG.E.U16 R104, desc[UR60][R2.64] ;  /* 0x0000003c02687981 */ /* 0x000ea8000c1e1500 */
[----:B-1----:R1:W2:Y:S04]  /*14540*/  LDG.E.U16 R17, desc[UR60][R6.64] ;  /* 0x0000003c06117981 */ /* 0x0022a8000c1e1500 */
[----:B------:R4:W2:Y:S04]  /*14550*/  LDG.E.U16 R58, desc[UR60][R14.64] ;  /* 0x0000003c0e3a7981 */ /* 0x0008a8000c1e1500 */
[----:B------:R1:W-:Y:S04]  /*14560*/  STL [R1+0x234], R36 ;  /* 0x0002342401007387 */ /* 0x0003e80000100800 */
[----:B------:R-:W2:Y:S01]  /*14570*/  LDL.64 R22, [R1+0x8f8] ;  /* 0x0008f80001167983 */ /* 0x000ea20000100a00 */
[----:B0-----:R-:W-:-:S03]  /*14580*/  IMAD.WIDE R12, R0, 0x2, R40 ;  /* 0x00000002000c7825 */ /* 0x001fc600078e0228 */
[----:B------:R-:W2:Y:S04]  /*14590*/  LDL.64 R50, [R1+0x900] ;  /* 0x0009000001327983 */ /* 0x000ea80000100a00 */
[----:B------:R-:W2:Y:S04]  /*145a0*/  LDL.64 R42, [R1+0x8f0] ;  /* 0x0008f000012a7983 */ /* 0x000ea80000100a00 */
[----:B-1----:R0:W2:Y:S04]  /*145b0*/  LDG.E.U16 R36, desc[UR60][R12.64] ;  /* 0x0000003c0c247981 */ /* 0x0020a8000c1e1500 */
[----:B------:R-:W2:Y:S01]  /*145c0*/  LDL.64 R40, [R1+0x8e0] ;  /* 0x0008e00001287983 */ /* 0x000ea20000100a00 */
[----:B------:R-:W-:-:S03]  /*145d0*/  IMAD.WIDE R6, R0, 0x2, R20 ;  /* 0x0000000200067825 */ /* 0x000fc600078e0214 */
[----:B------:R-:W2:Y:S01]  /*145e0*/  LDL.64 R20, [R1+0x8e8] ;  /* 0x0008e80001147983 */ /* 0x000ea20000100a00 */
[----:B------:R-:W-:-:S03]  /*145f0*/  IMAD.WIDE R4, R0, 0x2, R38 ;  /* 0x0000000200047825 */ /* 0x000fc600078e0226 */
[----:B------:R-:W2:Y:S04]  /*14600*/  LDL.64 R38, [R1+0x8d0] ;  /* 0x0008d00001267983 */ /* 0x000ea80000100a00 */
[----:B------:R1:W2:Y:S04]  /*14610*/  LDG.E.U16 R148, desc[UR60][R6.64] ;  /* 0x0000003c06947981 */ /* 0x0002a8000c1e1500 */
[----:B------:R3:W2:Y:S01]  /*14620*/  LDG.E.U16 R103, desc[UR60][R4.64] ;  /* 0x0000003c04677981 */ /* 0x0006a2000c1e1500 */
[----:B------:R-:W-:-:S03]  /*14630*/  IMAD.WIDE R2, R0, 0x2, R18 ;  /* 0x0000000200027825 */ /* 0x000fc600078e0212 */
[----:B------:R-:W2:Y:S04]  /*14640*/  LDL.64 R18, [R1+0x8d8] ;  /* 0x0008d80001127983 */ /* 0x000ea80000100a00 */
[----:B------:R2:W2:Y:S01]  /*14650*/  LDG.E.U16 R57, desc[UR60][R2.64] ;  /* 0x0000003c02397981 */ /* 0x0004a2000c1e1500 */
[----:B----4-:R-:W-:-:S04]  /*14660*/  IMAD.WIDE R14, R0, 0x2, R46 ;  /* 0x00000002000e7825 */ /* 0x010fc800078e022e */
[C---:B0-----:R-:W-:Y:S01]  /*14670*/  IMAD.WIDE R12, R0.reuse, 0x2, R34 ;  /* 0x00000002000c7825 */ /* 0x041fe200078e0222 */
[----:B------:R0:W-:Y:S04]  /*14680*/  STL [R1+0x230], R30 ;  /* 0x0002301e01007387 */ /* 0x0001e80000100800 */
[----:B------:R-:W4:Y:S04]  /*14690*/  LDL.64 R34, [R1+0x8c8] ;  /* 0x0008c80001227983 */ /* 0x000f280000100a00 */
[----:B------:R-:W4:Y:S01]  /*146a0*/  LDL.64 R46, [R1+0x8b8] ;  /* 0x0008b800012e7983 */ /* 0x000f220000100a00 */
[----:B-1----:R-:W-:-:S03]  /*146b0*/  IMAD.WIDE R6, R0, 0x2, R32 ;  /* 0x0000000200067825 */ /* 0x002fc600078e0220 */
[----:B------:R-:W4:Y:S01]  /*146c0*/  LDL.64 R32, [R1+0x8c0] ;  /* 0x0008c00001207983 */ /* 0x000f220000100a00 */
[----:B---3--:R-:W-:-:S03]  /*146d0*/  IMAD.WIDE R4, R0, 0x2, R44 ;  /* 0x0000000200047825 */ /* 0x008fc600078e022c */
[----:B0-----:R-:W3:Y:S04]  /*146e0*/  LDG.E.U16 R30, desc[UR60][R14.64] ;  /* 0x0000003c0e1e7981 */ /* 0x001ee8000c1e1500 */
[----:B------:R-:W3:Y:S04]  /*146f0*/  LDL.64 R44, [R1+0x8b0] ;  /* 0x0008b000012c7983 */ /* 0x000ee80000100a00 */
[----:B------:R0:W3:Y:S04]  /*14700*/  LDG.E.U16 R147, desc[UR60][R12.64] ;  /* 0x0000003c0c937981 */ /* 0x0000e8000c1e1500 */
[----:B------:R-:W3:Y:S04]  /*14710*/  LDG.E.U16 R56, desc[UR60][R4.64] ;  /* 0x0000003c04387981 */ /* 0x000ee8000c1e1500 */
[----:B------:R1:W3:Y:S01]  /*14720*/  LDG.E.U16 R102, desc[UR60][R6.64] ;  /* 0x0000003c06667981 */ /* 0x0002e2000c1e1500 */
[----:B--2---:R-:W-:-:S03]  /*14730*/  IMAD.WIDE R2, R0, 0x2, R28 ;  /* 0x0000000200027825 */ /* 0x004fc600078e021c */
[----:B------:R-:W2:Y:S04]  /*14740*/  LDL.64 R28, [R1+0x8a8] ;  /* 0x0008a800011c7983 */ /* 0x000ea80000100a00 */
[----:B------:R0:W-:Y:S04]  /*14750*/  STL [R1+0x22c], R17 ;  /* 0x00022c1101007387 */ /* 0x0001e80000100800 */
[----:B0-----:R0:W2:Y:S01]  /*14760*/  LDG.E.U16 R17, desc[UR60][R2.64] ;  /* 0x0000003c02117981 */ /* 0x0010a2000c1e1500 */
[----:B------:R-:W-:-:S03]  /*14770*/  IMAD.WIDE R12, R0, 0x2, R22 ;  /* 0x00000002000c7825 */ /* 0x000fc600078e0216 */
[----:B------:R-:W2:Y:S01]  /*14780*/  LDL.64 R22, [R1+0x8a0] ;  /* 0x0008a00001167983 */ /* 0x000ea20000100a00 */
[----:B------:R-:W-:-:S03]  /*14790*/  IMAD.WIDE R14, R0, 0x2, R50 ;  /* 0x00000002000e7825 */ /* 0x000fc600078e0232 */
[----:B------:R0:W2:Y:S01]  /*147a0*/  LDG.E.U16 R101, desc[UR60][R12.64] ;  /* 0x0000003c0c657981 */ /* 0x0000a2000c1e1500 */
[----:B-1----:R-:W-:-:S03]  /*147b0*/  IMAD.WIDE R6, R0, 0x2, R42 ;  /* 0x0000000200067825 */ /* 0x002fc600078e022a */
[----:B------:R-:W2:Y:S04]  /*147c0*/  LDL.64 R42, [R1+0x898] ;  /* 0x00089800012a7983 */ /* 0x000ea80000100a00 */
[----:B------:R1:W2:Y:S04]  /*147d0*/  LDG.E.U16 R146, desc[UR60][R14.64] ;  /* 0x0000003c0e927981 */ /* 0x0002a8000c1e1500 */
[----:B------:R4:W2:Y:S01]  /*147e0*/  LDG.E.U16 R55, desc[UR60][R6.64] ;  /* 0x0000003c06377981 */ /* 0x0008a2000c1e1500 */
[----:B0-----:R-:W-:-:S05]  /*147f0*/  IMAD.WIDE R2, R0, 0x2, R40 ;  /* 0x0000000200027825 */ /* 0x001fca00078e0228 */
[----:B------:R-:W2:Y:S01]  /*14800*/  LDG.E.U16 R145, desc[UR60][R2.64] ;  /* 0x0000003c02917981 */ /* 0x000ea2000c1e1500 */
[----:B------:R-:W-:-:S03]  /*14810*/  IMAD.WIDE R4, R0, 0x2, R20 ;  /* 0x0000000200047825 */ /* 0x000fc600078e0214 */
[----:B------:R-:W2:Y:S04]  /*14820*/  LDL.64 R20, [R1+0x890] ;  /* 0x0008900001147983 */ /* 0x000ea80000100a00 */
[----:B------:R0:W-:Y:S01]  /*14830*/  STL [R1+0x228], R36 ;  /* 0x0002282401007387 */ /* 0x0001e20000100800 */
[----:B------:R-:W-:-:S03]  /*14840*/  IMAD.WIDE R12, R0, 0x2, R38 ;  /* 0x00000002000c7825 */ /* 0x000fc600078e0226 */
[----:B------:R-:W2:Y:S04]  /*14850*/  LDL.64 R40, [R1+0x880] ;  /* 0x0008800001287983 */ /* 0x000ea80000100a00 */
[----:B------:R-:W2:Y:S04]  /*14860*/  LDL.64 R38, [R1+0x878] ;  /* 0x0008780001267983 */ /* 0x000ea80000100a00 */
[----:B0-----:R0:W2:Y:S01]  /*14870*/  LDG.E.U16 R36, desc[UR60][R4.64] ;  /* 0x0000003c04247981 */ /* 0x0010a2000c1e1500 */
[----:B-1----:R-:W-:-:S03]  /*14880*/  IMAD.WIDE R14, R0, 0x2, R18 ;  /* 0x00000002000e7825 */ /* 0x002fc600078e0212 */
[----:B------:R-:W2:Y:S04]  /*14890*/  LDL.64 R18, [R1+0x888] ;  /* 0x0008880001127983 */ /* 0x000ea80000100a00 */
[----:B------:R-:W2:Y:S04]  /*148a0*/  LDG.E.U16 R53, desc[UR60][R12.64] ;  /* 0x0000003c0c357981 */ /* 0x000ea8000c1e1500 */
[----:B------:R1:W2:Y:S01]  /*148b0*/  LDG.E.U16 R100, desc[UR60][R14.64] ;  /* 0x0000003c0e647981 */ /* 0x0002a2000c1e1500 */
[----:B----4-:R-:W-:-:S03]  /*148c0*/  IMAD.WIDE R6, R0, 0x2, R34 ;  /* 0x0000000200067825 */ /* 0x010fc600078e0222 */
[----:B------:R-:W4:Y:S01]  /*148d0*/  LDL.64 R34, [R1+0x870] ;  /* 0x0008700001227983 */ /* 0x000f220000100a00 */
[----:B0-----:R-:W-:-:S03]  /*148e0*/  IMAD.WIDE R4, R0, 0x2, R32 ;  /* 0x0000000200047825 */ /* 0x001fc600078e0220 */
[----:B------:R-:W4:Y:S04]  /*148f0*/  LDL.64 R32, [R1+0x868] ;  /* 0x0008680001207983 */ /* 0x000f280000100a00 */
[----:B---3--:R0:W-:Y:S01]  /*14900*/  STL [R1+0x224], R30 ;  /* 0x0002241e01007387 */ /* 0x0081e20000100800 */
[----:B------:R-:W-:-:S03]  /*14910*/  IMAD.WIDE R2, R0, 0x2, R46 ;  /* 0x0000000200027825 */ /* 0x000fc600078e022e */
[----:B------:R-:W3:Y:S01]  /*14920*/  LDG.E.U16 R144, desc[UR60][R4.64] ;  /* 0x0000003c04907981 */ /* 0x000ee2000c1e1500 */
[----:B-1----:R-:W-:-:S03]  /*14930*/  IMAD.WIDE R14, R0, 0x2, R44 ;  /* 0x00000002000e7825 */ /* 0x002fc600078e022c */
[----:B------:R-:W3:Y:S04]  /*14940*/  LDG.E.U16 R99, desc[UR60][R2.64] ;  /* 0x0000003c02637981 */ /* 0x000ee8000c1e1500 */
[----:B0-----:R0:W3:Y:S04]  /*14950*/  LDG.E.U16 R30, desc[UR60][R6.64] ;  /* 0x0000003c061e7981 */ /* 0x0010e8000c1e1500 */
[----:B------:R-:W3:Y:S04]  /*14960*/  LDG.E.U16 R52, desc[UR60][R14.64] ;  /* 0x0000003c0e347981 */ /* 0x000ee8000c1e1500 */
[----:B--2---:R1:W-:Y:S01]  /*14970*/  STL [R1+0x220], R17 ;  /* 0x0002201101007387 */ /* 0x0043e20000100800 */
[----:B------:R-:W-:-:S03]  /*14980*/  IMAD.WIDE R12, R0, 0x2, R28 ;  /* 0x00000002000c7825 */ /* 0x000fc600078e021c */
[----:B------:R-:W2:Y:S01]  /*14990*/  LDL.64 R84, [R1+0x858] ;  /* 0x0008580001547983 */ /* 0x000ea20000100a00 */
[----:B0-----:R-:W-:-:S03]  /*149a0*/  IMAD.WIDE R6, R0, 0x2, R22 ;  /* 0x0000000200067825 */ /* 0x001fc600078e0216 */
[----:B------:R-:W2:Y:S04]  /*149b0*/  LDL.64 R22, [R1+0x848] ;  /* 0x0008480001167983 */ /* 0x000ea80000100a00 */
[----:B------:R-:W2:Y:S04]  /*149c0*/  LDL.64 R28, [R1+0x850] ;  /* 0x00085000011c7983 */ /* 0x000ea80000100a00 */
[----:B-1----:R0:W2:Y:S01]  /*149d0*/  LDG.E.U16 R17, desc[UR60][R12.64] ;  /* 0x0000003c0c117981 */ /* 0x0020a2000c1e1500 */
[----:B------:R-:W-:-:S03]  /*149e0*/  IMAD.WIDE R4, R0, 0x2, R42 ;  /* 0x0000000200047825 */ /* 0x000fc600078e022a */
[----:B------:R-:W2:Y:S04]  /*149f0*/  LDL.64 R86, [R1+0x860] ;  /* 0x0008600001567983 */ /* 0x000ea80000100a00 */
[----:B------:R-:W2:Y:S04]  /*14a00*/  LDL.64 R46, [R1+0x840] ;  /* 0x00084000012e7983 */ /* 0x000ea80000100a00 */
[----:B------:R-:W2:Y:S04]  /*14a10*/  LDL.64 R44, [R1+0x838] ;  /* 0x00083800012c7983 */ /* 0x000ea80000100a00 */
[----:B------:R4:W2:Y:S04]  /*14a20*/  LDG.E.U16 R98, desc[UR60][R4.64] ;  /* 0x0000003c04627981 */ /* 0x0008a8000c1e1500 */
[----:B------:R-:W2:Y:S01]  /*14a30*/  LDG.E.U16 R143, desc[UR60][R6.64] ;  /* 0x0000003c068f7981 */ /* 0x000ea2000c1e1500 */
[----:B------:R-:W-:-:S03]  /*14a40*/  IMAD.WIDE R2, R0, 0x2, R20 ;  /* 0x0000000200027825 */ /* 0x000fc600078e0214 */
[----:B------:R-:W2:Y:S04]  /*14a50*/  LDL.64 R20, [R1+0x830] ;  /* 0x0008300001147983 */ /* 0x000ea80000100a00 */
[----:B------:R1:W2:Y:S01]  /*14a60*/  LDG.E.U16 R51, desc[UR60][R2.64] ;  /* 0x0000003c02337981 */ /* 0x0002a2000c1e1500 */
[----:B0-----:R-:W-:-:S04]  /*14a70*/  IMAD.WIDE R12, R0, 0x2, R40 ;  /* 0x00000002000c7825 */ /* 0x001fc800078e0228 */
[C---:B------:R-:W-:Y:S01]  /*14a80*/  IMAD.WIDE R14, R0.reuse, 0x2, R18 ;  /* 0x00000002000e7825 */ /* 0x040fe200078e0212 */
[----:B------:R0:W-:Y:S04]  /*14a90*/  STL [R1+0x21c], R36 ;  /* 0x00021c2401007387 */ /* 0x0001e80000100800 */
[----:B------:R-:W2:Y:S04]  /*14aa0*/  LDL.64 R18, [R1+0x828] ;  /* 0x0008280001127983 */ /* 0x000ea80000100a00 */
[----:B------:R-:W2:Y:S04]  /*14ab0*/  LDL.64 R42, [R1+0x820] ;  /* 0x00082000012a7983 */ /* 0x000ea80000100a00 */
[----:B------:R-:W2:Y:S04]  /*14ac0*/  LDL.64 R40, [R1+0x818] ;  /* 0x0008180001287983 */ /* 0x000ea80000100a00 */
[----:B0-----:R-:W2:Y:S01]  /*14ad0*/  LDG.E.U16 R36, desc[UR60][R14.64] ;  /* 0x0000003c0e247981 */ /* 0x001ea2000c1e1500 */
[----:B----4-:R-:W-:-:S03]  /*14ae0*/  IMAD.WIDE R4, R0, 0x2, R34 ;  /* 0x0000000200047825 */ /* 0x010fc600078e0222 */
[----:B------:R-:W4:Y:S04]  /*14af0*/  LDG.E.U16 R142, desc[UR60][R12.64] ;  /* 0x0000003c0c8e7981 */ /* 0x000f28000c1e1500 */
[----:B------:R2:W4:Y:S01]  /*14b00*/  LDG.E.U16 R50, desc[UR60][R4.64] ;  /* 0x0000003c04327981 */ /* 0x000522000c1e1500 */
[----:B-1----:R-:W-:-:S03]  /*14b10*/  IMAD.WIDE R2, R0, 0x2, R32 ;  /* 0x0000000200027825 */ /* 0x002fc600078e0220 */
[----:B---3--:R0:W-:Y:S01]  /*14b20*/  STL [R1+0x218], R30 ;  /* 0x0002181e01007387 */ /* 0x0081e20000100800 */
[----:B------:R-:W-:-:S03]  /*14b30*/  IMAD.WIDE R6, R0, 0x2, R38 ;  /* 0x0000000200067825 */ /* 0x000fc600078e0226 */
[----:B------:R-:W3:Y:S04]  /*14b40*/  LDL.64 R38, [R1+0x810] ;  /* 0x0008100001267983 */ /* 0x000ee80000100a00 */
[----:B------:R1:W4:Y:S04]  /*14b50*/  LDG.E.U16 R97, desc[UR60][R6.64] ;  /* 0x0000003c06617981 */ /* 0x000328000c1e1500 */
[----:B0-----:R0:W3:Y:S04]  /*14b60*/  LDG.E.U16 R30, desc[UR60][R2.64] ;  /* 0x0000003c021e7981 */ /* 0x0010e8000c1e1500 */
[----:B------:R-:W4:Y:S04]  /*14b70*/  LDL.64 R34, [R1+0x808] ;  /* 0x0008080001227983 */ /* 0x000f280000100a00 */
[----:B------:R-:W4:Y:S01]  /*14b80*/  LDL.64 R32, [R1+0x800] ;  /* 0x0008000001207983 */ /* 0x000f220000100a00 */
[----:B--2---:R-:W-:-:S03]  /*14b90*/  IMAD.WIDE R4, R0, 0x2, R22 ;  /* 0x0000000200047825 */ /* 0x004fc600078e0216 */
[----:B------:R-:W2:Y:S01]  /*14ba0*/  LDL.64 R22, [R1+0x7f0] ;  /* 0x0007f00001167983 */ /* 0x000ea20000100a00 */
[----:B------:R-:W-:-:S04]  /*14bb0*/  IMAD.WIDE R12, R0, 0x2, R84 ;  /* 0x00000002000c7825 */ /* 0x000fc800078e0254 */
[C---:B-1----:R-:W-:Y:S01]  /*14bc0*/  IMAD.WIDE R6, R0.reuse, 0x2, R28 ;  /* 0x0000000200067825 */ /* 0x042fe200078e021c */
[----:B------:R1:W4:Y:S04]  /*14bd0*/  LDG.E.U16 R96, desc[UR60][R12.64] ;  /* 0x0000003c0c607981 */ /* 0x000328000c1e1500 */
[----:B------:R-:W4:Y:S04]  /*14be0*/  LDL.64 R28, [R1+0x7f8] ;  /* 0x0007f800011c7983 */ /* 0x000f280000100a00 */
[----:B------:R1:W-:Y:S01]  /*14bf0*/  STL [R1+0x214], R17 ;  /* 0x0002141101007387 */ /* 0x0003e20000100800 */
[----:B0-----:R-:W-:-:S03]  /*14c00*/  IMAD.WIDE R2, R0, 0x2, R46 ;  /* 0x0000000200027825 */ /* 0x001fc600078e022e */
[----:B------:R0:W4:Y:S01]  /*14c10*/  LDG.E.U16 R49, desc[UR60][R6.64] ;  /* 0x0000003c06317981 */ /* 0x000122000c1e1500 */
[----:B------:R-:W-:-:S03]  /*14c20*/  IMAD.WIDE R14, R0, 0x2, R86 ;  /* 0x00000002000e7825 */ /* 0x000fc600078e0256 */
[----:B------:R-:W4:Y:S04]  /*14c30*/  LDL.64 R88, [R1+0x7d8] ;  /* 0x0007d80001587983 */ /* 0x000f280000100a00 */
[----:B-1----:R-:W4:Y:S04]  /*14c40*/  LDG.E.U16 R17, desc[UR60][R4.64] ;  /* 0x0000003c04117981 */ /* 0x002f28000c1e1500 */
[----:B------:R-:W4:Y:S04]  /*14c50*/  LDL.64 R90, [R1+0x7e8] ;  /* 0x0007e800015a7983 */ /* 0x000f280000100a00 */
[----:B------:R-:W4:Y:S04]  /*14c60*/  LDL.64 R86, [R1+0x7c8] ;  /* 0x0007c80001567983 */ /* 0x000f280000100a00 */
[----:B------:R-:W4:Y:S04]  /*14c70*/  LDL.64 R84, [R1+0x7c0] ;  /* 0x0007c00001547983 */ /* 0x000f280000100a00 */
[----:B------:R1:W4:Y:S04]  /*14c80*/  LDG.E.U16 R140, desc[UR60][R2.64] ;  /* 0x0000003c028c7981 */ /* 0x000328000c1e1500 */
[----:B------:R1:W4:Y:S01]  /*14c90*/  LDG.E.U16 R141, desc[UR60][R14.64] ;  /* 0x0000003c0e8d7981 */ /* 0x000322000c1e1500 */
[----:B------:R-:W-:-:S03]  /*14ca0*/  IMAD.WIDE R12, R0, 0x2, R20 ;  /* 0x00000002000c7825 */ /* 0x000fc600078e0214 */
[----:B------:R-:W4:Y:S01]  /*14cb0*/  LDL.64 R20, [R1+0x7e0] ;  /* 0x0007e00001147983 */ /* 0x000f220000100a00 */
[----:B0-----:R-:W-:-:S03]  /*14cc0*/  IMAD.WIDE R6, R0, 0x2, R18 ;  /* 0x0000000200067825 */ /* 0x001fc600078e0212 */
[----:B------:R-:W4:Y:S04]  /*14cd0*/  LDG.E.U16 R47, desc[UR60][R12.64] ;  /* 0x0000003c0c2f7981 */ /* 0x000f28000c1e1500 */
[----:B------:R-:W4:Y:S01]  /*14ce0*/  LDL.64 R18, [R1+0x7d0] ;  /* 0x0007d00001127983 */ /* 0x000f220000100a00 */
[----:B-1----:R-:W-:-:S03]  /*14cf0*/  IMAD.WIDE R2, R0, 0x2, R40 ;  /* 0x0000000200027825 */ /* 0x002fc600078e0228 */
[----:B------:R-:W4:Y:S04]  /*14d00*/  LDG.E.U16 R252, desc[UR60][R6.64] ;  /* 0x0000003c06fc7981 */ /* 0x000f28000c1e1500 */
[----:B------:R0:W-:Y:S01]  /*14d10*/  STL [R1+0x210], R36 ;  /* 0x0002102401007387 */ /* 0x0001e20000100800 */
[----:B------:R-:W-:-:S03]  /*14d20*/  IMAD.WIDE R4, R0, 0x2, R42 ;  /* 0x0000000200047825 */ /* 0x000fc600078e022a */
[----:B------:R2:W4:Y:S01]  /*14d30*/  LDG.E.U16 R94, desc[UR60][R2.64] ;  /* 0x0000003c025e7981 */ /* 0x000522000c1e1500 */
[----:B------:R-:W-:-:S03]  /*14d40*/  IMAD.WIDE R14, R0, 0x2, R44 ;  /* 0x00000002000e7825 */ /* 0x000fc600078e022c */
[----:B------:R-:W4:Y:S04]  /*14d50*/  LDG.E.U16 R139, desc[UR60][R4.64] ;  /* 0x0000003c048b7981 */ /* 0x000f28000c1e1500 */
[----:B------:R1:W4:Y:S04]  /*14d60*/  LDG.E.U16 R95, desc[UR60][R14.64] ;  /* 0x0000003c0e5f7981 */ /* 0x000328000c1e1500 */
[----:B---3--:R-:W-:Y:S04]  /*14d70*/  STL [R1+0x20c], R30 ;  /* 0x00020c1e01007387 */ /* 0x008fe80000100800 */
[----:B------:R-:W3:Y:S04]  /*14d80*/  LDL.64 R40, [R1+0x7b0] ;  /* 0x0007b00001287983 */ /* 0x000ee80000100a00 */
[----:B------:R-:W3:Y:S01]  /*14d90*/  LDL.64 R42, [R1+0x7b8] ;  /* 0x0007b800012a7983 */ /* 0x000ee20000100a00 */
[----:B--2---:R-:W-:-:S03]  /*14da0*/  IMAD.WIDE R2, R0, 0x2, R22 ;  /* 0x0000000200027825 */ /* 0x004fc600078e0216 */
[----:B------:R-:W2:Y:S01]  /*14db0*/  LDL.64 R22, [R1+0x788] ;  /* 0x0007880001167983 */ /* 0x000ea20000100a00 */
[----:B-1----:R-:W-:-:S03]  /*14dc0*/  IMAD.WIDE R14, R0, 0x2, R38 ;  /* 0x00000002000e7825 */ /* 0x002fc600078e0226 */
[----:B------:R-:W2:Y:S01]  /*14dd0*/  LDL.64 R38, [R1+0x7a8] ;  /* 0x0007a80001267983 */ /* 0x000ea20000100a00 */
[----:B----4-:R-:W-:-:S03]  /*14de0*/  IMAD.WIDE R12, R0, 0x2, R34 ;  /* 0x00000002000c7825 */ /* 0x010fc600078e0222 */
[----:B------:R-:W4:Y:S01]  /*14df0*/  LDL.64 R34, [R1+0x7a0] ;  /* 0x0007a00001227983 */ /* 0x000f220000100a00 */
[----:B------:R-:W-:-:S03]  /*14e00*/  IMAD.WIDE R4, R0, 0x2, R28 ;  /* 0x0000000200047825 */ /* 0x000fc600078e021c */
[----:B------:R-:W4:Y:S01]  /*14e10*/  LDL.64 R28, [R1+0x790] ;  /* 0x00079000011c7983 */ /* 0x000f220000100a00 */
[----:B------:R-:W-:-:S03]  /*14e20*/  IMAD.WIDE R6, R0, 0x2, R32 ;  /* 0x0000000200067825 */ /* 0x000fc600078e0220 */
[----:B------:R-:W4:Y:S04]  /*14e30*/  LDL.64 R32, [R1+0x798] ;  /* 0x0007980001207983 */ /* 0x000f280000100a00 */
[----:B------:R-:W4:Y:S04]  /*14e40*/  LDG.E.U16 R249, desc[UR60][R12.64] ;  /* 0x0000003c0cf97981 */ /* 0x000f28000c1e1500 */
[----:B------:R-:W4:Y:S04]  /*14e50*/  LDG.E.U16 R93, desc[UR60][R4.64] ;  /* 0x0000003c045d7981 */ /* 0x000f28000c1e1500 */
[----:B------:R-:W-:Y:S04]  /*14e60*/  STL [R1+0x204], R17 ;  /* 0x0002041101007387 */ /* 0x000fe80000100800 */
[----:B------:R1:W4:Y:S04]  /*14e70*/  LDG.E.U16 R138, desc[UR60][R6.64] ;  /* 0x0000003c068a7981 */ /* 0x000328000c1e1500 */
[----:B------:R-:W4:Y:S04]  /*14e80*/  LDL.64 R130, [R1+0x770] ;  /* 0x0007700001827983 */ /* 0x000f280000100a00 */
[----:B------:R-:W4:Y:S01]  /*14e90*/  LDL.64 R126, [R1+0x760] ;  /* 0x00076000017e7983 */ /* 0x000f220000100a00 */
[----:B-1----:R-:W-:-:S03]  /*14ea0*/  IMAD.WIDE R6, R0, 0x2, R88 ;  /* 0x0000000200067825 */ /* 0x002fc600078e0258 */
[----:B------:R-:W4:Y:S04]  /*14eb0*/  LDG.E.U16 R46, desc[UR60][R14.64] ;  /* 0x0000003c0e2e7981 */ /* 0x000f28000c1e1500 */
[----:B------:R3:W4:Y:S04]  /*14ec0*/  LDG.E.U16 R92, desc[UR60][R6.64] ;  /* 0x0000003c065c7981 */ /* 0x000728000c1e1500 */
[----:B------:R-:W4:Y:S04]  /*14ed0*/  LDG.E.U16 R45, desc[UR60][R2.64] ;  /* 0x0000003c022d7981 */ /* 0x000f28000c1e1500 */
[----:B------:R-:W4:Y:S04]  /*14ee0*/  LDL.64 R128, [R1+0x768] ;  /* 0x0007680001807983 */ /* 0x000f280000100a00 */
        /* <DEDUP_REMOVED lines=9> */
[----:B------:R-:W4:Y:S01]  /*14f80*/  LDL.64 R180, [R1+0x5e8] ;  /* 0x0005e80001b47983 */ /* 0x000f220000100a00 */
[----:B------:R-:W-:-:S03]  /*14f90*/  IMAD.WIDE R12, R0, 0x2, R20 ;  /* 0x00000002000c7825 */ /* 0x000fc600078e0214 */
[----:B------:R-:W4:Y:S04]  /*14fa0*/  LDL.64 R20, [R1+0x780] ;  /* 0x0007800001147983 */ /* 0x000f280000100a00 */
[----:B------:R1:W4:Y:S01]  /*14fb0*/  LDG.E.U16 R137, desc[UR60][R12.64] ;  /* 0x0000003c0c897981 */ /* 0x000322000c1e1500 */
[----:B------:R-:W-:-:S03]  /*14fc0*/  IMAD.WIDE R4, R0, 0x2, R18 ;  /* 0x0000000200047825 */ /* 0x000fc600078e0212 */
[----:B------:R-:W4:Y:S01]  /*14fd0*/  LDL.64 R18, [R1+0x778] ;  /* 0x0007780001127983 */ /* 0x000f220000100a00 */
[----:B---3--:R-:W-:-:S03]  /*14fe0*/  IMAD.WIDE R6, R0, 0x2, R40 ;  /* 0x0000000200067825 */ /* 0x008fc600078e0228 */
[----:B------:R-:W3:Y:S01]  /*14ff0*/  LDG.E.U16 R44, desc[UR60][R4.64] ;  /* 0x0000003c042c7981 */ /* 0x000ee2000c1e1500 */
[----:B-1----:R-:W-:-:S03]  /*15000*/  IMAD.WIDE R12, R0, 0x2, R42 ;  /* 0x00000002000c7825 */ /* 0x002fc600078e022a */
[----:B------:R2:W3:Y:S02]  /*15010*/  LDG.E.U16 R43, desc[UR60][R6.64] ;  /* 0x0000003c062b7981 */ /* 0x0004e4000c1e1500 */
[C---:B--2---:R-:W-:Y:S02]  /*15020*/  IMAD.WIDE R6, R0.reuse, 0x2, R22 ;  /* 0x0000000200067825 */ /* 0x044fe400078e0216 */
[----:B------:R-:W2:Y:S02]  /*15030*/  LDL.64 R22, [R1+0x738] ;  /* 0x0007380001167983 */ /* 0x000ea40000100a00 */
[C---:B------:R-:W-:Y:S02]  /*15040*/  IMAD.WIDE R14, R0.reuse, 0x2, R90 ;  /* 0x00000002000e7825 */ /* 0x040fe400078e025a */
[----:B------:R4:W3:Y:S02]  /*15050*/  LDG.E.U16 R91, desc[UR60][R12.64] ;  /* 0x0000003c0c5b7981 */ /* 0x0008e4000c1e1500 */
[----:B------:R-:W-:-:S02]  /*15060*/  IMAD.WIDE R2, R0, 0x2, R86 ;  /* 0x0000000200027825 */ /* 0x000fc400078e0256 */
[----:B------:R1:W3:Y:S02]  /*15070*/  LDG.E.U16 R191, desc[UR60][R14.64] ;  /* 0x0000003c0ebf7981 */ /* 0x0002e4000c1e1500 */
[C---:B------:R-:W-:Y:S02]  /*15080*/  IMAD.WIDE R4, R0.reuse, 0x2, R38 ;  /* 0x0000000200047825 */ /* 0x040fe400078e0226 */
[----:B------:R-:W3:Y:S02]  /*15090*/  LDL.64 R38, [R1+0x750] ;  /* 0x0007500001267983 */ /* 0x000ee40000100a00 */
[C---:B----4-:R-:W-:Y:S02]  /*150a0*/  IMAD.WIDE R12, R0.reuse, 0x2, R28 ;  /* 0x00000002000c7825 */ /* 0x050fe400078e021c */
[----:B------:R4:W3:Y:S02]  /*150b0*/  LDG.E.U16 R190, desc[UR60][R2.64] ;  /* 0x0000003c02be7981 */ /* 0x0008e4000c1e1500 */
[----:B-1----:R-:W-:-:S02]  /*150c0*/  IMAD.WIDE R14, R0, 0x2, R84 ;  /* 0x00000002000e7825 */ /* 0x002fc400078e0254 */
[----:B------:R-:W3:Y:S04]  /*150d0*/  LDL.64 R84, [R1+0x758] ;  /* 0x0007580001547983 */ /* 0x000ee80000100a00 */
[----:B------:R-:W3:Y:S01]  /*150e0*/  LDL.64 R28, [R1+0x728] ;  /* 0x00072800011c7983 */ /* 0x000ee20000100a00 */
[----:B----4-:R-:W-:-:S03]  /*150f0*/  IMAD.WIDE R2, R0, 0x2, R34 ;  /* 0x0000000200027825 */ /* 0x010fc600078e0222 */
[----:B------:R-:W4:Y:S04]  /*15100*/  LDL.64 R34, [R1+0x748] ;  /* 0x0007480001227983 */ /* 0x000f280000100a00 */
[----:B------:R-:W4:Y:S04]  /*15110*/  LDG.E.U16 R189, desc[UR60][R4.64] ;  /* 0x0000003c04bd7981 */ /* 0x000f28000c1e1500 */
[----:B------:R-:W4:Y:S04]  /*15120*/  LDL.64 R86, [R1+0x740] ;  /* 0x0007400001567983 */ /* 0x000f280000100a00 */
[----:B------:R-:W4:Y:S04]  /*15130*/  LDG.E.U16 R135, desc[UR60][R2.64] ;  /* 0x0000003c02877981 */ /* 0x000f28000c1e1500 */
[----:B------:R1:W4:Y:S04]  /*15140*/  LDG.E.U16 R136, desc[UR60][R14.64] ;  /* 0x0000003c0e887981 */ /* 0x000328000c1e1500 */
[----:B------:R0:W4:Y:S04]  /*15150*/  LDG.E.U16 R188, desc[UR60][R6.64] ;  /* 0x0000003c06bc7981 */ /* 0x000128000c1e1500 */
[----:B------:R-:W4:Y:S01]  /*15160*/  LDG.E.U16 R41, desc[UR60][R12.64] ;  /* 0x0000003c0c297981 */ /* 0x000f22000c1e1500 */
[----:B-1----:R-:W-:-:S03]  /*15170*/  IMAD.WIDE R14, R0, 0x2, R32 ;  /* 0x00000002000e7825 */ /* 0x002fc600078e0220 */
[----:B------:R-:W4:Y:S01]  /*15180*/  LDL.64 R32, [R1+0x730] ;  /* 0x0007300001207983 */ /* 0x000f220000100a00 */
[----:B0-----:R-:W-:-:S03]  /*15190*/  IMAD.WIDE R6, R0, 0x2, R126 ;  /* 0x0000000200067825 */ /* 0x001fc600078e027e */
[----:B------:R0:W4:Y:S04]  /*151a0*/  LDG.E.U16 R90, desc[UR60][R14.64] ;  /* 0x0000003c0e5a7981 */ /* 0x000128000c1e1500 */
[----:B------:R2:W4:Y:S01]  /*151b0*/  LDG.E.U16 R133, desc[UR60][R6.64] ;  /* 0x0000003c06857981 */ /* 0x000522000c1e1500 */
[----:B------:R-:W-:-:S03]  /*151c0*/  IMAD.WIDE R4, R0, 0x2, R20 ;  /* 0x0000000200047825 */ /* 0x000fc600078e0214 */
[----:B------:R-:W4:Y:S04]  /*151d0*/  LDL.64 R126, [R1+0x6f0] ;  /* 0x0006f000017e7983 */ /* 0x000f280000100a00 */
[----:B------:R-:W4:Y:S01]  /*151e0*/  LDL.64 R20, [R1+0x720] ;  /* 0x0007200001147983 */ /* 0x000f220000100a00 */
[----:B0-----:R-:W-:-:S03]  /*151f0*/  IMAD.WIDE R14, R0, 0x2, R130 ;  /* 0x00000002000e7825 */ /* 0x001fc600078e0282 */
[----:B------:R-:W4:Y:S01]  /*15200*/  LDL.64 R130, [R1+0x700] ;  /* 0x0007000001827983 */ /* 0x000f220000100a00 */
[----:B------:R-:W-:-:S03]  /*15210*/  IMAD.WIDE R2, R0, 0x2, R18 ;  /* 0x0000000200027825 */ /* 0x000fc600078e0212 */
[----:B------:R-:W4:Y:S04]  /*15220*/  LDG.E.U16 R134, desc[UR60][R4.64] ;  /* 0x0000003c04867981 */ /* 0x000f28000c1e1500 */
[----:B------:R-:W4:Y:S01]  /*15230*/  LDL.64 R18, [R1+0x718] ;  /* 0x0007180001127983 */ /* 0x000f220000100a00 */
[----:B------:R-:W-:-:S03]  /*15240*/  IMAD.WIDE R12, R0, 0x2, R128 ;  /* 0x00000002000c7825 */ /* 0x000fc600078e0280 */
[----:B------:R3:W4:Y:S04]  /*15250*/  LDG.E.U16 R89, desc[UR60][R2.64] ;  /* 0x0000003c02597981 */ /* 0x000728000c1e1500 */
[----:B------:R-:W4:Y:S04]  /*15260*/  LDL.64 R128, [R1+0x6f8] ;  /* 0x0006f80001807983 */ /* 0x000f280000100a00 */
[----:B------:R-:W4:Y:S04]  /*15270*/  LDG.E.U16 R40, desc[UR60][R14.64] ;  /* 0x0000003c0e287981 */ /* 0x000f28000c1e1500 */
[----:B------:R-:W4:Y:S01]  /*15280*/  LDG.E.U16 R187, desc[UR60][R12.64] ;  /* 0x0000003c0cbb7981 */ /* 0x000f22000c1e1500 */
[----:B--2---:R-:W-:-:S03]  /*15290*/  IMAD.WIDE R6, R0, 0x2, R22 ;  /* 0x0000000200067825 */ /* 0x004fc600078e0216 */
[----:B------:R-:W2:Y:S01]  /*152a0*/  LDL.64 R22, [R1+0x6d8] ;  /* 0x0006d80001167983 */ /* 0x000ea20000100a00 */
[----:B---3--:R-:W-:-:S05]  /*152b0*/  IMAD.WIDE R2, R0, 0x2, R38 ;  /* 0x0000000200027825 */ /* 0x008fca00078e0226 */
[----:B------:R0:W3:Y:S01]  /*152c0*/  LDG.E.U16 R39, desc[UR60][R2.64] ;  /* 0x0000003c02277981 */ /* 0x0000e2000c1e1500 */
[----:B------:R-:W-:-:S03]  /*152d0*/  IMAD.WIDE R4, R0, 0x2, R84 ;  /* 0x0000000200047825 */ /* 0x000fc600078e0254 */
[----:B------:R-:W3:Y:S04]  /*152e0*/  LDL.64 R84, [R1+0x6e8] ;  /* 0x0006e80001547983 */ /* 0x000ee80000100a00 */
[----:B------:R1:W3:Y:S01]  /*152f0*/  LDG.E.U16 R88, desc[UR60][R4.64] ;  /* 0x0000003c04587981 */ /* 0x0002e2000c1e1500 */
[----:B0-----:R-:W-:-:S03]  /*15300*/  IMAD.WIDE R2, R0, 0x2, R28 ;  /* 0x0000000200027825 */ /* 0x001fc600078e021c */
[----:B------:R-:W3:Y:S01]  /*15310*/  LDL.64 R28, [R1+0x6c0] ;  /* 0x0006c000011c7983 */ /* 0x000ee20000100a00 */
[----:B----4-:R-:W-:-:S03]  /*15320*/  IMAD.WIDE R14, R0, 0x2, R34 ;  /* 0x00000002000e7825 */ /* 0x010fc600078e0222 */
[----:B------:R-:W4:Y:S01]  /*15330*/  LDL.64 R34, [R1+0x6e0] ;  /* 0x0006e00001227983 */ /* 0x000f220000100a00 */
[----:B------:R-:W-:-:S03]  /*15340*/  IMAD.WIDE R12, R0, 0x2, R86 ;  /* 0x00000002000c7825 */ /* 0x000fc600078e0256 */
[----:B------:R-:W4:Y:S04]  /*15350*/  LDG.E.U16 R186, desc[UR60][R14.64] ;  /* 0x0000003c0eba7981 */ /* 0x000f28000c1e1500 */
[----:B------:R-:W4:Y:S04]  /*15360*/  LDG.E.U16 R132, desc[UR60][R12.64] ;  /* 0x0000003c0c847981 */ /* 0x000f28000c1e1500 */
[----:B------:R-:W4:Y:S04]  /*15370*/  LDG.E.U16 R185, desc[UR60][R2.64] ;  /* 0x0000003c02b97981 */ /* 0x000f28000c1e1500 */
[----:B------:R0:W4:Y:S01]  /*15380*/  LDG.E.U16 R87, desc[UR60][R6.64] ;  /* 0x0000003c06577981 */ /* 0x000122000c1e1500 */
[----:B-1----:R-:W-:-:S03]  /*15390*/  IMAD.WIDE R4, R0, 0x2, R32 ;  /* 0x0000000200047825 */ /* 0x002fc600078e0220 */
[----:B------:R-:W4:Y:S01]  /*153a0*/  LDL.64 R32, [R1+0x6c8] ;  /* 0x0006c80001207983 */ /* 0x000f220000100a00 */
[----:B0-----:R-:W-:-:S03]  /*153b0*/  IMAD.WIDE R6, R0, 0x2, R160 ;  /* 0x0000000200067825 */ /* 0x001fc600078e02a0 */
[----:B------:R-:W4:Y:S04]  /*153c0*/  LDL.64 R160, [R1+0x698] ;  /* 0x0006980001a07983 */ /* 0x000f280000100a00 */
[----:B------:R0:W4:Y:S04]  /*153d0*/  LDG.E.U16 R38, desc[UR60][R4.64] ;  /* 0x0000003c04267981 */ /* 0x000128000c1e1500 */
[----:B------:R-:W4:Y:S01]  /*153e0*/  LDG.E.U16 R36, desc[UR60][R6.64] ;  /* 0x0000003c06247981 */ /* 0x000f22000c1e1500 */
[----:B------:R-:W-:-:S03]  /*153f0*/  IMAD.WIDE R14, R0, 0x2, R20 ;  /* 0x00000002000e7825 */ /* 0x000fc600078e0214 */
[----:B------:R-:W4:Y:S01]  /*15400*/  LDL.64 R20, [R1+0x6b8] ;  /* 0x0006b80001147983 */ /* 0x000f220000100a00 */
[----:B------:R-:W-:-:S03]  /*15410*/  IMAD.WIDE R2, R0, 0x2, R130 ;  /* 0x0000000200027825 */ /* 0x000fc600078e0282 */
[----:B------:R1:W4:Y:S04]  /*15420*/  LDG.E.U16 R131, desc[UR60][R14.64] ;  /* 0x0000003c0e837981 */ /* 0x000328000c1e1500 */
[----:B------:R2:W4:Y:S01]  /*15430*/  LDG.E.U16 R130, desc[UR60][R2.64] ;  /* 0x0000003c02827981 */ /* 0x000522000c1e1500 */
[----:B------:R-:W-:-:S03]  /*15440*/  IMAD.WIDE R12, R0, 0x2, R18 ;  /* 0x00000002000c7825 */ /* 0x000fc600078e0212 */
[----:B------:R-:W4:Y:S01]  /*15450*/  LDL.64 R18, [R1+0x6b0] ;  /* 0x0006b00001127983 */ /* 0x000f220000100a00 */
[----:B0-----:R-:W-:-:S03]  /*15460*/  IMAD.WIDE R4, R0, 0x2, R154 ;  /* 0x0000000200047825 */ /* 0x001fc600078e029a */
[----:B------:R0:W4:Y:S01]  /*15470*/  LDG.E.U16 R86, desc[UR60][R12.64] ;  /* 0x0000003c0c567981 */ /* 0x000122000c1e1500 */
[----:B------:R-:W4:Y:S01]  /*15480*/  LDC R155, c[0x0][0x268] ;  /* 0x00009a00ff9b7b82 */ /* 0x000f220000000800 */
[C---:B-1----:R-:W-:Y:S02]  /*15490*/  IMAD.WIDE R14, R0.reuse, 0x2, R128 ;  /* 0x00000002000e7825 */ /* 0x042fe400078e0280 */
[----:B------:R4:W4:Y:S02]  /*154a0*/  LDG.E.U16 R184, desc[UR60][R4.64] ;  /* 0x0000003c04b87981 */ /* 0x000924000c1e1500 */
[C---:B--2---:R-:W-:Y:S02]  /*154b0*/  IMAD.WIDE R2, R0.reuse, 0x2, R22 ;  /* 0x0000000200027825 */ /* 0x044fe400078e0216 */
[----:B------:R-:W2:Y:S02]  /*154c0*/  LDL.64 R22, [R1+0x420] ;  /* 0x0004200001167983 */ /* 0x000ea40000100a00 */
[----:B0-----:R-:W-:-:S02]  /*154d0*/  IMAD.WIDE R12, R0, 0x2, R126 ;  /* 0x00000002000c7825 */ /* 0x001fc400078e027e */
[----:B------:R-:W2:Y:S02]  /*154e0*/  LDL.64 R126, [R1+0x690] ;  /* 0x00069000017e7983 */ /* 0x000ea40000100a00 */
[C---:B---3--:R-:W-:Y:S02]  /*154f0*/  IMAD.WIDE R6, R0.reuse, 0x2, R84 ;  /* 0x0000000200067825 */ /* 0x048fe400078e0254 */
[----:B------:R0:W3:Y:S04]  /*15500*/  LDG.E.U16 R85, desc[UR60][R14.64] ;  /* 0x0000003c0e557981 */ /* 0x0000e8000c1e1500 */
[----:B------:R1:W3:Y:S04]  /*15510*/  LDG.E.U16 R183, desc[UR60][R6.64] ;  /* 0x0000003c06b77981 */ /* 0x0002e8000c1e1500 */
[----:B------:R-:W3:Y:S01]  /*15520*/  LDG.E.U16 R84, desc[UR60][R2.64] ;  /* 0x0000003c02547981 */ /* 0x000ee2000c1e1500 */
[----:B----4-:R-:W-:-:S03]  /*15530*/  IMAD.WIDE R4, R0, 0x2, R34 ;  /* 0x0000000200047825 */ /* 0x010fc600078e0222 */
[----:B------:R4:W3:Y:S01]  /*15540*/  LDG.E.U16 R35, desc[UR60][R12.64] ;  /* 0x0000003c0c237981 */ /* 0x0008e2000c1e1500 */
[----:B0-----:R-:W-:-:S03]  /*15550*/  IMAD.WIDE R14, R0, 0x2, R152 ;  /* 0x00000002000e7825 */ /* 0x001fc600078e0298 */
[----:B------:R-:W3:Y:S01]  /*15560*/  LDL.64 R152, [R1+0x688] ;  /* 0x0006880001987983 */ /* 0x000ee20000100a00 */
[----:B-1----:R-:W-:-:S03]  /*15570*/  IMAD.WIDE R6, R0, 0x2, R28 ;  /* 0x0000000200067825 */ /* 0x002fc600078e021c */
[----:B------:R-:W3:Y:S04]  /*15580*/  LDL.64 R28, [R1+0x678] ;  /* 0x00067800011c7983 */ /* 0x000ee80000100a00 */
[----:B------:R-:W3:Y:S04]  /*15590*/  LDG.E.U16 R129, desc[UR60][R4.64] ;  /* 0x0000003c04817981 */ /* 0x000ee8000c1e1500 */
[----:B------:R-:W3:Y:S04]  /*155a0*/  LDG.E.U16 R34, desc[UR60][R14.64] ;  /* 0x0000003c0e227981 */ /* 0x000ee8000c1e1500 */
[----:B------:R-:W3:Y:S01]  /*155b0*/  LDG.E.U16 R128, desc[UR60][R6.64] ;  /* 0x0000003c06807981 */ /* 0x000ee2000c1e1500 */
[----:B----4-:R-:W-:-:S05]  /*155c0*/  IMAD.WIDE R12, R0, 0x2, R32 ;  /* 0x00000002000c7825 */ /* 0x010fca00078e0220 */
[----:B------:R0:W4:Y:S02]  /*155d0*/  LDG.E.U16 R178, desc[UR60][R12.64] ;  /* 0x0000003c0cb27981 */ /* 0x000124000c1e1500 */
[C---:B0-----:R-:W-:Y:S02]  /*155e0*/  IMAD.WIDE R12, R0.reuse, 0x2, R176 ;  /* 0x00000002000c7825 */ /* 0x041fe400078e02b0 */
[----:B------:R-:W4:Y:S02]  /*155f0*/  LDL.64 R176, [R1+0x5a8] ;  /* 0x0005a80001b07983 */ /* 0x000f240000100a00 */
[C---:B------:R-:W-:Y:S02]  /*15600*/  IMAD.WIDE R4, R0.reuse, 0x2, R20 ;  /* 0x0000000200047825 */ /* 0x040fe400078e0214 */
[----:B------:R-:W4:Y:S04]  /*15610*/  LDL.64 R20, [R1+0x668] ;  /* 0x0006680001147983 */ /* 0x000f280000100a00 */
[----:B------:R0:W4:Y:S02]  /*15620*/  LDG.E.U16 R83, desc[UR60][R4.64] ;  /* 0x0000003c04537981 */ /* 0x000124000c1e1500 */
[----:B0-----:R-:W-:-:S02]  /*15630*/  IMAD.WIDE R4, R0, 0x2, R160 ;  /* 0x0000000200047825 */ /* 0x001fc400078e02a0 */
[----:B------:R-:W4:Y:S02]  /*15640*/  LDL.64 R160, [R1+0x5c8] ;  /* 0x0005c80001a07983 */ /* 0x000f240000100a00 */
[----:B------:R-:W-:Y:S02]  /*15650*/  IMAD.WIDE R2, R0, 0x2, R18 ;  /* 0x0000000200027825 */ /* 0x000fe400078e0212 */
[----:B------:R-:W4:Y:S02]  /*15660*/  LDL.64 R18, [R1+0x628] ;  /* 0x0006280001127983 */ /* 0x000f240000100a00 */
[----:B--2---:R-:W-:Y:S01]  /*15670*/  IMAD.MOV.U32 R23, RZ, RZ, R173 ;  /* 0x000000ffff177224 */ /* 0x004fe200078e00ad */
[----:B------:R-:W-:Y:S01]  /*15680*/  SHF.R.U32.HI R14, RZ, 0x7, R82 ;  /* 0x00000007ff0e7819 */ /* 0x000fe20000011652 */
[----:B------:R-:W2:Y:S03]  /*15690*/  LDL.64 R172, [R1+0x588] ;  /* 0x0005880001ac7983 */ /* 0x000ea60000100a00 */
[----:B------:R-:W-:Y:S01]  /*156a0*/  SGXT.U32 R14, R14, 0x1 ;  /* 0x000000010e0e781a */ /* 0x000fe20000000000 */
[----:B------:R0:W2:Y:S04]  /*156b0*/  LDG.E.U16 R33, desc[UR60][R2.64] ;  /* 0x0000003c02217981 */ /* 0x0000a8000c1e1500 */
[----:B------:R-:W-:Y:S01]  /*156c0*/  IMAD R14, R14, R155, RZ ;  /* 0x0000009b0e0e7224 */ /* 0x000fe200078e02ff */
[----:B------:R1:W2:Y:S01]  /*156d0*/  LDG.E.U16 R82, desc[UR60][R4.64] ;  /* 0x0000003c04527981 */ /* 0x0002a2000c1e1500 */
[----:B------:R-:W-:-:S03]  /*156e0*/  IMAD.WIDE R6, R0, 0x2, R174 ;  /* 0x0000000200067825 */ /* 0x000fc600078e02ae */
[----:B------:R-:W-:Y:S01]  /*156f0*/  LEA R22, R14, R16, 0x1 ;  /* 0x000000100e167211 */ /* 0x000fe200078e08ff */
[C---:B0-----:R-:W-:Y:S01]  /*15700*/  IMAD.WIDE R2, R0.reuse, 0x2, R126 ;  /* 0x0000000200027825 */ /* 0x041fe200078e027e */
[----:B------:R0:W2:Y:S04]  /*15710*/  LDG.E.U16 R174, desc[UR60][R12.64] ;  /* 0x0000003c0cae7981 */ /* 0x0000a8000c1e1500 */
[----:B------:R3:W2:Y:S01]  /*15720*/  LDG.E.U16 R127, desc[UR60][R6.64] ;  /* 0x0000003c067f7981 */ /* 0x0006a2000c1e1500 */
[----:B-1----:R-:W-:-:S03]  /*15730*/  IMAD.WIDE R4, R0, 0x2, R170 ;  /* 0x0000000200047825 */ /* 0x002fc600078e02aa */
[----:B------:R1:W2:Y:S01]  /*15740*/  LDG.E.U16 R32, desc[UR60][R2.64] ;  /* 0x0000003c02207981 */ /* 0x0002a2000c1e1500 */
[----:B0-----:R-:W-:-:S03]  /*15750*/  IMAD.WIDE R12, R0, 0x2, R22 ;  /* 0x00000002000c7825 */ /* 0x001fc600078e0216 */
[----:B------:R0:W-:Y:S04]  /*15760*/  STL [R1+0x420], R22 ;  /* 0x0004201601007387 */ /* 0x0001e80000100800 */
[----:B------:R0:W2:Y:S01]  /*15770*/  LDG.E.U16 R126, desc[UR60][R4.64] ;  /* 0x0000003c047e7981 */ /* 0x0000a2000c1e1500 */
[----:B---3--:R-:W-:-:S03]  /*15780*/  IMAD.WIDE R6, R0, 0x2, R152 ;  /* 0x0000000200067825 */ /* 0x008fc600078e0298 */
[----:B------:R-:W3:Y:S01]  /*15790*/  LDL.64 R220, [R1+0x4e8] ;  /* 0x0004e80001dc7983 */ /* 0x000ee20000100a00 */
[----:B-1----:R-:W-:-:S03]  /*157a0*/  IMAD.WIDE R2, R0, 0x2, R28 ;  /* 0x0000000200027825 */ /* 0x002fc600078e021c */
[----:B------:R-:W3:Y:S04]  /*157b0*/  LDL.64 R152, [R1+0x568] ;  /* 0x0005680001987983 */ /* 0x000ee80000100a00 */
[----:B------:R-:W3:Y:S04]  /*157c0*/  LDL.64 R28, [R1+0x548] ;  /* 0x00054800011c7983 */ /* 0x000ee80000100a00 */
[----:B0-----:R-:W3:Y:S01]  /*157d0*/  LDL.64 R22, [R1+0x528] ;  /* 0x0005280001167983 */ /* 0x001ee20000100a00 */
[----:B------:R-:W-:-:S03]  /*157e0*/  IMAD.WIDE R4, R0, 0x2, R164 ;  /* 0x0000000200047825 */ /* 0x000fc600078e02a4 */
[----:B------:R-:W3:Y:S04]  /*157f0*/  LDG.E.U16 R170, desc[UR60][R6.64] ;  /* 0x0000003c06aa7981 */ /* 0x000ee8000c1e1500 */
[----:B------:R-:W3:Y:S04]  /*15800*/  LDL.64 R218, [R1+0x4c8] ;  /* 0x0004c80001da7983 */ /* 0x000ee80000100a00 */
[----:B------:R-:W3:Y:S04]  /*15810*/  LDG.E.U16 R42, desc[UR60][R2.64] ;  /* 0x0000003c022a7981 */ /* 0x000ee8000c1e1500 */
[----:B------:R0:W3:Y:S04]  /*15820*/  LDG.E.U16 R164, desc[UR60][R4.64] ;  /* 0x0000003c04a47981 */ /* 0x0000e8000c1e1500 */
[----:B------:R-:W3:Y:S04]  /*15830*/  LDL.64 R230, [R1+0x670] ;  /* 0x0006700001e67983 */ /* 0x000ee80000100a00 */
[----:B------:R-:W3:Y:S01]  /*15840*/  LDL.64 R228, [R1+0x660] ;  /* 0x0006600001e47983 */ /* 0x000ee20000100a00 */
[----:B0-----:R-:W-:-:S03]  /*15850*/  IMAD.WIDE R4, R0, 0x2, R180 ;  /* 0x0000000200047825 */ /* 0x001fc600078e02b4 */
[----:B------:R-:W3:Y:S04]  /*15860*/  LDL.64 R180, [R1+0x468] ;  /* 0x0004680001b47983 */ /* 0x000ee80000100a00 */
[----:B------:R-:W3:Y:S04]  /*15870*/  LDG.E.U16 R167, desc[UR60][R12.64] ;  /* 0x0000003c0ca77981 */ /* 0x000ee8000c1e1500 */
[----:B------:R-:W3:Y:S04]  /*15880*/  LDL.64 R226, [R1+0x658] ;  /* 0x0006580001e27983 */ /* 0x000ee80000100a00 */
[----:B------:R-:W3:Y:S04]  /*15890*/  LDL.64 R224, [R1+0x620] ;  /* 0x0006200001e07983 */ /* 0x000ee80000100a00 */
[----:B------:R-:W3:Y:S04]  /*158a0*/  LDL.64 R12, [R1+0x448] ;  /* 0x00044800010c7983 */ /* 0x000ee80000100a00 */
[----:B------:R-:W3:Y:S01]  /*158b0*/  LDL.64 R222, [R1+0x618] ;  /* 0x0006180001de7983 */ /* 0x000ee20000100a00 */
[----:B----4-:R-:W-:-:S03]  /*158c0*/  IMAD.WIDE R6, R0, 0x2, R20 ;  /* 0x0000000200067825 */ /* 0x010fc600078e0214 */
[----:B------:R-:W4:Y:S04]  /*158d0*/  LDL.64 R20, [R1+0x508] ;  /* 0x0005080001147983 */ /* 0x000f280000100a00 */
[----:B------:R0:W4:Y:S02]  /*158e0*/  LDG.E.U16 R165, desc[UR60][R6.64] ;  /* 0x0000003c06a57981 */ /* 0x000124000c1e1500 */
[C---:B0-----:R-:W-:Y:S02]  /*158f0*/  IMAD.WIDE R6, R0.reuse, 0x2, R216 ;  /* 0x0000000200067825 */ /* 0x041fe400078e02d8 */
[----:B------:R-:W4:Y:S02]  /*15900*/  LDL.64 R216, [R1+0x488] ;  /* 0x0004880001d87983 */ /* 0x000f240000100a00 */
[----:B------:R-:W-:-:S02]  /*15910*/  IMAD.WIDE R2, R0, 0x2, R18 ;  /* 0x0000000200027825 */ /* 0x000fc400078e0212 */
[----:B------:R-:W4:Y:S04]  /*15920*/  LDL.64 R18, [R1+0x4a8] ;  /* 0x0004a80001127983 */ /* 0x000f280000100a00 */
[----:B------:R0:W4:Y:S02]  /*15930*/  LDG.E.U16 R162, desc[UR60][R2.64] ;  /* 0x0000003c02a27981 */ /* 0x000124000c1e1500 */
[C---:B0-----:R-:W-:Y:S02]  /*15940*/  IMAD.WIDE R2, R0.reuse, 0x2, R160 ;  /* 0x0000000200027825 */ /* 0x041fe400078e02a0 */
[----:B------:R0:W4:Y:S04]  /*15950*/  LDG.E.U16 R161, desc[UR60][R6.64] ;  /* 0x0000003c06a17981 */ /* 0x000128000c1e1500 */
[----:B------:R2:W4:Y:S04]  /*15960*/  LDG.E.U16 R160, desc[UR60][R4.64] ;  /* 0x0000003c04a07981 */ /* 0x000528000c1e1500 */
[----:B------:R3:W4:Y:S01]  /*15970*/  LDG.E.U16 R159, desc[UR60][R2.64] ;  /* 0x0000003c029f7981 */ /* 0x000722000c1e1500 */
[----:B0-----:R-:W-:-:S03]  /*15980*/  IMAD.WIDE R6, R0, 0x2, R176 ;  /* 0x0000000200067825 */ /* 0x001fc600078e02b0 */
[----:B------:R-:W4:Y:S04]  /*15990*/  LDL.64 R176, [R1+0x650] ;  /* 0x0006500001b07983 */ /* 0x000f280000100a00 */
[----:B------:R0:W4:Y:S01]  /*159a0*/  LDG.E.U16 R154, desc[UR60][R6.64] ;  /* 0x0000003c069a7981 */ /* 0x000122000c1e1500 */
[----:B--2---:R-:W-:-:S03]  /*159b0*/  IMAD.WIDE R4, R0, 0x2, R172 ;  /* 0x0000000200047825 */ /* 0x004fc600078e02ac */
[----:B------:R-:W2:Y:S01]  /*159c0*/  LDL.64 R172, [R1+0x640] ;  /* 0x0006400001ac7983 */ /* 0x000ea20000100a00 */
[----:B---3--:R-:W-:-:S03]  /*159d0*/  IMAD.WIDE R2, R0, 0x2, R152 ;  /* 0x0000000200027825 */ /* 0x008fc600078e0298 */
[----:B------:R1:W3:Y:S01]  /*159e0*/  LDG.E.U16 R153, desc[UR60][R4.64] ;  /* 0x0000003c04997981 */ /* 0x0002e2000c1e1500 */
[----:B0-----:R-:W-:-:S03]  /*159f0*/  IMAD.WIDE R6, R0, 0x2, R28 ;  /* 0x0000000200067825 */ /* 0x001fc600078e021c */
[----:B------:R-:W3:Y:S04]  /*15a00*/  LDG.E.U16 R152, desc[UR60][R2.64] ;  /* 0x0000003c02987981 */ /* 0x000ee8000c1e1500 */
[----:B------:R-:W3:Y:S01]  /*15a10*/  LDL.64 R28, [R1+0x638] ;  /* 0x00063800011c7983 */ /* 0x000ee20000100a00 */
[----:B-1----:R-:W-:-:S03]  /*15a20*/  IMAD.WIDE R4, R0, 0x2, R22 ;  /* 0x0000000200047825 */ /* 0x002fc600078e0216 */
[----:B------:R0:W3:Y:S04]  /*15a30*/  LDG.E.U16 R23, desc[UR60][R6.64] ;  /* 0x0000003c06177981 */ /* 0x0000e8000c1e1500 */
[----:B------:R1:W3:Y:S01]  /*15a40*/  LDG.E.U16 R22, desc[UR60][R4.64] ;  /* 0x0000003c04167981 */ /* 0x0002e2000c1e1500 */
[----:B0-----:R-:W-:-:S03]  /*15a50*/  IMAD.WIDE R6, R0, 0x2, R220 ;  /* 0x0000000200067825 */ /* 0x001fc600078e02dc */
[----:B------:R-:W3:Y:S01]  /*15a60*/  LDL.64 R220, [R1+0x600] ;  /* 0x0006000001dc7983 */ /* 0x000ee20000100a00 */
[----:B-1----:R-:W-:-:S03]  /*15a70*/  IMAD.WIDE R4, R0, 0x2, R218 ;  /* 0x0000000200047825 */ /* 0x002fc600078e02da */
[----:B------:R-:W3:Y:S01]  /*15a80*/  LDL.64 R218, [R1+0x630] ;  /* 0x0006300001da7983 */ /* 0x000ee20000100a00 */
[----:B----4-:R-:W-:-:S03]  /*15a90*/  IMAD.WIDE R2, R0, 0x2, R20 ;  /* 0x0000000200027825 */ /* 0x010fc600078e0214 */
[----:B------:R0:W4:Y:S04]  /*15aa0*/  LDG.E.U16 R20, desc[UR60][R6.64] ;  /* 0x0000003c06147981 */ /* 0x000128000c1e1500 */
[----:B------:R1:W4:Y:S01]  /*15ab0*/  LDG.E.U16 R21, desc[UR60][R2.64] ;  /* 0x0000003c02157981 */ /* 0x000322000c1e1500 */
[----:B0-----:R-:W-:-:S03]  /*15ac0*/  IMAD.WIDE R6, R0, 0x2, R216 ;  /* 0x0000000200067825 */ /* 0x001fc600078e02d8 */
[----:B------:R-:W4:Y:S04]  /*15ad0*/  LDL.64 R216, [R1+0x5f8] ;  /* 0x0005f80001d87983 */ /* 0x000f280000100a00 */
[----:B------:R0:W4:Y:S01]  /*15ae0*/  LDG.E.U16 R17, desc[UR60][R6.64] ;  /* 0x0000003c06117981 */ /* 0x000122000c1e1500 */
[----:B-1----:R-:W-:-:S03]  /*15af0*/  IMAD.WIDE R2, R0, 0x2, R18 ;  /* 0x0000000200027825 */ /* 0x002fc600078e0212 */
[----:B------:R1:W4:Y:S01]  /*15b00*/  LDG.E.U16 R19, desc[UR60][R4.64] ;  /* 0x0000003c04137981 */ /* 0x000322000c1e1500 */
[----:B0-----:R-:W-:-:S03]  /*15b10*/  IMAD.WIDE R6, R0, 0x2, R230 ;  /* 0x0000000200067825 */ /* 0x001fc600078e02e6 */
[----:B------:R-:W4:Y:S04]  /*15b20*/  LDG.E.U16 R18, desc[UR60][R2.64] ;  /* 0x0000003c02127981 */ /* 0x000f28000c1e1500 */
[----:B------:R-:W4:Y:S01]  /*15b30*/  LDG.E.U16 R30, desc[UR60][R6.64] ;  /* 0x0000003c061e7981 */ /* 0x000f22000c1e1500 */
[----:B-1----:R-:W-:-:S03]  /*15b40*/  IMAD.WIDE R4, R0, 0x2, R180 ;  /* 0x0000000200047825 */ /* 0x002fc600078e02b4 */
[----:B------:R-:W4:Y:S04]  /*15b50*/  LDL.64 R180, [R1+0x610] ;  /* 0x0006100001b47983 */ /* 0x000f280000100a00 */
[----:B------:R0:W4:Y:S02]  /*15b60*/  LDG.E.U16 R15, desc[UR60][R4.64] ;  /* 0x0000003c040f7981 */ /* 0x000124000c1e1500 */
[----:B0-----:R-:W-:-:S04]  /*15b70*/  IMAD.WIDE R4, R0, 0x2, R228 ;  /* 0x0000000200047825 */ /* 0x001fc800078e02e4 */
[C---:B------:R-:W-:Y:S01]  /*15b80*/  IMAD.WIDE R6, R0.reuse, 0x2, R176 ;  /* 0x0000000200067825 */ /* 0x040fe200078e02b0 */
[----:B------:R2:W4:Y:S04]  /*15b90*/  LDG.E.U16 R246, desc[UR60][R4.64] ;  /* 0x0000003c04f67981 */ /* 0x000528000c1e1500 */
[----:B------:R-:W4:Y:S01]  /*15ba0*/  LDL.64 R176, [R1+0x5f0] ;  /* 0x0005f00001b07983 */ /* 0x000f220000100a00 */
[----:B--2---:R-:W-:-:S03]  /*15bb0*/  IMAD.WIDE R4, R0, 0x2, R172 ;  /* 0x0000000200047825 */ /* 0x004fc600078e02ac */
[----:B------:R-:W2:Y:S01]  /*15bc0*/  LDL.64 R172, [R1+0x5e0] ;  /* 0x0005e00001ac7983 */ /* 0x000ea20000100a00 */
[----:B------:R-:W-:-:S03]  /*15bd0*/  IMAD.WIDE R2, R0, 0x2, R12 ;  /* 0x0000000200027825 */ /* 0x000fc600078e020c */
[----:B------:R-:W2:Y:S04]  /*15be0*/  LDG.E.U16 R243, desc[UR60][R4.64] ;  /* 0x0000003c04f37981 */ /* 0x000ea8000c1e1500 */
[----:B------:R0:W2:Y:S02]  /*15bf0*/  LDG.E.U16 R13, desc[UR60][R2.64] ;  /* 0x0000003c020d7981 */ /* 0x0000a4000c1e1500 */
[----:B0-----:R-:W-:-:S05]  /*15c00*/  IMAD.WIDE R2, R0, 0x2, R226 ;  /* 0x0000000200027825 */ /* 0x001fca00078e02e2 */
[----:B------:R3:W2:Y:S01]  /*15c10*/  LDG.E.U16 R247, desc[UR60][R2.64] ;  /* 0x0000003c02f77981 */ /* 0x0006a2000c1e1500 */
[----:B------:R-:W-:-:S05]  /*15c20*/  IMAD.WIDE R4, R0, 0x2, R224 ;  /* 0x0000000200047825 */ /* 0x000fca00078e02e0 */
[----:B------:R-:W2:Y:S01]  /*15c30*/  LDG.E.U16 R240, desc[UR60][R4.64] ;  /* 0x0000003c04f07981 */ /* 0x000ea2000c1e1500 */
[----:B---3--:R-:W-:-:S03]  /*15c40*/  IMAD.WIDE R2, R0, 0x2, R28 ;  /* 0x0000000200027825 */ /* 0x008fc600078e021c */
[----:B------:R0:W3:Y:S04]  /*15c50*/  LDG.E.U16 R29, desc[UR60][R6.64] ;  /* 0x0000003c061d7981 */ /* 0x0000e8000c1e1500 */
[----:B------:R1:W3:Y:S01]  /*15c60*/  LDG.E.U16 R244, desc[UR60][R2.64] ;  /* 0x0000003c02f47981 */ /* 0x0002e2000c1e1500 */
[----:B0-----:R-:W-:-:S03]  /*15c70*/  IMAD.WIDE R6, R0, 0x2, R218 ;  /* 0x0000000200067825 */ /* 0x001fc600078e02da */
[----:B------:R-:W3:Y:S04]  /*15c80*/  LDL.64 R218, [R1+0x5d8] ;  /* 0x0005d80001da7983 */ /* 0x000ee80000100a00 */
[----:B------:R4:W3:Y:S01]  /*15c90*/  LDG.E.U16 R28, desc[UR60][R6.64] ;  /* 0x0000003c061c7981 */ /* 0x0008e2000c1e1500 */
[----:B-1----:R-:W-:-:S03]  /*15ca0*/  IMAD.WIDE R2, R0, 0x2, R222 ;  /* 0x0000000200027825 */ /* 0x002fc600078e02de */
[----:B------:R-:W3:Y:S01]  /*15cb0*/  LDL.64 R222, [R1+0x5c0] ;  /* 0x0005c00001de7983 */ /* 0x000ee20000100a00 */
[----:B------:R-:W-:-:S03]  /*15cc0*/  IMAD.WIDE R4, R0, 0x2, R220 ;  /* 0x0000000200047825 */ /* 0x000fc600078e02dc */
[----:B------:R-:W3:Y:S04]  /*15cd0*/  LDG.E.U16 R241, desc[UR60][R2.64] ;  /* 0x0000003c02f17981 */ /* 0x000ee8000c1e1500 */
[----:B------:R-:W3:Y:S04]  /*15ce0*/  LDG.E.U16 R237, desc[UR60][R4.64] ;  /* 0x0000003c04ed7981 */ /* 0x000ee8000c1e1500 */
        /* <DEDUP_REMOVED lines=8> */
[----:B------:R3:W4:Y:S04]  /*15d70*/  LDG.E.U16 R238, desc[UR60][R2.64] ;  /* 0x0000003c02ee7981 */ /* 0x000728000c1e1500 */
[----:B------:R-:W4:Y:S01]  /*15d80*/  LDG.E.U16 R250, desc[UR60][R6.64] ;  /* 0x0000003c06fa7981 */ /* 0x000f22000c1e1500 */
[----:B--2---:R-:W-:-:S03]  /*15d90*/  IMAD.WIDE R4, R0, 0x2, R172 ;  /* 0x0000000200047825 */ /* 0x004fc600078e02ac */
[----:B------:R-:W2:Y:S04]  /*15da0*/  LDL.64 R172, [R1+0x5a0] ;  /* 0x0005a00001ac7983 */ /* 0x000ea80000100a00 */
[----:B------:R0:W2:Y:S01]  /*15db0*/  LDG.E.U16 R231, desc[UR60][R4.64] ;  /* 0x0000003c04e77981 */ /* 0x0000a2000c1e1500 */
[----:B---3--:R-:W-:-:S03]  /*15dc0*/  IMAD.WIDE R2, R0, 0x2, R218 ;  /* 0x0000000200027825 */ /* 0x008fc600078e02da */
[----:B------:R-:W3:Y:S04]  /*15dd0*/  LDL.64 R218, [R1+0x590] ;  /* 0x0005900001da7983 */ /* 0x000ee80000100a00 */
[----:B------:R-:W3:Y:S01]  /*15de0*/  LDG.E.U16 R232, desc[UR60][R2.64] ;  /* 0x0000003c02e87981 */ /* 0x000ee2000c1e1500 */
[----:B0-----:R-:W-:-:S03]  /*15df0*/  IMAD.WIDE R4, R0, 0x2, R222 ;  /* 0x0000000200047825 */ /* 0x001fc600078e02de */
[----:B------:R-:W3:Y:S04]  /*15e00*/  LDL.64 R222, [R1+0x578] ;  /* 0x0005780001de7983 */ /* 0x000ee80000100a00 */
[----:B------:R-:W3:Y:S01]  /*15e10*/  LDG.E.U16 R229, desc[UR60][R4.64] ;  /* 0x0000003c04e57981 */ /* 0x000ee2000c1e1500 */
[----:B----4-:R-:W-:-:S03]  /*15e20*/  IMAD.WIDE R6, R0, 0x2, R180 ;  /* 0x0000000200067825 */ /* 0x010fc600078e02b4 */
[----:B------:R-:W4:Y:S04]  /*15e30*/  LDL.64 R180, [R1+0x580] ;  /* 0x0005800001b47983 */ /* 0x000f280000100a00 */
[----:B------:R0:W4:Y:S02]  /*15e40*/  LDG.E.U16 R248, desc[UR60][R6.64] ;  /* 0x0000003c06f87981 */ /* 0x000124000c1e1500 */
[C---:B0-----:R-:W-:Y:S02]  /*15e50*/  IMAD.WIDE R6, R0.reuse, 0x2, R176 ;  /* 0x0000000200067825 */ /* 0x041fe400078e02b0 */
[----:B------:R-:W4:Y:S02]  /*15e60*/  LDL.64 R176, [R1+0x570] ;  /* 0x0005700001b07983 */ /* 0x000f240000100a00 */
[----:B------:R-:W-:-:S02]  /*15e70*/  IMAD.WIDE R2, R0, 0x2, R216 ;  /* 0x0000000200027825 */ /* 0x000fc400078e02d8 */
[----:B------:R-:W4:Y:S04]  /*15e80*/  LDG.E.U16 R245, desc[UR60][R6.64] ;  /* 0x0000003c06f57981 */ /* 0x000f28000c1e1500 */
[----:B------:R0:W4:Y:S04]  /*15e90*/  LDG.E.U16 R230, desc[UR60][R2.64] ;  /* 0x0000003c02e67981 */ /* 0x000128000c1e1500 */
[----:B------:R-:W4:Y:S01]  /*15ea0*/  LDL.64 R216, [R1+0x560] ;  /* 0x0005600001d87983 */ /* 0x000f220000100a00 */
[----:B--2---:R-:W-:-:S03]  /*15eb0*/  IMAD.WIDE R4, R0, 0x2, R172 ;  /* 0x0000000200047825 */ /* 0x004fc600078e02ac */
[----:B------:R-:W2:Y:S01]  /*15ec0*/  LDL.64 R172, [R1+0x558] ;  /* 0x0005580001ac7983 */ /* 0x000ea20000100a00 */
[----:B0-----:R-:W-:-:S03]  /*15ed0*/  IMAD.WIDE R2, R0, 0x2, R220 ;  /* 0x0000000200027825 */ /* 0x001fc600078e02dc */
[----:B------:R-:W2:Y:S04]  /*15ee0*/  LDG.E.U16 R227, desc[UR60][R4.64] ;  /* 0x0000003c04e37981 */ /* 0x000ea8000c1e1500 */
[----:B------:R0:W2:Y:S04]  /*15ef0*/  LDG.E.U16 R228, desc[UR60][R2.64] ;  /* 0x0000003c02e47981 */ /* 0x0000a8000c1e1500 */
[----:B------:R-:W2:Y:S01]  /*15f00*/  LDL.64 R220, [R1+0x550] ;  /* 0x0005500001dc7983 */ /* 0x000ea20000100a00 */
[----:B---3--:R-:W-:-:S03]  /*15f10*/  IMAD.WIDE R6, R0, 0x2, R218 ;  /* 0x0000000200067825 */ /* 0x008fc600078e02da */
[----:B------:R-:W3:Y:S04]  /*15f20*/  LDL.64 R218, [R1+0x540] ;  /* 0x0005400001da7983 */ /* 0x000ee80000100a00 */
[----:B------:R1:W3:Y:S01]  /*15f30*/  LDG.E.U16 R242, desc[UR60][R6.64] ;  /* 0x0000003c06f27981 */ /* 0x0002e2000c1e1500 */
[----:B0-----:R-:W-:-:S05]  /*15f40*/  IMAD.WIDE R2, R0, 0x2, R222 ;  /* 0x0000000200027825 */ /* 0x001fca00078e02de */
[----:B------:R2:W3:Y:S01]  /*15f50*/  LDG.E.U16 R226, desc[UR60][R2.64] ;  /* 0x0000003c02e27981 */ /* 0x0004e2000c1e1500 */
[----:B----4-:R-:W-:-:S03]  /*15f60*/  IMAD.WIDE R4, R0, 0x2, R180 ;  /* 0x0000000200047825 */ /* 0x010fc600078e02b4 */
[----:B------:R-:W4:Y:S04]  /*15f70*/  LDL.64 R180, [R1+0x538] ;  /* 0x0005380001b47983 */ /* 0x000f280000100a00 */
[----:B------:R-:W3:Y:S01]  /*15f80*/  LDG.E.U16 R225, desc[UR60][R4.64] ;  /* 0x0000003c04e17981 */ /* 0x000ee2000c1e1500 */
[----:B-1----:R-:W-:-:S03]  /*15f90*/  IMAD.WIDE R6, R0, 0x2, R176 ;  /* 0x0000000200067825 */ /* 0x002fc600078e02b0 */
[----:B------:R-:W3:Y:S04]  /*15fa0*/  LDL.64 R176, [R1+0x530] ;  /* 0x0005300001b07983 */ /* 0x000ee80000100a00 */
[----:B------:R0:W3:Y:S01]  /*15fb0*/  LDG.E.U16 R239, desc[UR60][R6.64] ;  /* 0x0000003c06ef7981 */ /* 0x0000e2000c1e1500 */
[----:B--2---:R-:W-:-:S03]  /*15fc0*/  IMAD.WIDE R2, R0, 0x2, R172 ;  /* 0x0000000200027825 */ /* 0x004fc600078e02ac */
[----:B------:R-:W2:Y:S04]  /*15fd0*/  LDL.64 R172, [R1+0x418] ;  /* 0x0004180001ac7983 */ /* 0x000ea80000100a00 */
[----:B------:R4:W2:Y:S01]  /*15fe0*/  LDG.E.U16 R223, desc[UR60][R2.64] ;  /* 0x0000003c02df7981 */ /* 0x0008a2000c1e1500 */
[----:B0-----:R-:W-:-:S05]  /*15ff0*/  IMAD.WIDE R6, R0, 0x2, R220 ;  /* 0x0000000200067825 */ /* 0x001fca00078e02dc */
[----:B------:R-:W2:Y:S04]  /*16000*/  LDG.E.U16 R236, desc[UR60][R6.64] ;  /* 0x0000003c06ec7981 */ /* 0x000ea8000c1e1500 */
[----:B------:R-:W2:Y:S01]  /*16010*/  LDL.64 R6, [R1+0x520] ;  /* 0x0005200001067983 */ /* 0x000ea20000100a00 */
[----:B----4-:R-:W-:-:S03]  /*16020*/  IMAD.WIDE R2, R0, 0x2, R180 ;  /* 0x0000000200027825 */ /* 0x010fc600078e02b4 */
[----:B------:R-:W4:Y:S04]  /*16030*/  LDL.64 R180, [R1+0x4f8] ;  /* 0x0004f80001b47983 */ /* 0x000f280000100a00 */
[----:B------:R3:W4:Y:S02]  /*16040*/  LDG.E.U16 R220, desc[UR60][R2.64] ;  /* 0x0000003c02dc7981 */ /* 0x000724000c1e1500 */
[C---:B---3--:R-:W-:Y:S02]  /*16050*/  IMAD.WIDE R2, R0.reuse, 0x2, R176 ;  /* 0x0000000200027825 */ /* 0x048fe400078e02b0 */
[----:B------:R-:W3:Y:S04]  /*16060*/  LDL.64 R176, [R1+0x4d8] ;  /* 0x0004d80001b07983 */ /* 0x000ee80000100a00 */
[----:B------:R-:W4:Y:S04]  /*16070*/  LDG.E.U16 R235, desc[UR60][R2.64] ;  /* 0x0000003c02eb7981 */ /* 0x000f28000c1e1500 */
[----:B--2---:R-:W2:Y:S01]  /*16080*/  LDL.64 R172, [R1+0x418] ;  /* 0x0004180001ac7983 */ /* 0x004ea20000100a00 */
[----:B------:R-:W-:-:S03]  /*16090*/  IMAD.WIDE R4, R0, 0x2, R216 ;  /* 0x0000000200047825 */ /* 0x000fc600078e02d8 */
[----:B------:R-:W3:Y:S01]  /*160a0*/  LDL.64 R216, [R1+0x518] ;  /* 0x0005180001d87983 */ /* 0x000ee20000100a00 */
[----:B------:R-:W-:-:S03]  /*160b0*/  IMAD R12, R155, 0x2, R14 ;  /* 0x000000029b0c7824 */ /* 0x000fc600078e020e */
[----:B------:R0:W3:Y:S02]  /*160c0*/  LDG.E.U16 R222, desc[UR60][R4.64] ;  /* 0x0000003c04de7981 */ /* 0x0000e4000c1e1500 */
[----:B0-----:R-:W-:-:S05]  /*160d0*/  IMAD.WIDE R4, R0, 0x2, R218 ;  /* 0x0000000200047825 */ /* 0x001fca00078e02da */
[----:B------:R0:W3:Y:S02]  /*160e0*/  LDG.E.U16 R218, desc[UR60][R4.64] ;  /* 0x0000003c04da7981 */ /* 0x0000e4000c1e1500 */
[----:B0-----:R-:W-:-:S05]  /*160f0*/  IMAD.WIDE R4, R0, 0x2, R6 ;  /* 0x0000000200047825 */ /* 0x001fca00078e0206 */
[----:B------:R-:W3:Y:S04]  /*16100*/  LDG.E.U16 R192, desc[UR60][R4.64] ;  /* 0x0000003c04c07981 */ /* 0x000ee8000c1e1500 */
[----:B----4-:R0:W-:Y:S04]  /*16110*/  STL [R1+0xe28], R235 ;  /* 0x000e28eb01007387 */ /* 0x0101e80000100800 */
[----:B0-----:R-:W4:Y:S01]  /*16120*/  LDL.64 R234, [R1+0x500] ;  /* 0x0005000001ea7983 */ /* 0x001f220000100a00 */
[----:B--2---:R-:W-:-:S05]  /*16130*/  IMAD R172, R12, 0x2, R16 ;  /* 0x000000020cac7824 */ /* 0x004fca00078e0210 */
[----:B------:R0:W-:Y:S04]  /*16140*/  STL [R1+0x418], R172 ;  /* 0x000418ac01007387 */ /* 0x0001e80000100800 */
[----:B------:R-:W2:Y:S01]  /*16150*/  LDL.64 R4, [R1+0x510] ;  /* 0x0005100001047983 */ /* 0x000ea20000100a00 */
[----:B------:R-:W-:-:S05]  /*16160*/  IMAD.WIDE R6, R0, 0x2, R172 ;  /* 0x0000000200067825 */ /* 0x000fca00078e02ac */
[----:B------:R2:W4:Y:S01]  /*16170*/  LDG.E.U16 R14, desc[UR60][R6.64] ;  /* 0x0000003c060e7981 */ /* 0x000522000c1e1500 */
[----:B---3--:R-:W-:-:S03]  /*16180*/  IMAD.WIDE R2, R0, 0x2, R216 ;  /* 0x0000000200027825 */ /* 0x008fc600078e02d8 */
[----:B0-----:R-:W3:Y:S04]  /*16190*/  LDL.64 R172, [R1+0x4b8] ;  /* 0x0004b80001ac7983 */ /* 0x001ee80000100a00 */
[----:B------:R0:W3:Y:S01]  /*161a0*/  LDG.E.U16 R217, desc[UR60][R2.64] ;  /* 0x0000003c02d97981 */ /* 0x0000e2000c1e1500 */
[----:B--2---:R-:W-:-:S04]  /*161b0*/  IMAD.WIDE R6, R0, 0x2, R4 ;  /* 0x0000000200067825 */ /* 0x004fc800078e0204 */
[C---:B----4-:R-:W-:Y:S02]  /*161c0*/  IMAD.WIDE R4, R0.reuse, 0x2, R234 ;  /* 0x0000000200047825 */ /* 0x050fe400078e02ea */
[----:B------:R1:W2:Y:S04]  /*161d0*/  LDG.E.U16 R234, desc[UR60][R6.64] ;  /* 0x0000003c06ea7981 */ /* 0x0002a8000c1e1500 */
[----:B------:R-:W1:Y:S01]  /*161e0*/  LDL.64 R6, [R1+0x4f0] ;  /* 0x0004f00001067983 */ /* 0x000e620000100a00 */
[----:B0-----:R-:W-:-:S03]  /*161f0*/  IMAD.WIDE R2, R0, 0x2, R180 ;  /* 0x0000000200027825 */ /* 0x001fc600078e02b4 */
[----:B------:R0:W4:Y:S04]  /*16200*/  LDG.E.U16 R180, desc[UR60][R4.64] ;  /* 0x0000003c04b47981 */ /* 0x000128000c1e1500 */
[----:B------:R3:W4:Y:S04]  /*16210*/  LDG.E.U16 R182, desc[UR60][R2.64] ;  /* 0x0000003c02b67981 */ /* 0x000728000c1e1500 */
[----:B------:R-:W0:Y:S01]  /*16220*/  LDL.64 R4, [R1+0x4e0] ;  /* 0x0004e00001047983 */ /* 0x000e220000100a00 */
[----:B-1----:R-:W-:-:S05]  /*16230*/  IMAD.WIDE R6, R0, 0x2, R6 ;  /* 0x0000000200067825 */ /* 0x002fca00078e0206 */
[----:B------:R1:W4:Y:S04]  /*16240*/  LDG.E.U16 R233, desc[UR60][R6.64] ;  /* 0x0000003c06e97981 */ /* 0x000328000c1e1500 */
[----:B------:R-:W1:Y:S01]  /*16250*/  LDL.64 R6, [R1+0x4d0] ;  /* 0x0004d00001067983 */ /* 0x000e620000100a00 */
[----:B0-----:R-:W-:-:S04]  /*16260*/  IMAD.WIDE R4, R0, 0x2, R4 ;  /* 0x0000000200047825 */ /* 0x001fc800078e0204 */
[C---:B---3--:R-:W-:Y:S02]  /*16270*/  IMAD.WIDE R2, R0.reuse, 0x2, R176 ;  /* 0x0000000200027825 */ /* 0x048fe400078e02b0 */
[----:B------:R0:W3:Y:S04]  /*16280*/  LDG.E.U16 R177, desc[UR60][R4.64] ;  /* 0x0000003c04b17981 */ /* 0x0000e8000c1e1500 */
[----:B------:R2:W3:Y:S04]  /*16290*/  LDG.E.U16 R179, desc[UR60][R2.64] ;  /* 0x0000003c02b37981 */ /* 0x0004e8000c1e1500 */
[----:B------:R-:W0:Y:S01]  /*162a0*/  LDL.64 R4, [R1+0x4c0] ;  /* 0x0004c00001047983 */ /* 0x000e220000100a00 */
[----:B-1----:R-:W-:-:S05]  /*162b0*/  IMAD.WIDE R6, R0, 0x2, R6 ;  /* 0x0000000200067825 */ /* 0x002fca00078e0206 */
[----:B------:R1:W3:Y:S04]  /*162c0*/  LDG.E.U16 R224, desc[UR60][R6.64] ;  /* 0x0000003c06e07981 */ /* 0x0002e8000c1e1500 */
[----:B------:R-:W1:Y:S01]  /*162d0*/  LDL.64 R6, [R1+0x4b0] ;  /* 0x0004b00001067983 */ /* 0x000e620000100a00 */
[----:B0-----:R-:W-:-:S04]  /*162e0*/  IMAD.WIDE R4, R0, 0x2, R4 ;  /* 0x0000000200047825 */ /* 0x001fc800078e0204 */
[C---:B--2---:R-:W-:Y:S02]  /*162f0*/  IMAD.WIDE R2, R0.reuse, 0x2, R172 ;  /* 0x0000000200027825 */ /* 0x044fe400078e02ac */
[----:B------:R0:W2:Y:S04]  /*16300*/  LDG.E.U16 R173, desc[UR60][R4.64] ;  /* 0x0000003c04ad7981 */ /* 0x0000a8000c1e1500 */
[----:B------:R4:W2:Y:S04]  /*16310*/  LDG.E.U16 R176, desc[UR60][R2.64] ;  /* 0x0000003c02b07981 */ /* 0x0008a8000c1e1500 */
[----:B------:R-:W0:Y:S04]  /*16320*/  LDL.64 R4, [R1+0x4a0] ;  /* 0x0004a00001047983 */ /* 0x000e280000100a00 */
[----:B------:R-:W4:Y:S01]  /*16330*/  LDL.64 R2, [R1+0x498] ;  /* 0x0004980001027983 */ /* 0x000f220000100a00 */
[----:B-1----:R-:W-:-:S05]  /*16340*/  IMAD.WIDE R6, R0, 0x2, R6 ;  /* 0x0000000200067825 */ /* 0x002fca00078e0206 */
[----:B------:R1:W2:Y:S04]  /*16350*/  LDG.E.U16 R221, desc[UR60][R6.64] ;  /* 0x0000003c06dd7981 */ /* 0x0002a8000c1e1500 */
[----:B------:R-:W1:Y:S01]  /*16360*/  LDL.64 R6, [R1+0x490] ;  /* 0x0004900001067983 */ /* 0x000e620000100a00 */
[C---:B0-----:R-:W-:Y:S01]  /*16370*/  IMAD.WIDE R4, R0.reuse, 0x2, R4 ;  /* 0x0000000200047825 */ /* 0x041fe200078e0204 */
[----:B------:R-:W-:Y:S02]  /*16380*/  MOV R181, R168 ;  /* 0x000000a800b57202 */ /* 0x000fe40000000f00 */
[----:B------:R-:W3:Y:S04]  /*16390*/  LDL.64 R168, [R1+0x478] ;  /* 0x0004780001a87983 */ /* 0x000ee80000100a00 */
[----:B------:R-:W2:Y:S04]  /*163a0*/  LDG.E.U16 R171, desc[UR60][R4.64] ;  /* 0x0000003c04ab7981 */ /* 0x000ea8000c1e1500 */
[----:B------:R-:W2:Y:S01]  /*163b0*/  LDL.64 R4, [R1+0x480] ;  /* 0x0004800001047983 */ /* 0x000ea20000100a00 */
[----:B----4-:R-:W-:-:S03]  /*163c0*/  IMAD.WIDE R2, R0, 0x2, R2 ;  /* 0x0000000200027825 */ /* 0x010fc600078e0202 */
[----:B------:R-:W4:Y:S04]  /*163d0*/  LDL.LU R175, [R1+0x3e8] ;  /* 0x0003e80001af7983 */ /* 0x000f280000300800 */
[----:B------:R3:W4:Y:S01]  /*163e0*/  LDG.E.U16 R172, desc[UR60][R2.64] ;  /* 0x0000003c02ac7981 */ /* 0x000722000c1e1500 */
[----:B-1----:R-:W-:-:S05]  /*163f0*/  IMAD.WIDE R6, R0, 0x2, R6 ;  /* 0x0000000200067825 */ /* 0x002fca00078e0206 */
[----:B------:R-:W4:Y:S01]  /*16400*/  LDG.E.U16 R219, desc[UR60][R6.64] ;  /* 0x0000003c06db7981 */ /* 0x000f22000c1e1500 */
[----:B---3--:R-:W-:-:S05]  /*16410*/  IMAD.WIDE R2, R0, 0x2, R168 ;  /* 0x0000000200027825 */ /* 0x008fca00078e02a8 */
[----:B------:R-:W3:Y:S04]  /*16420*/  LDG.E.U16 R169, desc[UR60][R2.64] ;  /* 0x0000003c02a97981 */ /* 0x000ee8000c1e1500 */
[----:B------:R-:W3:Y:S01]  /*16430*/  LDL.64 R6, [R1+0x470] ;  /* 0x0004700001067983 */ /* 0x000ee20000100a00 */
[----:B--2---:R-:W-:-:S05]  /*16440*/  IMAD.WIDE R4, R0, 0x2, R4 ;  /* 0x0000000200047825 */ /* 0x004fca00078e0204 */
[----:B------:R-:W2:Y:S04]  /*16450*/  LDG.E.U16 R168, desc[UR60][R4.64] ;  /* 0x0000003c04a87981 */ /* 0x000ea8000c1e1500 */
[----:B----4-:R-:W-:Y:S04]  /*16460*/  STL [R1+0xe24], R219 ;  /* 0x000e24db01007387 */ /* 0x010fe80000100800 */
[----:B------:R-:W4:Y:S04]  /*16470*/  LDL.64 R4, [R1+0x460] ;  /* 0x0004600001047983 */ /* 0x000f280000100a00 */
[----:B------:R-:W2:Y:S01]  /*16480*/  LDL.64 R2, [R1+0x458] ;  /* 0x0004580001027983 */ /* 0x000ea20000100a00 */
[----:B---3--:R-:W-:-:S05]  /*16490*/  IMAD.WIDE R6, R0, 0x2, R6 ;  /* 0x0000000200067825 */ /* 0x008fca00078e0206 */
[----:B------:R0:W3:Y:S02]  /*164a0*/  LDG.E.U16 R216, desc[UR60][R6.64] ;  /* 0x0000003c06d87981 */ /* 0x0000e4000c1e1500 */
[----:B0-----:R-:W-:Y:S02]  /*164b0*/  IMAD.MOV.U32 R7, RZ, RZ, R163 ;  /* 0x000000ffff077224 */ /* 0x001fe400078e00a3 */
[----:B----4-:R-:W-:-:S05]  /*164c0*/  IMAD.WIDE R4, R0, 0x2, R4 ;  /* 0x0000000200047825 */ /* 0x010fca00078e0204 */
[----:B------:R-:W4:Y:S04]  /*164d0*/  LDG.E.U16 R163, desc[UR60][R4.64] ;  /* 0x0000003c04a37981 */ /* 0x000f28000c1e1500 */
[----:B------:R-:W3:Y:S04]  /*164e0*/  LDL.64 R4, [R1+0x450] ;  /* 0x0004500001047983 */ /* 0x000ee80000100a00 */
[----:B------:R0:W-:Y:S04]  /*164f0*/  STL.64 [R1+0xf18], R52 ;  /* 0x000f183401007387 */ /* 0x0001e80000100a00 */
[----:B0-----:R-:W4:Y:S01]  /*16500*/  LDL.64 R52, [R1+0x410] ;  /* 0x0004100001347983 */ /* 0x001f220000100a00 */
[----:B--2---:R-:W-:-:S04]  /*16510*/  IMAD.WIDE R2, R0, 0x2, R2 ;  /* 0x0000000200027825 */ /* 0x004fc800078e0202 */
[----:B------:R-:W-:Y:S02]  /*16520*/  IMAD.MOV.U32 R235, RZ, RZ, R166 ;  /* 0x000000ffffeb7224 */ /* 0x000fe400078e00a6 */
[----:B------:R3:W2:Y:S02]  /*16530*/  LDG.E.U16 R166, desc[UR60][R2.64] ;  /* 0x0000003c02a67981 */ /* 0x0006a4000c1e1500 */
[----:B---3--:R-:W-:Y:S01]  /*16540*/  IMAD.WIDE R2, R0, 0x2, R4 ;  /* 0x0000000200027825 */ /* 0x008fe200078e0204 */
[----:B------:R-:W-:-:S03]  /*16550*/  LEA R4, R155, R12, 0x1 ;  /* 0x0000000c9b047211 */ /* 0x000fc600078e08ff */
[----:B------:R-:W-:Y:S02]  /*16560*/  IMAD.MOV.U32 R12, RZ, RZ, R181 ;  /* 0x000000ffff0c7224 */ /* 0x000fe400078e00b5 */
[----:B------:R0:W3:Y:S01]  /*16570*/  LDG.E.U16 R181, desc[UR60][R2.64] ;  /* 0x0000003c02b57981 */ /* 0x0000e2000c1e1500 */
[----:B------:R-:W-:Y:S01]  /*16580*/  IMAD R6, R155, 0x2, R4 ;  /* 0x000000029b067824 */ /* 0x000fe200078e0204 */
[----:B----4-:R-:W-:Y:S02]  /*16590*/  LEA R52, R4, R16, 0x1 ;  /* 0x0000001004347211 */ /* 0x010fe400078e08ff */
[----:B------:R-:W0:Y:S04]  /*165a0*/  LDL.64 R2, [R1+0x440] ;  /* 0x0004400001027983 */ /* 0x000e280000100a00 */
[----:B------:R1:W-:Y:S04]  /*165b0*/  STL [R1+0x410], R52 ;  /* 0x0004103401007387 */ /* 0x0003e80000100800 */
[----:B-1----:R-:W4:Y:S04]  /*165c0*/  LDL.LU.64 R52, [R1+0xf18] ;  /* 0x000f180001347983 */ /* 0x002f280000300a00 */
[----:B------:R-:W2:Y:S04]  /*165d0*/  LDL.64 R4, [R1+0x410] ;  /* 0x0004100001047983 */ /* 0x000ea80000100a00 */
[----:B------:R1:W-:Y:S04]  /*165e0*/  STL.64 [R1+0xf10], R50 ;  /* 0x000f103201007387 */ /* 0x0003e80000100a00 */
[----:B-1----:R-:W3:Y:S01]  /*165f0*/  LDL.64 R50, [R1+0x408] ;  /* 0x0004080001327983 */ /* 0x002ee20000100a00 */
[----:B------:R-:W-:-:S02]  /*16600*/  IMAD.MOV.U32 R219, RZ, RZ, R235 ;  /* 0x000000ffffdb7224 */ /* 0x000fc400078e00eb */
[----:B------:R-:W-:Y:S02]  /*16610*/  IMAD.MOV.U32 R235, RZ, RZ, R156 ;  /* 0x000000ffffeb7224 */ /* 0x000fe400078e009c */
[----:B0-----:R-:W-:-:S05]  /*16620*/  IMAD.WIDE R2, R0, 0x2, R2 ;  /* 0x0000000200027825 */ /* 0x001fca00078e0202 */
[----:B------:R0:W4:Y:S01]  /*16630*/  LDG.E.U16 R156, desc[UR60][R2.64] ;  /* 0x0000003c029c7981 */ /* 0x000122000c1e1500 */
[----:B---3--:R-:W-:-:S05]  /*16640*/  LEA R50, R6, R16, 0x1 ;  /* 0x0000001006327211 */ /* 0x008fca00078e08ff */
[----:B------:R1:W-:Y:S04]  /*16650*/  STL [R1+0x408], R50 ;  /* 0x0004083201007387 */ /* 0x0003e80000100800 */
[----:B-1----:R-:W3:Y:S04]  /*16660*/  LDL.LU.64 R50, [R1+0xf10] ;  /* 0x000f100001327983 */ /* 0x002ee80000300a00 */
[----:B------:R-:W0:Y:S01]  /*16670*/  LDL.64 R2, [R1+0x438] ;  /* 0x0004380001027983 */ /* 0x000e220000100a00 */
[----:B--2---:R-:W-:-:S05]  /*16680*/  IMAD.WIDE R4, R0, 0x2, R4 ;  /* 0x0000000200047825 */ /* 0x004fca00078e0204 */
[----:B------:R1:W2:Y:S04]  /*16690*/  LDG.E.U16 R155, desc[UR60][R4.64] ;  /* 0x0000003c049b7981 */ /* 0x0002a8000c1e1500 */
[----:B------:R-:W1:Y:S01]  /*166a0*/  LDL.64 R4, [R1+0x408] ;  /* 0x0004080001047983 */ /* 0x000e620000100a00 */
[----:B------:R-:W-:Y:S02]  /*166b0*/  IMAD.MOV.U32 R16, RZ, RZ, R158 ;  /* 0x000000ffff107224 */ /* 0x000fe400078e009e */
[----:B------:R-:W-:Y:S02]  /*166c0*/  IMAD.MOV.U32 R6, RZ, RZ, R157 ;  /* 0x000000ffff067224 */ /* 0x000fe400078e009d */
[----:B0-----:R-:W-:-:S05]  /*166d0*/  IMAD.WIDE R2, R0, 0x2, R2 ;  /* 0x0000000200027825 */ /* 0x001fca00078e0202 */
[----:B------:R-:W3:Y:S04]  /*166e0*/  LDG.E.U16 R158, desc[UR60][R2.64] ;  /* 0x0000003c029e7981 */ /* 0x000ee8000c1e1500 */
[----:B------:R-:W4:Y:S01]  /*166f0*/  LDL.64 R2, [R1+0x430] ;  /* 0x0004300001027983 */ /* 0x000f220000100a00 */
[----:B-1----:R-:W-:-:S05]  /*16700*/  IMAD.WIDE R4, R0, 0x2, R4 ;  /* 0x0000000200047825 */ /* 0x002fca00078e0204 */
[----:B------:R0:W3:Y:S02]  /*16710*/  LDG.E.U16 R157, desc[UR60][R4.64] ;  /* 0x0000003c049d7981 */ /* 0x0000e4000c1e1500 */
[----:B0-----:R-:W0:Y:S01]  /*16720*/  S2R R4, SR_TID.X ;  /* 0x0000000000047919 */ /* 0x001e220000002100 */
[----:B------:R-:W-:Y:S02]  /*16730*/  MOV R5, R198 ;  /* 0x000000c600057202 */ /* 0x000fe40000000f00 */
[----:B------:R-:W2:Y:S01]  /*16740*/  LDL.LU R198, [R1+0xf08] ;  /* 0x000f080001c67983 */ /* 0x000ea20000300800 */
[----:B0-----:R-:W-:-:S05]  /*16750*/  IMAD.SHL.U32 R4, R4, 0x200, RZ ;  /* 0x0000020004047824 */ /* 0x001fca00078e00ff */
[----:B------:R-:W-:Y:S01]  /*16760*/  LOP3.LUT R4, R175, 0x8000, R4, 0xf8, !PT ;  /* 0x00008000af047812 */ /* 0x000fe200078ef804 */
[----:B----4-:R-:W-:-:S05]  /*16770*/  IMAD.WIDE R2, R0, 0x2, R2 ;  /* 0x0000000200027825 */ /* 0x010fca00078e0202 */
[----:B------:R0:W4:Y:S02]  /*16780*/  LDG.E.U16 R175, desc[UR60][R2.64] ;  /* 0x0000003c02af7981 */ /* 0x000124000c1e1500 */
[----:B0-----:R-:W-:Y:S01]  /*16790*/  IADD3 R2, R4, R9, RZ ;  /* 0x0000000904027210 */ /* 0x001fe20007ffe0ff */
[----:B------:R-:W-:Y:S01]  /*167a0*/  BAR.SYNC.DEFER_BLOCKING 0x0 ;  /* 0x0000000000007b1d */ /* 0x000fe20000010000 */
[----:B------:R-:W-:-:S05]  /*167b0*/  IMAD.MOV.U32 R3, RZ, RZ, R199 ;  /* 0x000000ffff037224 */ /* 0x000fca00078e00c7 */
[----:B------:R-:W3:Y:S04]  /*167c0*/  LDL.LU R199, [R1+0xf04] ;  /* 0x000f040001c77983 */ /* 0x000ee80000300800 */
[----:B------:R0:W-:Y:S02]  /*167d0*/  STS.U16 [R2+0x20000], R167 ;  /* 0x020000a702007388 */ /* 0x0001e40000000400 */
[----:B0-----:R-:W-:Y:S02]  /*167e0*/  IMAD.MOV.U32 R167, RZ, RZ, R200 ;  /* 0x000000ffffa77224 */ /* 0x001fe400078e00c8 */
[----:B------:R-:W3:Y:S04]  /*167f0*/  LDL.LU R200, [R1+0xf00] ;  /* 0x000f000001c87983 */ /* 0x000ee80000300800 */
[----:B------:R0:W-:Y:S04]  /*16800*/  STL [R1+0xefc], R46 ;  /* 0x000efc2e01007387 */ /* 0x0001e80000100800 */
[----:B0-----:R-:W2:Y:S04]  /*16810*/  LDL.LU R46, [R1+0x318] ;  /* 0x00031800012e7983 */ /* 0x001ea80000300800 */
[----:B------:R0:W-:Y:S04]  /*16820*/  STL [R1+0xef8], R45 ;  /* 0x000ef82d01007387 */ /* 0x0001e80000100800 */
[----:B0-----:R-:W4:Y:S04]  /*16830*/  LDL.LU R45, [R1+0x308] ;  /* 0x00030800012d7983 */ /* 0x001f280000300800 */
[----:B------:R0:W-:Y:S04]  /*16840*/  STL [R1+0xef4], R44 ;  /* 0x000ef42c01007387 */ /* 0x0001e80000100800 */
[----:B0-----:R-:W3:Y:S04]  /*16850*/  LDL.LU R44, [R1+0x2f8] ;  /* 0x0002f800012c7983 */ /* 0x001ee80000300800 */
        /* <DEDUP_REMOVED lines=12> */
[----:B--2---:R0:W-:Y:S04]  /*16920*/  STS.U16 [R2+0x20400], R46 ;  /* 0x0204002e02007388 */ /* 0x0041e80000000400 */
[----:B0-----:R-:W2:Y:S04]  /*16930*/  LDL.LU R46, [R1+0xefc] ;  /* 0x000efc00012e7983 */ /* 0x001ea80000300800 */
[----:B----4-:R0:W-:Y:S04]  /*16940*/  STS.U16 [R2+0x20800], R45 ;  /* 0x0208002d02007388 */ /* 0x0101e80000000400 */
[----:B0-----:R-:W4:Y:S04]  /*16950*/  LDL.LU R45, [R1+0xef8] ;  /* 0x000ef800012d7983 */ /* 0x001f280000300800 */
[----:B---3--:R0:W-:Y:S04]  /*16960*/  STS.U16 [R2+0x20c00], R44 ;  /* 0x020c002c02007388 */ /* 0x0081e80000000400 */
[----:B0-----:R-:W3:Y:S04]  /*16970*/  LDL.LU R44, [R1+0xef4] ;  /* 0x000ef400012c7983 */ /* 0x001ee80000300800 */
[----:B------:R0:W-:Y:S04]  /*16980*/  STS.U16 [R2+0x21000], R43 ;  /* 0x0210002b02007388 */ /* 0x0001e80000000400 */
[----:B0-----:R-:W2:Y:S04]  /*16990*/  LDL.LU R43, [R1+0xef0] ;  /* 0x000ef000012b7983 */ /* 0x001ea80000300800 */
[----:B------:R0:W-:Y:S04]  /*169a0*/  STS.U16 [R2+0x21400], R41 ;  /* 0x0214002902007388 */ /* 0x0001e80000000400 */
[----:B0-----:R-:W4:Y:S04]  /*169b0*/  LDL.LU R41, [R1+0xeec] ;  /* 0x000eec0001297983 */ /* 0x001f280000300800 */
[----:B------:R0:W-:Y:S04]  /*169c0*/  STS.U16 [R2+0x21800], R40 ;  /* 0x0218002802007388 */ /* 0x0001e80000000400 */
[----:B0-----:R-:W3:Y:S04]  /*169d0*/  LDL.LU R40, [R1+0xee8] ;  /* 0x000ee80001287983 */ /* 0x001ee80000300800 */
[----:B------:R0:W-:Y:S04]  /*169e0*/  STS.U16 [R2+0x21c00], R39 ;  /* 0x021c002702007388 */ /* 0x0001e80000000400 */
[----:B0-----:R-:W2:Y:S04]  /*169f0*/  LDL.LU R39, [R1+0xee4] ;  /* 0x000ee40001277983 */ /* 0x001ea80000300800 */
[----:B------:R0:W-:Y:S04]  /*16a00*/  STS.U16 [R2+0x22000], R38 ;  /* 0x0220002602007388 */ /* 0x0001e80000000400 */
[----:B0-----:R-:W4:Y:S04]  /*16a10*/  LDL.LU R38, [R1+0xee0] ;  /* 0x000ee00001267983 */ /* 0x001f280000300800 */
[----:B------:R0:W-:Y:S04]  /*16a20*/  STS.U16 [R2+0x22400], R36 ;  /* 0x0224002402007388 */ /* 0x0001e80000000400 */
[----:B0-----:R-:W3:Y:S04]  /*16a30*/  LDL.LU R36, [R1+0xedc] ;  /* 0x000edc0001247983 */ /* 0x001ee80000300800 */
        /* <DEDUP_REMOVED lines=56> */
[----:B------:R0:W-:Y:S04]  /*16dc0*/  STS.U16 [R2+0x30000], R252 ;  /* 0x030000fc02007388 */ /* 0x0001e80000000400 */
[----:B------:R1:W-:Y:S04]  /*16dd0*/  STS.U16 [R2+0x30400], R249 ;  /* 0x030400f902007388 */ /* 0x0003e80000000400 */
[----:B------:R1:W-:Y:S01]  /*16de0*/  STS.U16 [R2+0x30800], R191 ;  /* 0x030800bf02007388 */ /* 0x0003e20000000400 */
[----:B0-----:R-:W-:-:S03]  /*16df0*/  IMAD.MOV.U32 R252, RZ, RZ, R201 ;  /* 0x000000fffffc7224 */ /* 0x001fc600078e00c9 */
[----:B------:R0:W-:Y:S01]  /*16e00*/  STS.U16 [R2+0x30c00], R190 ;  /* 0x030c00be02007388 */ /* 0x0001e20000000400 */
[----:B-1----:R-:W-:-:S03]  /*16e10*/  MOV R249, R202 ;  /* 0x000000ca00f97202 */ /* 0x002fc60000000f00 */
[----:B------:R1:W-:Y:S01]  /*16e20*/  STS.U16 [R2+0x31000], R189 ;  /* 0x031000bd02007388 */ /* 0x0003e20000000400 */
[----:B------:R-:W-:-:S03]  /*16e30*/  IMAD.MOV.U32 R191, RZ, RZ, R203 ;  /* 0x000000ffffbf7224 */ /* 0x000fc600078e00cb */
        /* <DEDUP_REMOVED lines=9> */
[----:B-1----:R-:W-:-:S03]  /*16ed0*/  IMAD.MOV.U32 R187, RZ, RZ, R207 ;  /* 0x000000ffffbb7224 */ /* 0x002fc600078e00cf */
[----:B------:R1:W-:Y:S01]  /*16ee0*/  STS.U16 [R2+0x32400], R184 ;  /* 0x032400b802007388 */ /* 0x0003e20000000400 */
[----:B------:R-:W-:-:S03]  /*16ef0*/  MOV R186, R208 ;  /* 0x000000d000ba7202 */ /* 0x000fc60000000f00 */
[----:B------:R1:W-:Y:S01]  /*16f00*/  STS.U16 [R2+0x32800], R183 ;  /* 0x032800b702007388 */ /* 0x0003e20000000400 */
[----:B0-----:R-:W-:-:S03]  /*16f10*/  IMAD.MOV.U32 R185, RZ, RZ, R209 ;  /* 0x000000ffffb97224 */ /* 0x001fc600078e00d1 */
[----:B------:R0:W-:Y:S01]  /*16f20*/  STS.U16 [R2+0x33800], R165 ;  /* 0x033800a502007388 */ /* 0x0001e20000000400 */
[----:B-1----:R-:W-:-:S03]  /*16f30*/  IMAD.MOV.U32 R184, RZ, RZ, R210 ;  /* 0x000000ffffb87224 */ /* 0x002fc600078e00d2 */
[----:B------:R-:W-:Y:S01]  /*16f40*/  STS.U16 [R2+0x32c00], R178 ;  /* 0x032c00b202007388 */ /* 0x000fe20000000400 */
[----:B------:R-:W-:-:S03]  /*16f50*/  MOV R183, R211 ;  /* 0x000000d300b77202 */ /* 0x000fc60000000f00 */
[----:B------:R-:W-:Y:S01]  /*16f60*/  STS.U16 [R2+0x33400], R170 ;  /* 0x033400aa02007388 */ /* 0x000fe20000000400 */
[----:B0-----:R-:W-:Y:S01]  /*16f70*/  MOV R165, R174 ;  /* 0x000000ae00a57202 */ /* 0x001fe20000000f00 */
[----:B------:R-:W-:Y:S02]  /*16f80*/  IMAD.MOV.U32 R174, RZ, RZ, R185 ;  /* 0x000000ffffae7224 */ /* 0x000fe400078e00b9 */
[----:B--2---:R0:W-:Y:S04]  /*16f90*/  STS.U16 [R2+0x24000], R28 ;  /* 0x0240001c02007388 */ /* 0x0041e80000000400 */
[----:B0-----:R-:W2:Y:S04]  /*16fa0*/  LDL.LU R28, [R1+0xec0] ;  /* 0x000ec000011c7983 */ /* 0x001ea80000300800 */
[----:B----4-:R0:W-:Y:S04]  /*16fb0*/  STS.U16 [R2+0x24400], R25 ;  /* 0x0244001902007388 */ /* 0x0101e80000000400 */
[----:B0-----:R-:W4:Y:S04]  /*16fc0*/  LDL.LU R25, [R1+0xebc] ;  /* 0x000ebc0001197983 */ /* 0x001f280000300800 */
[----:B---3--:R0:W-:Y:S04]  /*16fd0*/  STS.U16 [R2+0x24800], R251 ;  /* 0x024800fb02007388 */ /* 0x0081e80000000400 */
[----:B0-----:R-:W3:Y:S04]  /*16fe0*/  LDL.LU R251, [R1+0xeb8] ;  /* 0x000eb80001fb7983 */ /* 0x001ee80000300800 */
[----:B------:R0:W-:Y:S04]  /*16ff0*/  STS.U16 [R2+0x24c00], R250 ;  /* 0x024c00fa02007388 */ /* 0x0001e80000000400 */
        /* <DEDUP_REMOVED lines=25> */
[----:B------:R-:W2:Y:S04]  /*17190*/  LDL.LU R201, [R1+0xe80] ;  /* 0x000e800001c97983 */ /* 0x000ea80000300800 */
[----:B------:R-:W4:Y:S04]  /*171a0*/  LDL.LU R202, [R1+0xe7c] ;  /* 0x000e7c0001ca7983 */ /* 0x000f280000300800 */
[----:B------:R-:W3:Y:S04]  /*171b0*/  LDL.LU R203, [R1+0xe78] ;  /* 0x000e780001cb7983 */ /* 0x000ee80000300800 */
[----:B------:R-:W3:Y:S04]  /*171c0*/  LDL.LU R204, [R1+0xe74] ;  /* 0x000e740001cc7983 */ /* 0x000ee80000300800 */
[----:B------:R-:W3:Y:S04]  /*171d0*/  LDL.LU R205, [R1+0xe70] ;  /* 0x000e700001cd7983 */ /* 0x000ee80000300800 */
[----:B------:R-:W3:Y:S04]  /*171e0*/  LDL.LU R206, [R1+0xe6c] ;  /* 0x000e6c0001ce7983 */ /* 0x000ee80000300800 */
[----:B------:R-:W3:Y:S01]  /*171f0*/  LDL.LU R207, [R1+0xe68] ;  /* 0x000e680001cf7983 */ /* 0x000ee20000300800 */
[----:B------:R-:W-:-:S03]  /*17200*/  IMAD.MOV.U32 R178, RZ, RZ, R212 ;  /* 0x000000ffffb27224 */ /* 0x000fc600078e00d4 */
[----:B------:R-:W3:Y:S01]  /*17210*/  LDL.LU R208, [R1+0xe64] ;  /* 0x000e640001d07983 */ /* 0x000ee20000300800 */
[----:B------:R-:W-:-:S03]  /*17220*/  IMAD.MOV.U32 R185, RZ, RZ, R187 ;  /* 0x000000ffffb97224 */ /* 0x000fc600078e00bb */
[----:B------:R-:W3:Y:S01]  /*17230*/  LDL.LU R209, [R1+0xe60] ;  /* 0x000e600001d17983 */ /* 0x000ee20000300800 */
[----:B------:R-:W-:-:S03]  /*17240*/  MOV R170, R3 ;  /* 0x0000000300aa7202 */ /* 0x000fc60000000f00 */
[----:B------:R-:W3:Y:S01]  /*17250*/  LDL.LU R210, [R1+0xe5c] ;  /* 0x000e5c0001d27983 */ /* 0x000ee20000300800 */
[----:B------:R-:W-:-:S03]  /*17260*/  IMAD.MOV.U32 R187, RZ, RZ, R5 ;  /* 0x000000ffffbb7224 */ /* 0x000fc600078e0005 */
[----:B------:R-:W3:Y:S01]  /*17270*/  LDL.LU R211, [R1+0xe58] ;  /* 0x000e580001d37983 */ /* 0x000ee20000300800 */
[----:B------:R-:W-:Y:S01]  /*17280*/  IMAD.SHL.U32 R3, R214, 0x100, RZ ;  /* 0x00000100d6037824 */ /* 0x000fe200078e00ff */
[----:B------:R-:W-:Y:S02]  /*17290*/  LOP3.LUT R5, R215, 0xf, RZ, 0xc0, !PT ;  /* 0x0000000fd7057812 */ /* 0x000fe400078ec0ff */
[----:B------:R-:W3:Y:S04]  /*172a0*/  LDL.LU R212, [R1+0xe54] ;  /* 0x000e540001d47983 */ /* 0x000ee80000300800 */
[----:B------:R-:W3:Y:S04]  /*172b0*/  LDL.LU R213, [R1+0xe50] ;  /* 0x000e500001d57983 */ /* 0x000ee80000300800 */
[----:B------:R-:W3:Y:S04]  /*172c0*/  LDL.LU R214, [R1+0xe4c] ;  /* 0x000e4c0001d67983 */ /* 0x000ee80000300800 */
[----:B------:R0:W-:Y:S04]  /*172d0*/  STS.U16 [R2+0x34000], R162 ;  /* 0x034000a202007388 */ /* 0x0001e80000000400 */
[----:B------:R-:W3:Y:S04]  /*172e0*/  LDL.LU R215, [R1+0xe48] ;  /* 0x000e480001d77983 */ /* 0x000ee80000300800 */
[----:B0-----:R-:W3:Y:S04]  /*172f0*/  LDL.LU R162, [R1+0x3fc] ;  /* 0x0003fc0001a27983 */ /* 0x001ee80000300800 */
[----:B------:R0:W-:Y:S02]  /*17300*/  STS.U16 [R2+0x35400], R153 ;  /* 0x0354009902007388 */ /* 0x0001e40000000400 */
[----:B0-----:R-:W0:Y:S02]  /*17310*/  LDC R153, c[0x0][0x238] ;  /* 0x00008e00ff997b82 */ /* 0x001e240000000800 */
[----:B------:R-:W-:Y:S01]  /*17320*/  STS.U16 [R2+0x33c00], R164 ;  /* 0x033c00a402007388 */ /* 0x000fe20000000400 */
[----:B------:R-:W-:-:S03]  /*17330*/  LOP3.LUT R3, R3, 0xf00, RZ, 0xe2, !PT ;  /* 0x00000f0003037812 */ /* 0x000fc600078ee2ff */
        /* <DEDUP_REMOVED lines=14> */
[----:B------:R-:W-:Y:S01]  /*17420*/  IMAD R3, R26, 0x1000, R3 ;  /* 0x000010001a037824 */ /* 0x000fe200078e0203 */
[----:B-1----:R-:W-:-:S02]  /*17430*/  LEA R2, R27, R5, 0x4 ;  /* 0x000000051b027211 */ /* 0x002fc400078e20ff */
[----:B------:R-:W-:Y:S01]  /*17440*/  MOV R164, R165 ;  /* 0x000000a500a47202 */ /* 0x000fe20000000f00 */
[-C--:B0-----:R-:W-:Y:S01]  /*17450*/  FMUL R193, R193, R153.reuse ;  /* 0x00000099c1c17220 */ /* 0x081fe20000400000 */
[----:B------:R-:W-:Y:S01]  /*17460*/  LOP3.LUT R2, R2, 0xff, RZ, 0xc0, !PT ;  /* 0x000000ff02027812 */ /* 0x000fe200078ec0ff */
[----:B------:R-:W-:Y:S01]  /*17470*/  IMAD.MOV.U32 R165, RZ, RZ, R178 ;  /* 0x000000ffffa57224 */ /* 0x000fe200078e00b2 */
[C---:B------:R-:W-:Y:S01]  /*17480*/  ISETP.GT.U32.AND.EX P4, PT, R11.reuse, RZ, PT, P4 ;  /* 0x000000ff0b00720c */ /* 0x040fe20003f84140 */
[-C--:B------:R-:W-:Y:S01]  /*17490*/  FMUL R194, R194, R153.reuse ;  /* 0x00000099c2c27220 */ /* 0x080fe20000400000 */
[----:B------:R-:W-:Y:S01]  /*174a0*/  ISETP.GT.U32.AND.EX P0, PT, R11, RZ, PT, P0 ;  /* 0x000000ff0b00720c */ /* 0x000fe20003f04100 */
[----:B------:R-:W-:Y:S02]  /*174b0*/  IMAD.IADD R2, R3, 0x1, R2 ;  /* 0x0000000103027824 */ /* 0x000fe400078e0202 */
[----:B------:R-:W-:Y:S01]  /*174c0*/  FMUL R195, R195, R153 ;  /* 0x00000099c3c37220 */ /* 0x000fe20000400000 */
[----:B------:R-:W-:Y:S01]  /*174d0*/  IMAD.MOV.U32 R178, RZ, RZ, R184 ;  /* 0x000000ffffb27224 */ /* 0x000fe200078e00b8 */
[----:B------:R-:W-:Y:S01]  /*174e0*/  MOV R184, R188 ;  /* 0x000000bc00b87202 */ /* 0x000fe20000000f00 */
[----:B------:R-:W-:Y:S01]  /*174f0*/  IMAD.MOV.U32 R188, RZ, RZ, R190 ;  /* 0x000000ffffbc7224 */ /* 0x000fe200078e00be */
[----:B------:R-:W-:Y:S01]  /*17500*/  LOP3.LUT R2, R2, 0xffff, RZ, 0xc0, !PT ;  /* 0x0000ffff02027812 */ /* 0x000fe200078ec0ff */
[----:B------:R-:W-:Y:S01]  /*17510*/  IMAD.MOV.U32 R190, RZ, RZ, R191 ;  /* 0x000000ffffbe7224 */ /* 0x000fe200078e00bf */
[----:B------:R-:W-:-:S02]  /*17520*/  FSEL R191, R193, -INF , !P4 ;  /* 0xff800000c1bf7808 */ /* 0x000fc40006000000 */
[----:B------:R-:W-:Y:S01]  /*17530*/  ISETP.GT.U32.AND.EX P5, PT, R11, RZ, PT, P5 ;  /* 0x000000ff0b00720c */ /* 0x000fe20003fa4150 */
[----:B------:R-:W-:Y:S01]  /*17540*/  FMUL R196, R196, R153 ;  /* 0x00000099c4c47220 */ /* 0x000fe20000400000 */
[----:B------:R-:W-:Y:S01]  /*17550*/  SHF.R.U32.HI R3, RZ, 0xf, R2 ;  /* 0x0000000fff037819 */ /* 0x000fe20000011602 */
[----:B------:R-:W-:Y:S01]  /*17560*/  IMAD.MOV.U32 R159, RZ, RZ, R164 ;  /* 0x000000ffff9f7224 */ /* 0x000fe200078e00a4 */
[----:B------:R-:W-:Y:S01]  /*17570*/  MOV R164, R165 ;  /* 0x000000a500a47202 */ /* 0x000fe20000000f00 */
[----:B------:R-:W-:Y:S02]  /*17580*/  IMAD.MOV.U32 R165, RZ, RZ, R178 ;  /* 0x000000ffffa57224 */ /* 0x000fe400078e00b2 */
[-C--:B------:R-:W-:Y:S01]  /*17590*/  FMUL R197, R197, R153.reuse ;  /* 0x00000099c5c57220 */ /* 0x080fe20000400000 */
[----:B------:R-:W-:Y:S01]  /*175a0*/  ISETP.GT.U32.AND.EX P3, PT, R11, RZ, PT, P3 ;  /* 0x000000ff0b00720c */ /* 0x000fe20003f64130 */
[----:B------:R-:W-:Y:S02]  /*175b0*/  IMAD.MOV.U32 R160, RZ, RZ, R235 ;  /* 0x000000ffffa07224 */ /* 0x000fe400078e00eb */
[----:B------:R-:W-:Y:S01]  /*175c0*/  FMUL R198, R198, R153 ;  /* 0x00000099c6c67220 */ /* 0x000fe20000400000 */
[----:B------:R-:W-:Y:S01]  /*175d0*/  IMAD.MOV.U32 R193, RZ, RZ, R187 ;  /* 0x000000ffffc17224 */ /* 0x000fe200078e00bb */
[----:B------:R-:W-:-:S02]  /*175e0*/  FSEL R187, R197, -INF , !P3 ;  /* 0xff800000c5bb7808 */ /* 0x000fc40005800000 */
[----:B------:R-:W-:Y:S01]  /*175f0*/  ISETP.GT.U32.AND.EX P2, PT, R11, RZ, PT, P2 ;  /* 0x000000ff0b00720c */ /* 0x000fe20003f44120 */
[-C--:B------:R-:W-:Y:S01]  /*17600*/  FMUL R199, R199, R153.reuse ;  /* 0x00000099c7c77220 */ /* 0x080fe20000400000 */
[----:B------:R-:W-:Y:S01]  /*17610*/  ISETP.GT.U32.AND.EX P6, PT, R11, RZ, PT, P6 ;  /* 0x000000ff0b00720c */ /* 0x000fe20003fc4160 */
[----:B------:R-:W-:Y:S01]  /*17620*/  FMUL R200, R200, R153 ;  /* 0x00000099c8c87220 */ /* 0x000fe20000400000 */
[----:B------:R-:W3:Y:S01]  /*17630*/  LDL.LU R27, [R1+0xe44] ;  /* 0x000e4400011b7983 */ /* 0x000ee20000300800 */
[----:B------:R-:W-:-:S03]  /*17640*/  MOV R161, R219 ;  /* 0x000000db00a17202 */ /* 0x000fc60000000f00 */
[----:B------:R-:W3:Y:S04]  /*17650*/  LDL.LU R26, [R1+0xe40] ;  /* 0x000e4000011a7983 */ /* 0x000ee80000300800 */
[----:B------:R-:W3:Y:S04]  /*17660*/  LDL.LU R235, [R1+0x260] ;  /* 0x0002600001eb7983 */ /* 0x000ee80000300800 */
[----:B------:R-:W3:Y:S04]  /*17670*/  LDL.LU R219, [R1+0x25c] ;  /* 0x00025c0001db7983 */ /* 0x000ee80000300800 */
[----:B------:R-:W3:Y:S01]  /*17680*/  LDL.LU R178, [R1+0x264] ;  /* 0x0002640001b27983 */ /* 0x000ee20000300800 */
[----:B------:R-:W-:Y:S01]  /*17690*/  IMAD.MOV.U32 R197, RZ, RZ, R170 ;  /* 0x000000ffffc57224 */ /* 0x000fe200078e00aa */
[----:B------:R-:W-:Y:S01]  /*176a0*/  MOV R170, R174 ;  /* 0x000000ae00aa7202 */ /* 0x000fe20000000f00 */
[----:B------:R-:W-:-:S02]  /*176b0*/  IMAD.MOV.U32 R174, RZ, RZ, R7 ;  /* 0x000000ffffae7224 */ /* 0x000fc400078e0007 */
[-C--:B--2---:R-:W-:Y:S01]  /*176c0*/  FMUL R201, R201, R153.reuse ;  /* 0x00000099c9c97220 */ /* 0x084fe20000400000 */
[-C--:B----4-:R-:W-:Y:S01]  /*176d0*/  FMUL R202, R202, R153.reuse ;  /* 0x00000099caca7220 */ /* 0x090fe20000400000 */
[-C--:B---3--:R-:W-:Y:S01]  /*176e0*/  FMUL R203, R203, R153.reuse ;  /* 0x00000099cbcb7220 */ /* 0x088fe20000400000 */
[----:B------:R-:W-:Y:S01]  /*176f0*/  FMUL R206, R206, R153 ;  /* 0x00000099cece7220 */ /* 0x000fe20000400000 */
[----:B------:R-:W-:Y:S01]  /*17700*/  ISETP.GT.U32.AND P4, PT, R162, R10, PT ;  /* 0x0000000aa200720c */ /* 0x000fe20003f84070 */
[----:B------:R-:W-:Y:S01]  /*17710*/  IMAD.MOV.U32 R162, RZ, RZ, R190 ;  /* 0x000000ffffa27224 */ /* 0x000fe200078e00be */
[----:B------:R-:W-:Y:S02]  /*17720*/  FSEL R190, R194, -INF , !P0 ;  /* 0xff800000c2be7808 */ /* 0x000fe40004000000 */
[----:B------:R-:W-:Y:S02]  /*17730*/  LOP3.LUT P0, RZ, R3, 0x1, RZ, 0xc0, !PT ;  /* 0x0000000103ff7812 */ /* 0x000fe4000780c0ff */
[----:B------:R-:W-:-:S02]  /*17740*/  SHF.R.U32.HI R3, RZ, 0xe, R2 ;  /* 0x0000000eff037819 */ /* 0x000fc40000011602 */
[----:B------:R-:W-:Y:S01]  /*17750*/  MOV R194, R185 ;  /* 0x000000b900c27202 */ /* 0x000fe20000000f00 */
[----:B------:R-:W-:Y:S01]  /*17760*/  IMAD.MOV.U32 R185, RZ, RZ, R189 ;  /* 0x000000ffffb97224 */ /* 0x000fe200078e00bd */
[----:B------:R-:W-:Y:S01]  /*17770*/  FSEL R189, R195, -INF , !P5 ;  /* 0xff800000c3bd7808 */ /* 0x000fe20006800000 */
[----:B------:R-:W-:Y:S01]  /*17780*/  IMAD.MOV.U32 R195, RZ, RZ, R159 ;  /* 0x000000ffffc37224 */ /* 0x000fe200078e009f */
[----:B------:R-:W-:Y:S02]  /*17790*/  ISETP.GT.U32.AND.EX P4, PT, R11, RZ, PT, P4 ;  /* 0x000000ff0b00720c */ /* 0x000fe40003f84140 */
[----:B------:R-:W-:Y:S02]  /*177a0*/  LOP3.LUT P5, RZ, R3, 0x1, RZ, 0xc0, !PT ;  /* 0x0000000103ff7812 */ /* 0x000fe400078ac0ff */
[----:B------:R-:W-:Y:S01]  /*177b0*/  MOV R159, R164 ;  /* 0x000000a4009f7202 */ /* 0x000fe20000000f00 */
[----:B------:R-:W-:Y:S01]  /*177c0*/  IMAD.MOV.U32 R164, RZ, RZ, R165 ;  /* 0x000000ffffa47224 */ /* 0x000fe200078e00a5 */
[----:B------:R-:W-:Y:S01]  /*177d0*/  SHF.R.U32.HI R3, RZ, 0xd, R2 ;  /* 0x0000000dff037819 */ /* 0x000fe20000011602 */
[----:B------:R-:W-:Y:S01]  /*177e0*/  IMAD.MOV.U32 R165, RZ, RZ, R188 ;  /* 0x000000ffffa57224 */ /* 0x000fe200078e00bc */
[----:B------:R-:W-:-:S02]  /*177f0*/  FSEL R188, R196, -INF , !P4 ;  /* 0xff800000c4bc7808 */ /* 0x000fc40006000000 */
[----:B------:R-:W-:Y:S02]  /*17800*/  LOP3.LUT P4, RZ, R3, 0x1, RZ, 0xc0, !PT ;  /* 0x0000000103ff7812 */ /* 0x000fe4000788c0ff */
[--C-:B------:R-:W-:Y:S02]  /*17810*/  SHF.R.U32.HI R3, RZ, 0xc, R2.reuse ;  /* 0x0000000cff037819 */ /* 0x100fe40000011602 */
[----:B------:R-:W-:Y:S02]  /*17820*/  MOV R196, R160 ;  /* 0x000000a000c47202 */ /* 0x000fe40000000f00 */
[----:B------:R-:W-:Y:S02]  /*17830*/  LOP3.LUT P3, RZ, R3, 0x1, RZ, 0xc0, !PT ;  /* 0x0000000103ff7812 */ /* 0x000fe4000786c0ff */
[----:B------:R-:W-:Y:S01]  /*17840*/  SHF.R.U32.HI R3, RZ, 0xb, R2 ;  /* 0x0000000bff037819 */ /* 0x000fe20000011602 */
[----:B------:R-:W-:Y:S01]  /*17850*/  IMAD.MOV.U32 R160, RZ, RZ, R186 ;  /* 0x000000ffffa07224 */ /* 0x000fe200078e00ba */
[----:B------:R-:W-:-:S02]  /*17860*/  FSEL R186, R198, -INF , !P2 ;  /* 0xff800000c6ba7808 */ /* 0x000fc40005000000 */
[----:B------:R-:W-:Y:S02]  /*17870*/  LOP3.LUT P2, RZ, R3, 0x1, RZ, 0xc0, !PT ;  /* 0x0000000103ff7812 */ /* 0x000fe4000784c0ff */
[--C-:B------:R-:W-:Y:S01]  /*17880*/  SHF.R.U32.HI R3, RZ, 0xa, R2.reuse ;  /* 0x0000000aff037819 */ /* 0x100fe20000011602 */
[----:B------:R-:W-:Y:S01]  /*17890*/  IMAD.MOV.U32 R198, RZ, RZ, R185 ;  /* 0x000000ffffc67224 */ /* 0x000fe200078e00b9 */
[----:B------:R-:W-:Y:S02]  /*178a0*/  FSEL R185, R199, -INF , !P6 ;  /* 0xff800000c7b97808 */ /* 0x000fe40007000000 */
[----:B------:R-:W-:Y:S02]  /*178b0*/  LOP3.LUT P6, RZ, R3, 0x1, RZ, 0xc0, !PT ;  /* 0x0000000103ff7812 */ /* 0x000fe400078cc0ff */
[----:B------:R-:W-:Y:S02]  /*178c0*/  SHF.R.U32.HI R3, RZ, 0x9, R2 ;  /* 0x00000009ff037819 */ /* 0x000fe40000011602 */
[----:B------:R-:W-:-:S02]  /*178d0*/  MOV R199, R184 ;  /* 0x000000b800c77202 */ /* 0x000fc40000000f00 */
[----:B------:R-:W-:Y:S02]  /*178e0*/  FSEL R184, R200, -INF , !P0 ;  /* 0xff800000c8b87808 */ /* 0x000fe40004000000 */
[----:B------:R-:W-:Y:S02]  /*178f0*/  LOP3.LUT P0, RZ, R3, 0x1, RZ, 0xc0, !PT ;  /* 0x0000000103ff7812 */ /* 0x000fe4000780c0ff */
[--C-:B------:R-:W-:Y:S02]  /*17900*/  SHF.R.U32.HI R3, RZ, 0x8, R2.reuse ;  /* 0x00000008ff037819 */ /* 0x100fe40000011602 */
[----:B------:R-:W-:Y:S02]  /*17910*/  FSEL R23, R201, -INF , !P5 ;  /* 0xff800000c9177808 */ /* 0x000fe40006800000 */
[----:B------:R-:W-:Y:S02]  /*17920*/  LOP3.LUT P5, RZ, R3, 0x1, RZ, 0xc0, !PT ;  /* 0x0000000103ff7812 */ /* 0x000fe400078ac0ff */
[----:B------:R-:W-:Y:S01]  /*17930*/  SHF.R.U32.HI R3, RZ, 0x7, R2 ;  /* 0x00000007ff037819 */ /* 0x000fe20000011602 */
[----:B------:R-:W-:Y:S01]  /*17940*/  FMUL R208, R208, R153 ;  /* 0x00000099d0d07220 */ /* 0x000fe20000400000 */
[----:B------:R-:W-:-:S02]  /*17950*/  FSEL R22, R202, -INF , !P4 ;  /* 0xff800000ca167808 */ /* 0x000fc40006000000 */
[----:B------:R-:W-:Y:S02]  /*17960*/  LOP3.LUT P4, RZ, R3, 0x1, RZ, 0xc0, !PT ;  /* 0x0000000103ff7812 */ /* 0x000fe4000788c0ff */
[----:B------:R-:W-:Y:S01]  /*17970*/  FSEL R18, R206, -INF , !P0 ;  /* 0xff800000ce127808 */ /* 0x000fe20004000000 */
[----:B------:R-:W-:Y:S01]  /*17980*/  IMAD.MOV.U32 R200, RZ, RZ, R12 ;  /* 0x000000ffffc87224 */ /* 0x000fe200078e000c */
[----:B------:R-:W2:Y:S01]  /*17990*/  LDL.LU R206, [R1+0x274] ;  /* 0x0002740001ce7983 */ /* 0x000ea20000300800 */
[----:B------:R-:W-:Y:S01]  /*179a0*/  FSEL R154, R208, -INF , !P4 ;  /* 0xff800000d09a7808 */ /* 0x000fe20006000000 */
[-C--:B------:R-:W-:Y:S01]  /*179b0*/  FMUL R13, R209, R153.reuse ;  /* 0x00000099d10d7220 */ /* 0x080fe20000400000 */
[-C--:B------:R-:W-:Y:S01]  /*179c0*/  FMUL R12, R210, R153.reuse ;  /* 0x00000099d20c7220 */ /* 0x080fe20000400000 */
[----:B------:R-:W3:Y:S01]  /*179d0*/  LDL.LU R208, [R1+0x254] ;  /* 0x0002540001d07983 */ /* 0x000ee20000300800 */
[-C--:B------:R-:W-:Y:S01]  /*179e0*/  FMUL R11, R211, R153.reuse ;  /* 0x00000099d30b7220 */ /* 0x080fe20000400000 */
[----:B------:R-:W-:-:S02]  /*179f0*/  FMUL R15, R212, R153 ;  /* 0x00000099d40f7220 */ /* 0x000fc40000400000 */
[----:B------:R-:W4:Y:S01]  /*17a00*/  LDL.LU R209, [R1+0x250] ;  /* 0x0002500001d17983 */ /* 0x000f220000300800 */
[----:B------:R-:W-:-:S03]  /*17a10*/  FMUL R152, R213, R153 ;  /* 0x00000099d5987220 */ /* 0x000fc60000400000 */
[----:B------:R-:W2:Y:S01]  /*17a20*/  LDL.LU R210, [R1+0x268] ;  /* 0x0002680001d27983 */ /* 0x000ea20000300800 */
[-C--:B------:R-:W-:Y:S01]  /*17a30*/  FMUL R204, R204, R153.reuse ;  /* 0x00000099cccc7220 */ /* 0x080fe20000400000 */
[-C--:B------:R-:W-:Y:S02]  /*17a40*/  FMUL R205, R205, R153.reuse ;  /* 0x00000099cdcd7220 */ /* 0x080fe40000400000 */
[----:B------:R-:W3:Y:S01]  /*17a50*/  LDL.LU R211, [R1+0x258] ;  /* 0x0002580001d37983 */ /* 0x000ee20000300800 */
[-C--:B------:R-:W-:Y:S01]  /*17a60*/  FMUL R207, R207, R153.reuse ;  /* 0x00000099cfcf7220 */ /* 0x080fe20000400000 */
[-C--:B------:R-:W-:Y:S02]  /*17a70*/  FMUL R7, R214, R153.reuse ;  /* 0x00000099d6077220 */ /* 0x080fe40000400000 */
[----:B------:R-:W4:Y:S01]  /*17a80*/  LDL.LU R212, [R1+0x270] ;  /* 0x0002700001d47983 */ /* 0x000f220000300800 */
[----:B------:R-:W-:-:S03]  /*17a90*/  FMUL R153, R215, R153 ;  /* 0x00000099d7997220 */ /* 0x000fc60000400000 */
[----:B------:R-:W2:Y:S04]  /*17aa0*/  LDL.LU R213, [R1+0x26c] ;  /* 0x00026c0001d57983 */ /* 0x000ea80000300800 */
[----:B------:R-:W3:Y:S04]  /*17ab0*/  LDL.LU R214, [R1+0x244] ;  /* 0x0002440001d67983 */ /* 0x000ee80000300800 */
[----:B------:R-:W4:Y:S01]  /*17ac0*/  LDL.LU R215, [R1+0x24c] ;  /* 0x00024c0001d77983 */ /* 0x000f220000300800 */
[----:B------:R-:W-:-:S03]  /*17ad0*/  FSEL R21, R203, -INF , !P3 ;  /* 0xff800000cb157808 */ /* 0x000fc60005800000 */
[----:B------:R-:W2:Y:S01]  /*17ae0*/  LDL.LU R203, [R1+0x394] ;  /* 0x0003940001cb7983 */ /* 0x000ea20000300800 */
[--C-:B------:R-:W-:Y:S02]  /*17af0*/  SHF.R.U32.HI R3, RZ, 0x6, R2.reuse ;  /* 0x00000006ff037819 */ /* 0x100fe40000011602 */
[----:B------:R-:W-:Y:S01]  /*17b00*/  FSEL R20, R204, -INF , !P2 ;  /* 0xff800000cc147808 */ /* 0x000fe20005000000 */
[----:B------:R-:W3:Y:S01]  /*17b10*/  LDL.LU R202, [R1+0x388] ;  /* 0x0003880001ca7983 */ /* 0x000ee20000300800 */
[----:B------:R-:W-:Y:S02]  /*17b20*/  LOP3.LUT P3, RZ, R3, 0x1, RZ, 0xc0, !PT ;  /* 0x0000000103ff7812 */ /* 0x000fe4000786c0ff */
[----:B------:R-:W-:-:S04]  /*17b30*/  SHF.R.U32.HI R3, RZ, 0x5, R2 ;  /* 0x00000005ff037819 */ /* 0x000fc80000011602 */
[----:B------:R-:W-:Y:S02]  /*17b40*/  LOP3.LUT P2, RZ, R3, 0x1, RZ, 0xc0, !PT ;  /* 0x0000000103ff7812 */ /* 0x000fe4000784c0ff */
[--C-:B------:R-:W-:Y:S02]  /*17b50*/  SHF.R.U32.HI R3, RZ, 0x4, R2.reuse ;  /* 0x00000004ff037819 */ /* 0x100fe40000011602 */
[----:B------:R-:W-:Y:S02]  /*17b60*/  FSEL R19, R205, -INF , !P6 ;  /* 0xff800000cd137808 */ /* 0x000fe40007000000 */
[----:B------:R-:W-:Y:S02]  /*17b70*/  LOP3.LUT P6, RZ, R3, 0x1, RZ, 0xc0, !PT ;  /* 0x0000000103ff7812 */ /* 0x000fe400078cc0ff */
[----:B------:R-:W-:-:S04]  /*17b80*/  SHF.R.U32.HI R3, RZ, 0x3, R2 ;  /* 0x00000003ff037819 */ /* 0x000fc80000011602 */
[----:B------:R-:W-:Y:S02]  /*17b90*/  LOP3.LUT P0, RZ, R3, 0x1, RZ, 0xc0, !PT ;  /* 0x0000000103ff7812 */ /* 0x000fe4000780c0ff */
[--C-:B------:R-:W-:Y:S02]  /*17ba0*/  SHF.R.U32.HI R3, RZ, 0x2, R2.reuse ;  /* 0x00000002ff037819 */ /* 0x100fe40000011602 */
[----:B------:R-:W-:-:S04]  /*17bb0*/  SHF.R.U32.HI R2, RZ, 0x1, R2 ;  /* 0x00000001ff027819 */ /* 0x000fc80000011602 */
[----:B------:R-:W-:Y:S02]  /*17bc0*/  LOP3.LUT P4, RZ, R2, 0x1, RZ, 0xc0, !PT ;  /* 0x0000000102ff7812 */ /* 0x000fe4000788c0ff */
[----:B------:R-:W-:-:S04]  /*17bd0*/  FMNMX R2, R66, R60, !PT ;  /* 0x0000003c42027209 */ /* 0x000fc80007800000 */
[----:B------:R-:W-:Y:S02]  /*17be0*/  FMNMX R2, R54, R2, !PT ;  /* 0x0000000236027209 */ /* 0x000fe40007800000 */
[----:B------:R-:W-:Y:S02]  /*17bf0*/  MOV R204, R200 ;  /* 0x000000c800cc7202 */ /* 0x000fe40000000f00 */
[----:B------:R-:W-:Y:S02]  /*17c00*/  FMNMX R2, R48, R2, !PT ;  /* 0x0000000230027209 */ /* 0x000fe40007800000 */
[----:B------:R-:W-:Y:S02]  /*17c10*/  MOV R200, R197 ;  /* 0x000000c500c87202 */ /* 0x000fe40000000f00 */
[----:B------:R-:W-:Y:S02]  /*17c20*/  MOV R197, R6 ;  /* 0x0000000600c57202 */ /* 0x000fe40000000f00 */
[----:B------:R-:W-:-:S02]  /*17c30*/  FMNMX R2, R183, R2, !PT ;  /* 0x00000002b7027209 */ /* 0x000fc40007800000 */
[----:B------:R-:W-:Y:S02]  /*17c40*/  LOP3.LUT R6, R4, 0x20, RZ, 0x3c, !PT ;  /* 0x0000002004067812 */ /* 0x000fe400078e3cff */
[----:B------:R-:W-:Y:S01]  /*17c50*/  FSEL R17, R207, -INF , !P5 ;  /* 0xff800000cf117808 */ /* 0x000fe20006800000 */
[----:B------:R-:W-:Y:S01]  /*17c60*/  IMAD.MOV.U32 R205, RZ, RZ, R199 ;  /* 0x000000ffffcd7224 */ /* 0x000fe200078e00c7 */
[----:B------:R-:W-:Y:S01]  /*17c70*/  LOP3.LUT P5, RZ, R3, 0x1, RZ, 0xc0, !PT ;  /* 0x0000000103ff7812 */ /* 0x000fe200078ac0ff */
[----:B------:R-:W-:Y:S02]  /*17c80*/  IMAD.MOV.U32 R207, RZ, RZ, R198 ;  /* 0x000000ffffcf7224 */ /* 0x000fe400078e00c6 */
[----:B------:R-:W-:Y:S01]  /*17c90*/  IMAD.MOV.U32 R199, RZ, RZ, R195 ;  /* 0x000000ffffc77224 */ /* 0x000fe200078e00c3 */
[----:B------:R-:W3:Y:S01]  /*17ca0*/  LDL.LU R198, [R1+0x37c] ;  /* 0x00037c0001c67983 */ /* 0x000ee20000300800 */
[----:B------:R-:W-:-:S03]  /*17cb0*/  IMAD.MOV.U32 R201, RZ, RZ, R194 ;  /* 0x000000ffffc97224 */ /* 0x000fc600078e00c2 */
[----:B------:R-:W3:Y:S04]  /*17cc0*/  LDL.LU R195, [R1+0x374] ;  /* 0x0003740001c37983 */ /* 0x000ee80000300800 */
[----:B------:R-:W3:Y:S01]  /*17cd0*/  LDL.LU R194, [R1+0x368] ;  /* 0x0003680001c27983 */ /* 0x000ee20000300800 */
[----:B----4-:R-:W-:Y:S01]  /*17ce0*/  FMNMX R3, R215, R2, !PT ;  /* 0x00000002d7037209 */ /* 0x010fe20007800000 */
[----:B------:R-:W-:Y:S02]  /*17cf0*/  IMAD.IADD R2, R9, 0x1, R6 ;  /* 0x0000000109027824 */ /* 0x000fe400078e0206 */
[----:B------:R-:W4:Y:S04]  /*17d00*/  LDL.LU R6, [R1+0x3a0] ;  /* 0x0003a00001067983 */ /* 0x000f280000300800 */
[----:B--2---:R0:W-:Y:S02]  /*17d10*/  STS.U16 [R2+0x20900], R203 ;  /* 0x020900cb02007388 */ /* 0x0041e40000000400 */
[----:B0-----:R-:W-:Y:S01]  /*17d20*/  IMAD.MOV.U32 R203, RZ, RZ, R193 ;  /* 0x000000ffffcb7224 */ /* 0x001fe200078e00c1 */
[----:B------:R-:W-:-:S02]  /*17d30*/  MOV R193, R16 ;  /* 0x0000001000c17202 */ /* 0x000fc40000000f00 */
[----:B------:R-:W2:Y:S01]  /*17d40*/  LDL.LU R16, [R1+0x35c] ;  /* 0x00035c0001107983 */ /* 0x000ea20000300800 */
[----:B------:R-:W-:-:S04]  /*17d50*/  FMNMX R5, R37, R31, !PT ;  /* 0x0000001f25057209 */ /* 0x000fc80007800000 */
[----:B------:R-:W-:-:S04]  /*17d60*/  FMNMX R5, R235, R5, !PT ;  /* 0x00000005eb057209 */ /* 0x000fc80007800000 */
[----:B------:R-:W-:-:S04]  /*17d70*/  FMNMX R5, R219, R5, !PT ;  /* 0x00000005db057209 */ /* 0x000fc80007800000 */
[----:B------:R-:W-:-:S04]  /*17d80*/  FMNMX R5, R213, R5, !PT ;  /* 0x00000005d5057209 */ /* 0x000fc80007800000 */
[----:B------:R-:W-:-:S04]  /*17d90*/  FMNMX R5, R212, R5, !PT ;  /* 0x00000005d4057209 */ /* 0x000fc80007800000 */
[----:B---3--:R-:W-:Y:S01]  /*17da0*/  FMNMX R5, R211, R5, !PT ;  /* 0x00000005d3057209 */ /* 0x008fe20007800000 */
[----:B------:R0:W-:Y:S03]  /*17db0*/  STS.U16 [R2+0x20100], R14 ;  /* 0x0201000e02007388 */ /* 0x0001e60000000400 */
[----:B------:R-:W-:Y:S01]  /*17dc0*/  FMNMX R5, R210, R5, !PT ;  /* 0x00000005d2057209 */ /* 0x000fe20007800000 */
[----:B------:R1:W-:Y:S03]  /*17dd0*/  STS.U16 [R2+0x20d00], R202 ;  /* 0x020d00ca02007388 */ /* 0x0003e60000000400 */
[----:B------:R-:W-:Y:S01]  /*17de0*/  FMNMX R5, R206, R5, !PT ;  /* 0x00000005ce057209 */ /* 0x000fe20007800000 */
[----:B0-----:R-:W3:Y:S01]  /*17df0*/  LDL.LU R14, [R1+0x304] ;  /* 0x00030400010e7983 */ /* 0x001ee20000300800 */
[----:B-1----:R-:W-:Y:S01]  /*17e00*/  IMAD.MOV.U32 R202, RZ, RZ, R201 ;  /* 0x000000ffffca7224 */ /* 0x002fe200078e00c9 */
[----:B------:R-:W-:-:S02]  /*17e10*/  MOV R201, R196 ;  /* 0x000000c400c97202 */ /* 0x000fc40000000f00 */
[----:B------:R0:W-:Y:S04]  /*17e20*/  STS.U16 [R2+0x21100], R198 ;  /* 0x021100c602007388 */ /* 0x0001e80000000400 */
[----:B------:R-:W-:Y:S04]  /*17e30*/  STS.U16 [R2+0x21500], R195 ;  /* 0x021500c302007388 */ /* 0x000fe80000000400 */
[----:B------:R1:W-:Y:S01]  /*17e40*/  STS.U16 [R2+0x21900], R194 ;  /* 0x021900c202007388 */ /* 0x0003e20000000400 */
[----:B0-----:R-:W-:Y:S02]  /*17e50*/  IMAD.MOV.U32 R198, RZ, RZ, R197 ;  /* 0x000000ffffc67224 */ /* 0x001fe400078e00c5 */
[----:B------:R-:W-:-:S02]  /*17e60*/  IMAD.MOV.U32 R197, RZ, RZ, R160 ;  /* 0x000000ffffc57224 */ /* 0x000fc400078e00a0 */
[----:B------:R-:W-:Y:S01]  /*17e70*/  IMAD.MOV.U32 R160, RZ, RZ, R249 ;  /* 0x000000ffffa07224 */ /* 0x000fe200078e00f9 */
[----:B------:R-:W-:Y:S02]  /*17e80*/  FMNMX R5, R8, R5, !PT ;  /* 0x0000000508057209 */ /* 0x000fe40007800000 */
[----:B-1----:R-:W-:Y:S01]  /*17e90*/  MOV R194, R252 ;  /* 0x000000fc00c27202 */ /* 0x002fe20000000f00 */
[----:B----4-:R0:W-:Y:S04]  /*17ea0*/  STS.U16 [R2+0x20500], R6 ;  /* 0x0205000602007388 */ /* 0x0101e80000000400 */
[----:B0-----:R-:W4:Y:S04]  /*17eb0*/  LDL.LU R6, [R1+0x2f4] ;  /* 0x0002f40001067983 */ /* 0x001f280000300800 */
[----:B------:R-:W3:Y:S04]  /*17ec0*/  LDL.LU R196, [R1+0x2e8] ;  /* 0x0002e80001c47983 */ /* 0x000ee80000300800 */
[----:B------:R-:W3:Y:S04]  /*17ed0*/  LDL.LU R195, [R1+0x2d8] ;  /* 0x0002d80001c37983 */ /* 0x000ee80000300800 */
[----:B------:R-:W3:Y:S04]  /*17ee0*/  LDL.LU R249, [R1+0x2c8] ;  /* 0x0002c80001f97983 */ /* 0x000ee80000300800 */
[----:B------:R-:W3:Y:S04]  /*17ef0*/  LDL.LU R252, [R1+0x2b8] ;  /* 0x0002b80001fc7983 */ /* 0x000ee80000300800 */
[----:B--2---:R0:W-:Y:S04]  /*17f00*/  STS.U16 [R2+0x21d00], R16 ;  /* 0x021d001002007388 */ /* 0x0041e80000000400 */
[----:B0-----:R-:W2:Y:S04]  /*17f10*/  LDL.LU R16, [R1+0x2a8] ;  /* 0x0002a80001107983 */ /* 0x001ea80000300800 */
[----:B------:R0:W-:Y:S04]  /*17f20*/  STL [R1+0xe3c], R8 ;  /* 0x000e3c0801007387 */ /* 0x0001e80000100800 */
[----:B0-----:R-:W4:Y:S01]  /*17f30*/  LDL.LU R8, [R1+0x350] ;  /* 0x0003500001087983 */ /* 0x001f220000300800 */
[----:B------:R-:W-:-:S02]  /*17f40*/  FMNMX R5, R205, R5, !PT ;  /* 0x00000005cd057209 */ /* 0x000fc40007800000 */
[----:B------:R-:W-:-:S04]  /*17f50*/  FMNMX R3, R214, R3, !PT ;  /* 0x00000003d6037209 */ /* 0x000fc80007800000 */
[----:B------:R-:W-:Y:S01]  /*17f60*/  FMNMX R3, R178, R3, !PT ;  /* 0x00000003b2037209 */ /* 0x000fe20007800000 */
[----:B----4-:R0:W-:Y:S04]  /*17f70*/  STS.U16 [R2+0x22100], R8 ;  /* 0x0221000802007388 */ /* 0x0101e80000000400 */
[----:B0-----:R-:W4:Y:S04]  /*17f80*/  LDL.LU R8, [R1+0xe3c] ;  /* 0x000e3c0001087983 */ /* 0x001f280000300800 */
[----:B------:R0:W-:Y:S04]  /*17f90*/  STL [R1+0xe38], R205 ;  /* 0x000e38cd01007387 */ /* 0x0001e80000100800 */
[----:B0-----:R-:W3:Y:S01]  /*17fa0*/  LDL.LU R205, [R1+0x340] ;  /* 0x0003400001cd7983 */ /* 0x001ee20000300800 */
[----:B------:R-:W-:-:S04]  /*17fb0*/  FMNMX R3, R209, R3, !PT ;  /* 0x00000003d1037209 */ /* 0x000fc80007800000 */
[----:B------:R-:W-:-:S04]  /*17fc0*/  FMNMX R3, R208, R3, !PT ;  /* 0x00000003d0037209 */ /* 0x000fc80007800000 */
[----:B------:R-:W-:-:S04]  /*17fd0*/  FMNMX R3, R207, R3, !PT ;  /* 0x00000003cf037209 */ /* 0x000fc80007800000 */
[----:B------:R-:W-:Y:S01]  /*17fe0*/  FMNMX R3, R174, R3, !PT ;  /* 0x00000003ae037209 */ /* 0x000fe20007800000 */
[----:B---3--:R0:W-:Y:S04]  /*17ff0*/  STS.U16 [R2+0x22500], R205 ;  /* 0x022500cd02007388 */ /* 0x0081e80000000400 */
[----:B0-----:R-:W3:Y:S04]  /*18000*/  LDL.LU R205, [R1+0xe38] ;  /* 0x000e380001cd7983 */ /* 0x001ee80000300800 */
[----:B------:R0:W-:Y:S04]  /*18010*/  STL [R1+0xe34], R174 ;  /* 0x000e34ae01007387 */ /* 0x0001e80000100800 */
[----:B0-----:R-:W2:Y:S04]  /*18020*/  LDL.LU R174, [R1+0x330] ;  /* 0x0003300001ae7983 */ /* 0x001ea80000300800 */
[----:B--2---:R0:W-:Y:S04]  /*18030*/  STS.U16 [R2+0x22900], R174 ;  /* 0x022900ae02007388 */ /* 0x0041e80000000400 */
[----:B0-----:R-:W2:Y:S04]  /*18040*/  LDL.LU R174, [R1+0xe34] ;  /* 0x000e340001ae7983 */ /* 0x001ea80000300800 */
[----:B------:R0:W-:Y:S04]  /*18050*/  STL [R1+0xe30], R0 ;  /* 0x000e300001007387 */ /* 0x0001e80000100800 */
[----:B0-----:R-:W4:Y:S01]  /*18060*/  LDL.LU R0, [R1+0x324] ;  /* 0x0003240001007983 */ /* 0x001f220000300800 */
[----:B------:R-:W-:-:S04]  /*18070*/  FMNMX R3, R203, R3, !PT ;  /* 0x00000003cb037209 */ /* 0x000fc80007800000 */
[----:B------:R-:W-:Y:S02]  /*18080*/  FMNMX R3, R202, R3, !PT ;  /* 0x00000003ca037209 */ /* 0x000fe40007800000 */
[----:B------:R-:W-:Y:S02]  /*18090*/  FMNMX R5, R204, R5, !PT ;  /* 0x00000005cc057209 */ /* 0x000fe40007800000 */
[----:B------:R-:W-:Y:S02]  /*180a0*/  FMNMX R3, R201, R3, !PT ;  /* 0x00000003c9037209 */ /* 0x000fe40007800000 */
[----:B------:R-:W-:Y:S02]  /*180b0*/  FMNMX R5, R200, R5, !PT ;  /* 0x00000005c8057209 */ /* 0x000fe40007800000 */
[----:B------:R-:W-:Y:S02]  /*180c0*/  FMNMX R3, R170, R3, !PT ;  /* 0x00000003aa037209 */ /* 0x000fe40007800000 */
[----:B------:R-:W-:-:S02]  /*180d0*/  FMNMX R5, R199, R5, !PT ;  /* 0x00000005c7057209 */ /* 0x000fc40007800000 */
        /* <DEDUP_REMOVED lines=18> */
[----:B------:R-:W-:Y:S01]  /*18200*/  FMNMX R3, R21, R3, !PT ;  /* 0x0000000315037209 */ /* 0x000fe20007800000 */
[----:B------:R0:W-:Y:S01]  /*18210*/  STS.U16 [R2+0x23900], R6 ;  /* 0x0239000602007388 */ /* 0x0001e20000000400 */
[----:B------:R-:W-:Y:S02]  /*18220*/  FMNMX R5, R187, R5, !PT ;  /* 0x00000005bb057209 */ /* 0x000fe40007800000 */
[----:B------:R-:W-:Y:S02]  /*18230*/  FSEL R12, R12, -INF , !P2 ;  /* 0xff8000000c0c7808 */ /* 0x000fe40005000000 */
[----:B------:R-:W-:Y:S02]  /*18240*/  FMNMX R5, R184, R5, !PT ;  /* 0x00000005b8057209 */ /* 0x000fe40007800000 */
[----:B0-----:R-:W-:-:S04]  /*18250*/  FMNMX R6, R18, R3, !PT ;  /* 0x0000000312067209 */ /* 0x001fc80007800000 */
[----:B------:R-:W-:Y:S01]  /*18260*/  FMNMX R6, R17, R6, !PT ;  /* 0x0000000611067209 */ /* 0x000fe20007800000 */
[----:B----4-:R0:W-:Y:S04]  /*18270*/  STS.U16 [R2+0x22d00], R0 ;  /* 0x022d000002007388 */ /* 0x0101e80000000400 */
[----:B0-----:R-:W4:Y:S04]  /*18280*/  LDL.LU R0, [R1+0xe30] ;  /* 0x000e300001007983 */ /* 0x001f280000300800 */
[----:B------:R0:W-:Y:S04]  /*18290*/  STL [R1+0xe2c], R10 ;  /* 0x000e2c0a01007387 */ /* 0x0001e80000100800 */
[----:B0-----:R-:W3:Y:S01]  /*182a0*/  LDL.LU R10, [R1+0x310] ;  /* 0x00031000010a7983 */ /* 0x001ee20000300800 */
[----:B------:R-:W-:-:S02]  /*182b0*/  FMNMX R5, R23, R5, !PT ;  /* 0x0000000517057209 */ /* 0x000fc40007800000 */
[----:B------:R-:W-:Y:S02]  /*182c0*/  FSEL R11, R11, -INF , !P6 ;  /* 0xff8000000b0b7808 */ /* 0x000fe40007000000 */
[----:B------:R-:W-:Y:S02]  /*182d0*/  FMNMX R6, R12, R6, !PT ;  /* 0x000000060c067209 */ /* 0x000fe40007800000 */
[----:B------:R-:W-:Y:S02]  /*182e0*/  FMNMX R3, R20, R5, !PT ;  /* 0x0000000514037209 */ /* 0x000fe40007800000 */
[----:B------:R-:W-:Y:S02]  /*182f0*/  FSEL R7, R7, -INF , !P4 ;  /* 0xff80000007077808 */ /* 0x000fe40006000000 */
[----:B------:R-:W-:Y:S02]  /*18300*/  FMNMX R5, R11, R6, !PT ;  /* 0x000000060b057209 */ /* 0x000fe40007800000 */
[----:B------:R-:W-:-:S02]  /*18310*/  FSEL R153, R153, -INF , !P1 ;  /* 0xff80000099997808 */ /* 0x000fc40004800000 */
[----:B------:R-:W-:-:S04]  /*18320*/  FMNMX R5, R7, R5, !PT ;  /* 0x0000000507057209 */ /* 0x000fc80007800000 */
[----:B------:R-:W-:Y:S01]  /*18330*/  FMNMX R5, R153, R5, !PT ;  /* 0x0000000599057209 */ /* 0x000fe20007800000 */
[----:B------:R-:W-:Y:S04]  /*18340*/  STS.U16 [R2+0x23500], R14 ;  /* 0x0235000e02007388 */ /* 0x000fe80000000400 */
[----:B------:R-:W0:Y:S01]  /*18350*/  SHFL.BFLY PT, R14, R5, 0x2, 0x1f ;  /* 0x0c401f00050e7f89 */ /* 0x000e2200000e0000 */
[----:B------:R-:W-:Y:S02]  /*18360*/  FMNMX R3, R19, R3, !PT ;  /* 0x0000000313037209 */ /* 0x000fe40007800000 */
[----:B------:R-:W-:Y:S02]  /*18370*/  FSEL R13, R13, -INF , !P3 ;  /* 0xff8000000d0d7808 */ /* 0x000fe40005800000 */
[----:B------:R-:W-:-:S02]  /*18380*/  FMNMX R3, R154, R3, !PT ;  /* 0x000000039a037209 */ /* 0x000fc40007800000 */
[----:B------:R-:W-:Y:S02]  /*18390*/  FSEL R15, R15, -INF , !P0 ;  /* 0xff8000000f0f7808 */ /* 0x000fe40004000000 */
[----:B------:R-:W-:Y:S02]  /*183a0*/  FMNMX R3, R13, R3, !PT ;  /* 0x000000030d037209 */ /* 0x000fe40007800000 */
[----:B0-----:R-:W-:-:S05]  /*183b0*/  FMNMX R5, R5, R14, !PT ;  /* 0x0000000e05057209 */ /* 0x001fca0007800000 */
[----:B------:R-:W0:Y:S01]  /*183c0*/  SHFL.BFLY PT, R14, R5, 0x1, 0x1f ;  /* 0x0c201f00050e7f89 */ /* 0x000e2200000e0000 */
[----:B------:R-:W-:Y:S02]  /*183d0*/  FMNMX R6, R15, R3, !PT ;  /* 0x000000030f067209 */ /* 0x000fe40007800000 */
[----:B------:R-:W-:Y:S01]  /*183e0*/  LOP3.LUT R3, R4, 0x40, RZ, 0x3c, !PT ;  /* 0x0000004004037812 */ /* 0x000fe200078e3cff */
[----:B------:R-:W-:Y:S04]  /*183f0*/  STS.U16 [R2+0x23d00], R196 ;  /* 0x023d00c402007388 */ /* 0x000fe80000000400 */
        /* <DEDUP_REMOVED lines=49> */
[----:B---3--:R1:W-:Y:S04]  /*18710*/  STS.U16 [R2+0x23100], R10 ;  /* 0x0231000a02007388 */ /* 0x0083e80000000400 */
[----:B------:R-:W-:Y:S04]  /*18720*/  STS.U16 [R3+0x20200], R155 ;  /* 0x0202009b03007388 */ /* 0x000fe80000000400 */
[----:B------:R-:W-:Y:S04]  /*18730*/  STS.U16 [R3+0x20600], R125 ;  /* 0x0206007d03007388 */ /* 0x000fe80000000400 */
[----:B-1----:R1:W5:Y:S04]  /*18740*/  LDL.LU R10, [R1+0xe2c] ;  /* 0x000e2c00010a7983 */ /* 0x0023680000300800 */
        /* <DEDUP_REMOVED lines=62> */
[----:B---3--:R-:W3:Y:S01]  /*18b30*/  LDL.LU R42, [R1+0x400] ;  /* 0x00040000012a7983 */ /* 0x008ee20000300800 */
[----:B0-----:R-:W-:-:S03]  /*18b40*/  FMNMX R3, R5, R14, !PT ;  /* 0x0000000e05037209 */ /* 0x001fc60007800000 */
[----:B------:R-:W2:Y:S01]  /*18b50*/  LDL.LU R14, [R1+0x404] ;  /* 0x00040400010e7983 */ /* 0x000ea20000300800 */
[----:B------:R-:W-:-:S04]  /*18b60*/  FSEL R152, R152, -INF , !P5 ;  /* 0xff80000098987808 */ /* 0x000fc80006800000 */
[----:B------:R-:W-:-:S05]  /*18b70*/  FMNMX R6, R152, R6, !PT ;  /* 0x0000000698067209 */ /* 0x000fca0007800000 */
[----:B------:R-:W0:Y:S02]  /*18b80*/  SHFL.BFLY PT, R16, R6, 0x2, 0x1f ;  /* 0x0c401f0006107f89 */ /* 0x000e2400000e0000 */
[----:B0-----:R-:W-:-:S05]  /*18b90*/  FMNMX R6, R6, R16, !PT ;  /* 0x0000001006067209 */ /* 0x001fca0007800000 */
[----:B------:R-:W0:Y:S01]  /*18ba0*/  SHFL.BFLY PT, R16, R6, 0x1, 0x1f ;  /* 0x0c201f0006107f89 */ /* 0x000e2200000e0000 */
[----:B------:R-:W-:-:S05]  /*18bb0*/  LOP3.LUT R2, R4, 0x60, RZ, 0x3c, !PT ;  /* 0x0000006004027812 */ /* 0x000fca00078e3cff */
[----:B------:R-:W-:Y:S01]  /*18bc0*/  IMAD.IADD R2, R9, 0x1, R2 ;  /* 0x0000000109027824 */ /* 0x000fe200078e0202 */
[----:B------:R-:W-:Y:S01]  /*18bd0*/  MOV R252, R24 ;  /* 0x0000001800fc7202 */ /* 0x000fe20000000f00 */
[----:B------:R-:W-:Y:S01]  /*18be0*/  IMAD.MOV.U32 R249, RZ, RZ, R25 ;  /* 0x000000fffff97224 */ /* 0x000fe200078e0019 */
[----:B------:R-:W-:Y:S01]  /*18bf0*/  MOV R195, R27 ;  /* 0x0000001b00c37202 */ /* 0x000fe20000000f00 */
[----:B------:R-:W-:Y:S01]  /*18c00*/  IMAD.MOV.U32 R196, RZ, RZ, R26 ;  /* 0x000000ffffc47224 */ /* 0x000fe200078e001a */
[----:B------:R-:W-:Y:S04]  /*18c10*/  STS.U16 [R2+0x20300], R157 ;  /* 0x0203009d02007388 */ /* 0x000fe80000000400 */
[----:B------:R-:W-:Y:S01]  /*18c20*/  STS.U16 [R2+0x20700], R81 ;  /* 0x0207005102007388 */ /* 0x000fe20000000400 */
[----:B0-----:R-:W-:-:S03]  /*18c30*/  FMNMX R4, R6, R16, !PT ;  /* 0x0000001006047209 */ /* 0x001fc60007800000 */
[----:B------:R-:W-:Y:S04]  /*18c40*/  STS.U16 [R2+0x20b00], R80 ;  /* 0x020b005002007388 */ /* 0x000fe80000000400 */
[----:B------:R-:W-:Y:S04]  /*18c50*/  STS.U16 [R2+0x20f00], R79 ;  /* 0x020f004f02007388 */ /* 0x000fe80000000400 */
[----:B------:R-:W-:Y:S04]  /*18c60*/  STS.U16 [R2+0x21300], R78 ;  /* 0x0213004e02007388 */ /* 0x000fe80000000400 */
[----:B------:R-:W-:Y:S04]  /*18c70*/  STS.U16 [R2+0x21700], R77 ;  /* 0x0217004d02007388 */ /* 0x000fe80000000400 */
[----:B------:R-:W-:Y:S04]  /*18c80*/  STS.U16 [R2+0x21b00], R76 ;  /* 0x021b004c02007388 */ /* 0x000fe80000000400 */
[----:B------:R-:W-:Y:S04]  /*18c90*/  STS.U16 [R2+0x21f00], R75 ;  /* 0x021f004b02007388 */ /* 0x000fe80000000400 */
[----:B------:R-:W4:Y:S04]  /*18ca0*/  LDL.LU.64 R24, [R1] ;  /* 0x0000000001187983 */ /* 0x000f280000300a00 */
[----:B------:R-:W-:Y:S04]  /*18cb0*/  STS.U16 [R2+0x33b00], R29 ;  /* 0x033b001d02007388 */ /* 0x000fe80000000400 */
[----:B------:R0:W-:Y:S04]  /*18cc0*/  STS.U16 [R2+0x33f00], R28 ;  /* 0x033f001c02007388 */ /* 0x0001e80000000400 */
[----:B------:R-:W4:Y:S04]  /*18cd0*/  LDL.LU.64 R26, [R1+0x8] ;  /* 0x00000800011a7983 */ /* 0x000f280000300a00 */
[----:B------:R1:W-:Y:S04]  /*18ce0*/  STS.U16 [R2+0x33700], R30 ;  /* 0x0337001e02007388 */ /* 0x0003e80000000400 */
[----:B0-----:R-:W4:Y:S04]  /*18cf0*/  LDL.LU.64 R28, [R1+0x10] ;  /* 0x00001000011c7983 */ /* 0x001f280000300a00 */
[----:B------:R-:W-:Y:S04]  /*18d00*/  STS.U16 [R2+0x32f00], R33 ;  /* 0x032f002102007388 */ /* 0x000fe80000000400 */
[----:B------:R0:W-:Y:S04]  /*18d10*/  STS.U16 [R2+0x33300], R32 ;  /* 0x0333002002007388 */ /* 0x0001e80000000400 */
[----:B------:R-:W-:Y:S04]  /*18d20*/  STS.U16 [R2+0x32700], R35 ;  /* 0x0327002302007388 */ /* 0x000fe80000000400 */
[----:B------:R0:W-:Y:S04]  /*18d30*/  STS.U16 [R2+0x32b00], R34 ;  /* 0x032b002202007388 */ /* 0x0001e80000000400 */
[----:B------:R0:W-:Y:S04]  /*18d40*/  STS.U16 [R2+0x32300], R36 ;  /* 0x0323002402007388 */ /* 0x0001e80000000400 */
        /* <DEDUP_REMOVED lines=29> */
[----:B------:R-:W-:Y:S04]  /*18f20*/  STS.U16 [R2+0x22700], R73 ;  /* 0x0227004902007388 */ /* 0x000fe80000000400 */
[----:B------:R0:W-:Y:S04]  /*18f30*/  STS.U16 [R2+0x22b00], R72 ;  /* 0x022b004802007388 */ /* 0x0001e80000000400 */
[----:B------:R0:W-:Y:S01]  /*18f40*/  STS.U16 [R2+0x22300], R74 ;  /* 0x0223004a02007388 */ /* 0x0001e20000000400 */
[----:B---3--:R-:W-:-:S02]  /*18f50*/  FMNMX R3, R3, R42, !PT ;  /* 0x0000002a03037209 */ /* 0x008fc40007800000 */
[----:B--2---:R-:W-:-:S05]  /*18f60*/  FMNMX R4, R4, R14, !PT ;  /* 0x0000000e04047209 */ /* 0x004fca0007800000 */
[--C-:B------:R-:W-:Y:S02]  /*18f70*/  FADD R231, R31, -R4.reuse ;  /* 0x800000041fe77221 */ /* 0x100fe40000000000 */
[----:B-1----:R-:W2:Y:S01]  /*18f80*/  LDL.LU.64 R30, [R1+0x18] ;  /* 0x00001800011e7983 */ /* 0x002ea20000300a00 */
[----:B------:R-:W-:-:S03]  /*18f90*/  FADD R232, R37, -R4 ;  /* 0x8000000425e87221 */ /* 0x000fc60000000000 */
[----:B0-----:R-:W3:Y:S01]  /*18fa0*/  LDL.LU.64 R32, [R1+0x20] ;  /* 0x0000200001207983 */ /* 0x001ee20000300a00 */
[----:B------:R-:W-:-:S03]  /*18fb0*/  FADD R5, -R3, R42 ;  /* 0x0000002a03057221 */ /* 0x000fc60000000100 */
[----:B------:R-:W3:Y:S04]  /*18fc0*/  LDL.LU.64 R34, [R1+0x28] ;  /* 0x0000280001227983 */ /* 0x000ee80000300a00 */
[----:B------:R-:W3:Y:S04]  /*18fd0*/  LDL.LU.64 R36, [R1+0x30] ;  /* 0x0000300001247983 */ /* 0x000ee80000300a00 */
[----:B------:R-:W3:Y:S01]  /*18fe0*/  LDL.LU.64 R38, [R1+0x38] ;  /* 0x0000380001267983 */ /* 0x000ee20000300a00 */
[----:B------:R-:W-:-:S03]  /*18ff0*/  FADD R225, R48, -R3 ;  /* 0x8000000330e17221 */ /* 0x000fc60000000000 */
        /* <DEDUP_REMOVED lines=54> */
[----:B------:R-:W3:Y:S01]  /*19360*/  LDL.LU.64 R142, [R1+0x1d8] ;  /* 0x0001d800018e7983 */ /* 0x000ee20000300a00 */
[----:B------:R-:W-:-:S03]  /*19370*/  FADD R228, R235, -R4 ;  /* 0x80000004ebe47221 */ /* 0x000fc60000000000 */
[----:B------:R-:W3:Y:S01]  /*19380*/  LDL.LU.64 R144, [R1+0x1e0] ;  /* 0x0001e00001907983 */ /* 0x000ee20000300a00 */
[----:B------:R-:W-:-:S03]  /*19390*/  FADD R227, R219, -R4 ;  /* 0x80000004dbe37221 */ /* 0x000fc60000000000 */
[----:B------:R-:W3:Y:S04]  /*193a0*/  LDL.LU.64 R146, [R1+0x1e8] ;  /* 0x0001e80001927983 */ /* 0x000ee80000300a00 */
[----:B------:R-:W3:Y:S04]  /*193b0*/  LDL.LU.64 R148, [R1+0x1f0] ;  /* 0x0001f00001947983 */ /* 0x000ee80000300a00 */
[----:B------:R-:W3:Y:S04]  /*193c0*/  LDL.LU.64 R150, [R1+0x1f8] ;  /* 0x0001f80001967983 */ /* 0x000ee80000300a00 */
[----:B------:R-:W3:Y:S04]  /*193d0*/  LDL.LU R235, [R1+0xe28] ;  /* 0x000e280001eb7983 */ /* 0x000ee80000300800 */
[----:B------:R-:W3:Y:S04]  /*193e0*/  LDL.LU R219, [R1+0xe24] ;  /* 0x000e240001db7983 */ /* 0x000ee80000300800 */
        /* <DEDUP_REMOVED lines=14> */
[----:B------:R-:W-:-:S04]  /*194d0*/  FMUL R5, R5, 1.4426950216293334961 ;  /* 0x3fb8aa3b05057820 */ /* 0x000fc80000400000 */
[----:B------:R1:W4:Y:S01]  /*194e0*/  MUFU.EX2 R6, R5 ;  /* 0x0000000500067308 */ /* 0x0003220000000800 */
[----:B------:R-:W-:Y:S01]  /*194f0*/  FMUL R230, R230, 1.4426950216293334961 ;  /* 0x3fb8aa3be6e67820 */ /* 0x000fe20000400000 */
[----:B------:R-:W-:Y:S01]  /*19500*/  FMUL R229, R229, 1.4426950216293334961 ;  /* 0x3fb8aa3be5e57820 */ /* 0x000fe20000400000 */
[----:B------:R-:W-:Y:S01]  /*19510*/  FMUL R226, R226, 1.4426950216293334961 ;  /* 0x3fb8aa3be2e27820 */ /* 0x000fe20000400000 */
[----:B-1----:R-:W-:Y:S01]  /*19520*/  FADD R5, -R4, R14 ;  /* 0x0000000e04057221 */ /* 0x002fe20000000100 */
[----:B------:R-:W-:Y:S01]  /*19530*/  FMUL R225, R225, 1.4426950216293334961 ;  /* 0x3fb8aa3be1e17820 */ /* 0x000fe20000400000 */
[----:B------:R-:W-:Y:S02]  /*19540*/  FMUL R232, R232, 1.4426950216293334961 ;  /* 0x3fb8aa3be8e87820 */ /* 0x000fe40000400000 */
[----:B------:R-:W-:Y:S01]  /*19550*/  FMUL R5, R5, 1.4426950216293334961 ;  /* 0x3fb8aa3b05057820 */ /* 0x000fe20000400000 */
[----:B------:R-:W-:Y:S01]  /*19560*/  FMUL R231, R231, 1.4426950216293334961 ;  /* 0x3fb8aa3be7e77820 */ /* 0x000fe20000400000 */
[----:B------:R-:W-:Y:S01]  /*19570*/  FMUL R228, R228, 1.4426950216293334961 ;  /* 0x3fb8aa3be4e47820 */ /* 0x000fe20000400000 */
[----:B------:R-:W-:Y:S01]  /*19580*/  FMUL R227, R227, 1.4426950216293334961 ;  /* 0x3fb8aa3be3e37820 */ /* 0x000fe20000400000 */
[----:B------:R-:W-:Y:S08]  /*19590*/  MUFU.EX2 R230, R230 ;  /* 0x000000e600e67308 */ /* 0x000ff00000000800 */
[----:B------:R-:W1:Y:S08]  /*195a0*/  MUFU.EX2 R5, R5 ;  /* 0x0000000500057308 */ /* 0x000e700000000800 */
[----:B------:R-:W0:Y:S08]  /*195b0*/  MUFU.EX2 R229, R229 ;  /* 0x000000e500e57308 */ /* 0x000e300000000800 */
[----:B------:R-:W-:Y:S08]  /*195c0*/  MUFU.EX2 R226, R226 ;  /* 0x000000e200e27308 */ /* 0x000ff00000000800 */
[----:B------:R-:W-:Y:S08]  /*195d0*/  MUFU.EX2 R225, R225 ;  /* 0x000000e100e17308 */ /* 0x000ff00000000800 */
[----:B------:R-:W-:Y:S08]  /*195e0*/  MUFU.EX2 R232, R232 ;  /* 0x000000e800e87308 */ /* 0x000ff00000000800 */
[----:B------:R-:W0:Y:S08]  /*195f0*/  MUFU.EX2 R231, R231 ;  /* 0x000000e700e77308 */ /* 0x000e300000000800 */
[----:B------:R-:W-:Y:S08]  /*19600*/  MUFU.EX2 R228, R228 ;  /* 0x000000e400e47308 */ /* 0x000ff00000000800 */
[----:B------:R-:W0:Y:S01]  /*19610*/  MUFU.EX2 R227, R227 ;  /* 0x000000e300e37308 */ /* 0x000e220000000800 */
[-C--:B----4-:R-:W-:Y:S01]  /*19620*/  FMUL R26, R26, R6.reuse ;  /* 0x000000061a1a7220 */ /* 0x090fe20000400000 */
[-C--:B------:R-:W-:Y:S01]  /*19630*/  FMUL R27, R27, R6.reuse ;  /* 0x000000061b1b7220 */ /* 0x080fe20000400000 */
[-C--:B--2---:R-:W-:Y:S01]  /*19640*/  FMUL R30, R30, R6.reuse ;  /* 0x000000061e1e7220 */ /* 0x084fe20000400000 */
[-C--:B------:R-:W-:Y:S01]  /*19650*/  FMUL R31, R31, R6.reuse ;  /* 0x000000061f1f7220 */ /* 0x080fe20000400000 */
[-C--:B---3--:R-:W-:Y:S01]  /*19660*/  FMUL R34, R34, R6.reuse ;  /* 0x0000000622227220 */ /* 0x088fe20000400000 */
[-C--:B------:R-:W-:Y:S01]  /*19670*/  FMUL R35, R35, R6.reuse ;  /* 0x0000000623237220 */ /* 0x080fe20000400000 */
        /* <DEDUP_REMOVED lines=28> */
[-C--:B-1----:R-:W-:Y:S01]  /*19840*/  FMUL R24, R24, R5.reuse ;  /* 0x0000000518187220 */ /* 0x082fe20000400000 */
        /* <DEDUP_REMOVED lines=67> */
[----:B------:R-:W-:Y:S01]  /*19c80*/  FMUL R127, R127, R6 ;  /* 0x000000067f7f7220 */ /* 0x000fe20000400000 */
[----:B------:R-:W-:Y:S01]  /*19c90*/  FMUL R125, R125, R5 ;  /* 0x000000057d7d7220 */ /* 0x000fe20000400000 */
[----:B------:R-:W-:-:S02]  /*19ca0*/  IMAD.MOV.U32 R246, RZ, RZ, R183 ;  /* 0x000000fffff67224 */ /* 0x000fc400078e00b7 */
[-C--:B------:R-:W-:Y:S01]  /*19cb0*/  FMUL R128, R128, R5.reuse ;  /* 0x0000000580807220 */ /* 0x080fe20000400000 */
[-C--:B------:R-:W-:Y:S01]  /*19cc0*/  FMUL R129, R129, R5.reuse ;  /* 0x0000000581817220 */ /* 0x080fe20000400000 */
[----:B0-----:R-:W-:Y:S01]  /*19cd0*/  F2FP.F16.F32.PACK_AB R181, R229, R230 ;  /* 0x000000e6e5b5723e */ /* 0x001fe200000000ff */
[-C--:B------:R-:W-:Y:S01]  /*19ce0*/  FMUL R130, R130, R6.reuse ;  /* 0x0000000682827220 */ /* 0x080fe20000400000 */
[-C--:B------:R-:W-:Y:S01]  /*19cf0*/  FMUL R131, R131, R6.reuse ;  /* 0x0000000683837220 */ /* 0x080fe20000400000 */
[----:B------:R-:W-:Y:S04]  /*19d00*/  STS.U16 [R2+0x35f00], R235 ;  /* 0x035f00eb02007388 */ /* 0x000fe80000000400 */
[----:B------:R0:W-:Y:S01]  /*19d10*/  STS.U16 [R2+0x37300], R219 ;  /* 0x037300db02007388 */ /* 0x0001e20000000400 */
[----:B------:R1:W-:Y:S06]  /*19d20*/  MEMBAR.ALL.CTA ;  /* 0x0000000000007992 */ /* 0x0003ec0000008000 */
[----:B-1----:R-:W1:Y:S01]  /*19d30*/  FENCE.VIEW.ASYNC.S ;  /* 0x00000000000073c6 */ /* 0x002e620000000000 */
        /* <DEDUP_REMOVED lines=20> */
[----:B------:R-:W-:-:S02]  /*19e80*/  F2FP.F16.F32.PACK_AB R180, R231, R232 ;  /* 0x000000e8e7b4723e */ /* 0x000fc400000000ff */
[----:B------:R-:W-:Y:S02]  /*19e90*/  F2FP.F16.F32.PACK_AB R182, R227, R228 ;  /* 0x000000e4e3b6723e */ /* 0x000fe400000000ff */
[----:B------:R-:W-:Y:S01]  /*19ea0*/  F2FP.F16.F32.PACK_AB R183, R225, R226 ;  /* 0x000000e2e1b7723e */ /* 0x000fe200000000ff */
[----:B-1----:R-:W-:Y:S06]  /*19eb0*/  BAR.SYNC.DEFER_BLOCKING 0x0 ;  /* 0x0000000000007b1d */ /* 0x002fec0000010000 */
[----:B------:R-:W-:-:S06]  /*19ec0*/  WARPGROUP.ARRIVE ;  /* 0x00000000000079c5 */ /* 0x000fcc0000000000 */
[----:B------:R-:W-:Y:S01]  /*19ed0*/  HGMMA.64x256x16.F32 R24, R180, gdesc[UR4], R24, gsb0 ;  /* 0x03e00004b4187df0 */ /* 0x000fe20008000818 */
[--C-:B------:R-:W-:Y:S01]  /*19ee0*/  FADD R222, R246, -R3.reuse ;  /* 0x80000003f6de7221 */ /* 0x100fe20000000000 */
[--C-:B------:R-:W-:Y:S01]  /*19ef0*/  FADD R221, R215, -R3.reuse ;  /* 0x80000003d7dd7221 */ /* 0x100fe20000000000 */
[--C-:B------:R-:W-:Y:S01]  /*19f00*/  FADD R218, R214, -R3.reuse ;  /* 0x80000003d6da7221 */ /* 0x100fe20000000000 */
[--C-:B------:R-:W-:Y:S01]  /*19f10*/  FADD R224, R213, -R4.reuse ;  /* 0x80000004d5e07221 */ /* 0x100fe20000000000 */
[--C-:B------:R-:W-:Y:S01]  /*19f20*/  FADD R223, R212, -R4.reuse ;  /* 0x80000004d4df7221 */ /* 0x100fe20000000000 */
[--C-:B------:R-:W-:Y:S01]  /*19f30*/  FADD R220, R211, -R4.reuse ;  /* 0x80000004d3dc7221 */ /* 0x100fe20000000000 */
[----:B0-----:R-:W-:Y:S01]  /*19f40*/  FADD R219, R210, -R4 ;  /* 0x80000004d2db7221 */ /* 0x001fe20000000000 */
[----:B------:R-:W-:Y:S01]  /*19f50*/  FADD R217, R178, -R3 ;  /* 0x80000003b2d97221 */ /* 0x000fe20000000000 */
[----:B------:R-:W-:Y:S01]  /*19f60*/  FMUL R222, R222, 1.4426950216293334961 ;  /* 0x3fb8aa3bdede7820 */ /* 0x000fe20000400000 */
[----:B------:R-:W-:Y:S01]  /*19f70*/  FMUL R221, R221, 1.4426950216293334961 ;  /* 0x3fb8aa3bdddd7820 */ /* 0x000fe20000400000 */
[----:B------:R-:W-:Y:S01]  /*19f80*/  FMUL R218, R218, 1.4426950216293334961 ;  /* 0x3fb8aa3bdada7820 */ /* 0x000fe20000400000 */
[----:B------:R-:W-:Y:S01]  /*19f90*/  FMUL R224, R224, 1.4426950216293334961 ;  /* 0x3fb8aa3be0e07820 */ /* 0x000fe20000400000 */
[----:B------:R-:W-:Y:S01]  /*19fa0*/  FMUL R223, R223, 1.4426950216293334961 ;  /* 0x3fb8aa3bdfdf7820 */ /* 0x000fe20000400000 */
[----:B------:R-:W-:Y:S01]  /*19fb0*/  FMUL R220, R220, 1.4426950216293334961 ;  /* 0x3fb8aa3bdcdc7820 */ /* 0x000fe20000400000 */
[----:B------:R-:W-:Y:S01]  /*19fc0*/  FMUL R219, R219, 1.4426950216293334961 ;  /* 0x3fb8aa3bdbdb7820 */ /* 0x000fe20000400000 */
[----:B------:R-:W-:Y:S01]  /*19fd0*/  FMUL R217, R217, 1.4426950216293334961 ;  /* 0x3fb8aa3bd9d97820 */ /* 0x000fe20000400000 */
[----:B------:R-:W-:Y:S08]  /*19fe0*/  MUFU.EX2 R222, R222 ;  /* 0x000000de00de7308 */ /* 0x000ff00000000800 */
[----:B------:R-:W-:Y:S08]  /*19ff0*/  MUFU.EX2 R221, R221 ;  /* 0x000000dd00dd7308 */ /* 0x000ff00000000800 */
[----:B------:R-:W-:Y:S08]  /*1a000*/  MUFU.EX2 R218, R218 ;  /* 0x000000da00da7308 */ /* 0x000ff00000000800 */
[----:B------:R-:W-:Y:S08]  /*1a010*/  MUFU.EX2 R224, R224 ;  /* 0x000000e000e07308 */ /* 0x000ff00000000800 */
[----:B------:R-:W0:Y:S08]  /*1a020*/  MUFU.EX2 R223, R223 ;  /* 0x000000df00df7308 */ /* 0x000e300000000800 */
[----:B------:R-:W-:Y:S08]  /*1a030*/  MUFU.EX2 R220, R220 ;  /* 0x000000dc00dc7308 */ /* 0x000ff00000000800 */
[----:B------:R-:W1:Y:S08]  /*1a040*/  MUFU.EX2 R219, R219 ;  /* 0x000000db00db7308 */ /* 0x000e700000000800 */
[----:B------:R-:W2:Y:S01]  /*1a050*/  MUFU.EX2 R217, R217 ;  /* 0x000000d900d97308 */ /* 0x000ea20000000800 */
[----:B0-----:R-:W-:-:S02]  /*1a060*/  F2FP.F16.F32.PACK_AB R176, R223, R224 ;  /* 0x000000e0dfb0723e */ /* 0x001fc400000000ff */
[----:B------:R-:W-:Y:S02]  /*1a070*/  F2FP.F16.F32.PACK_AB R177, R221, R222 ;  /* 0x000000deddb1723e */ /* 0x000fe400000000ff */
[----:B-1----:R-:W-:Y:S02]  /*1a080*/  F2FP.F16.F32.PACK_AB R178, R219, R220 ;  /* 0x000000dcdbb2723e */ /* 0x002fe400000000ff */
[----:B--2---:R-:W-:Y:S01]  /*1a090*/  F2FP.F16.F32.PACK_AB R179, R217, R218 ;  /* 0x000000dad9b3723e */ /* 0x004fe200000000ff */
[--C-:B------:R-:W-:Y:S01]  /*1a0a0*/  FADD R214, R209, -R3.reuse ;  /* 0x80000003d1d67221 */ /* 0x100fe20000000000 */
[--C-:B------:R-:W-:Y:S01]  /*1a0b0*/  FADD R213, R208, -R3.reuse ;  /* 0x80000003d0d57221 */ /* 0x100fe20000000000 */
[--C-:B------:R-:W-:Y:S01]  /*1a0c0*/  FADD R210, R207, -R3.reuse ;  /* 0x80000003cfd27221 */ /* 0x100fe20000000000 */
[--C-:B------:R-:W-:Y:S01]  /*1a0d0*/  FADD R216, R206, -R4.reuse ;  /* 0x80000004ced87221 */ /* 0x100fe20000000000 */
[--C-:B------:R-:W-:Y:S01]  /*1a0e0*/  FADD R215, R8, -R4.reuse ;  /* 0x8000000408d77221 */ /* 0x100fe20000000000 */
[--C-:B------:R-:W-:Y:S01]  /*1a0f0*/  FADD R212, R205, -R4.reuse ;  /* 0x80000004cdd47221 */ /* 0x100fe20000000000 */
[----:B------:R-:W-:Y:S01]  /*1a100*/  FADD R211, R204, -R4 ;  /* 0x80000004ccd37221 */ /* 0x000fe20000000000 */
        /* <DEDUP_REMOVED lines=9> */
[----:B------:R-:W-:Y:S01]  /*1a1a0*/  MUFU.EX2 R214, R214 ;  /* 0x000000d600d67308 */ /* 0x000fe20000000800 */
[----:B------:R-:W-:-:S02]  /*1a1b0*/  WARPGROUP.DEPBAR.LE gsb0, 0x0 ;  /* 0x00008000000079c5 */ /* 0x000fc40000010000 */
[----:B------:R-:W-:Y:S01]  /*1a1c0*/  WARPGROUP.ARRIVE ;  /* 0x00000000000079c5 */ /* 0x000fe20000000000 */
[----:B------:R-:W-:Y:S01]  /*1a1d0*/  UIADD3.64 UR12, UR10, 0x2, URZ ;  /* 0x000000020a0c7897 */ /* 0x000fe2000fffe03f */
[--C-:B------:R-:W-:Y:S01]  /*1a1e0*/  FADD R206, R203, -R3.reuse ;  /* 0x80000003cbce7221 */ /* 0x100fe20000000000 */
[--C-:B------:R-:W-:Y:S01]  /*1a1f0*/  FADD R208, R200, -R4.reuse ;  /* 0x80000004c8d07221 */ /* 0x100fe20000000000 */
[--C-:B------:R-:W-:Y:S01]  /*1a200*/  FADD R207, R199, -R4.reuse ;  /* 0x80000004c7cf7221 */ /* 0x100fe20000000000 */
[--C-:B------:R-:W-:Y:S01]  /*1a210*/  FADD R190, R190, -R3.reuse ;  /* 0x80000003bebe7221 */ /* 0x100fe20000000000 */
[----:B------:R-:W-:Y:S01]  /*1a220*/  HGMMA.64x256x16.F32 R24, R176, gdesc[UR8], R24, gsb0 ;  /* 0x03e00008b0187df0 */ /* 0x000fe20008000818 */
[----:B------:R-:W-:Y:S01]  /*1a230*/  MUFU.EX2 R213, R213 ;  /* 0x000000d500d57308 */ /* 0x000fe20000000800 */
[--C-:B------:R-:W-:Y:S01]  /*1a240*/  FADD R189, R189, -R3.reuse ;  /* 0x80000003bdbd7221 */ /* 0x100fe20000000000 */
[--C-:B------:R-:W-:Y:S01]  /*1a250*/  FADD R186, R186, -R3.reuse ;  /* 0x80000003baba7221 */ /* 0x100fe20000000000 */
[--C-:B------:R-:W-:Y:S01]  /*1a260*/  FADD R192, R162, -R4.reuse ;  /* 0x80000004a2c07221 */ /* 0x100fe20000000000 */
[--C-:B------:R-:W-:Y:S01]  /*1a270*/  FADD R191, R191, -R4.reuse ;  /* 0x80000004bfbf7221 */ /* 0x100fe20000000000 */
[--C-:B------:R-:W-:Y:S01]  /*1a280*/  FADD R188, R188, -R4.reuse ;  /* 0x80000004bcbc7221 */ /* 0x100fe20000000000 */
[--C-:B------:R-:W-:Y:S01]  /*1a290*/  FADD R187, R187, -R4.reuse ;  /* 0x80000004bbbb7221 */ /* 0x100fe20000000000 */
[--C-:B------:R-:W-:Y:S01]  /*1a2a0*/  FADD R185, R185, -R3.reuse ;  /* 0x80000003b9b97221 */ /* 0x100fe20000000000 */
        /* <DEDUP_REMOVED lines=13> */
[----:B------:R-:W-:Y:S01]  /*1a380*/  FADD R13, R13, -R4 ;  /* 0x800000040d0d7221 */ /* 0x000fe20000000000 */
[----:B------:R-:W-:Y:S01]  /*1a390*/  FADD R2, R153, -R3 ;  /* 0x8000000399027221 */ /* 0x000fe20000000000 */
[----:B------:R-:W2:Y:S01]  /*1a3a0*/  LDL.LU R8, [R1+0xe20] ;  /* 0x000e200001087983 */ /* 0x000ea20000300800 */
[----:B------:R-:W0:Y:S08]  /*1a3b0*/  MUFU.EX2 R215, R215 ;  /* 0x000000d700d77308 */ /* 0x000e300000000800 */
[----:B------:R-:W-:Y:S08]  /*1a3c0*/  MUFU.EX2 R212, R212 ;  /* 0x000000d400d47308 */ /* 0x000ff00000000800 */
[----:B------:R-:W1:Y:S08]  /*1a3d0*/  MUFU.EX2 R211, R211 ;  /* 0x000000d300d37308 */ /* 0x000e700000000800 */
[----:B------:R-:W3:Y:S01]  /*1a3e0*/  MUFU.EX2 R209, R209 ;  /* 0x000000d100d17308 */ /* 0x000ee20000000800 */
[----:B0-----:R-:W-:-:S02]  /*1a3f0*/  F2FP.F16.F32.PACK_AB R172, R215, R216 ;  /* 0x000000d8d7ac723e */ /* 0x001fc400000000ff */
[----:B------:R-:W-:Y:S02]  /*1a400*/  F2FP.F16.F32.PACK_AB R173, R213, R214 ;  /* 0x000000d6d5ad723e */ /* 0x000fe400000000ff */
[----:B-1----:R-:W-:Y:S02]  /*1a410*/  F2FP.F16.F32.PACK_AB R174, R211, R212 ;  /* 0x000000d4d3ae723e */ /* 0x002fe400000000ff */
[----:B---3--:R-:W-:Y:S01]  /*1a420*/  F2FP.F16.F32.PACK_AB R175, R209, R210 ;  /* 0x000000d2d1af723e */ /* 0x008fe200000000ff */
[----:B------:R-:W-:Y:S01]  /*1a430*/  UMOV UR14, UR12 ;  /* 0x0000000c000e7c82 */ /* 0x000fe20008000000 */
[----:B------:R-:W-:Y:S01]  /*1a440*/  UMOV UR15, UR13 ;  /* 0x0000000d000f7c82 */ /* 0x000fe20008000000 */
        /* <DEDUP_REMOVED lines=17> */
[----:B------:R-:W0:Y:S01]  /*1a560*/  MUFU.EX2 R207, R207 ;  /* 0x000000cf00cf7308 */ /* 0x000e220000000800 */
[----:B------:R-:W-:-:S02]  /*1a570*/  WARPGROUP.DEPBAR.LE gsb0, 0x0 ;  /* 0x00008000000079c5 */ /* 0x000fc40000010000 */
[----:B------:R-:W-:-:S06]  /*1a580*/  WARPGROUP.ARRIVE ;  /* 0x00000000000079c5 */ /* 0x000fcc0000000000 */
[----:B------:R-:W-:Y:S01]  /*1a590*/  HGMMA.64x256x16.F32 R24, R172, gdesc[UR12], R24, gsb0 ;  /* 0x03e0000cac187df0 */ /* 0x000fe20008000818 */
        /* <DEDUP_REMOVED lines=26> */
[----:B------:R-:W1:Y:S01]  /*1a740*/  MUFU.EX2 R193, R193 ;  /* 0x000000c100c17308 */ /* 0x000e620000000800 */
[----:B------:R-:W-:-:S02]  /*1a750*/  WARPGROUP.DEPBAR.LE gsb0, 0x0 ;  /* 0x00008000000079c5 */ /* 0x000fc40000010000 */
[----:B------:R-:W-:-:S06]  /*1a760*/  WARPGROUP.ARRIVE ;  /* 0x00000000000079c5 */ /* 0x000fcc0000000000 */
[----:B------:R-:W-:Y:S01]  /*1a770*/  HGMMA.64x256x16.F32 R24, R168, gdesc[UR12], R24, gsb0 ;  /* 0x03e0000ca8187df0 */ /* 0x000fe20008000818 */
[----:B------:R-:W-:Y:S01]  /*1a780*/  R2UR UR15, R196 ;  /* 0x00000000c40f72ca */ /* 0x000fe200000e0000 */
[--C-:B------:R-:W-:Y:S01]  /*1a790*/  FADD R196, R164, -R4.reuse ;  /* 0x80000004a4c47221 */ /* 0x100fe20000000000 */
[----:B------:R-:W-:Y:S01]  /*1a7a0*/  R2UR UR14, R195 ;  /* 0x00000000c30e72ca */ /* 0x000fe200000e0000 */
[----:B------:R-:W-:Y:S02]  /*1a7b0*/  FADD R195, R165, -R4 ;  /* 0x80000004a5c37221 */ /* 0x000fe40000000000 */
[----:B------:R-:W-:Y:S02]  /*1a7c0*/  FMUL R196, R196, 1.4426950216293334961 ;  /* 0x3fb8aa3bc4c47820 */ /* 0x000fe40000400000 */
[----:B------:R-:W-:-:S04]  /*1a7d0*/  FMUL R195, R195, 1.4426950216293334961 ;  /* 0x3fb8aa3bc3c37820 */ /* 0x000fc80000400000 */
[----:B------:R-:W-:Y:S08]  /*1a7e0*/  MUFU.EX2 R196, R196 ;  /* 0x000000c400c47308 */ /* 0x000ff00000000800 */
[----:B------:R-:W3:Y:S01]  /*1a7f0*/  MUFU.EX2 R195, R195 ;  /* 0x000000c300c37308 */ /* 0x000ee20000000800 */
[----:B0-----:R-:W-:Y:S02]  /*1a800*/  F2FP.F16.F32.PACK_AB R164, R199, R200 ;  /* 0x000000c8c7a4723e */ /* 0x001fe400000000ff */
[----:B------:R-:W-:-:S02]  /*1a810*/  F2FP.F16.F32.PACK_AB R165, R197, R198 ;  /* 0x000000c6c5a5723e */ /* 0x000fc400000000ff */
[----:B-1----:R-:W-:Y:S02]  /*1a820*/  F2FP.F16.F32.PACK_AB R167, R193, R194 ;  /* 0x000000c2c1a7723e */ /* 0x002fe400000000ff */
[----:B---3--:R-:W-:Y:S01]  /*1a830*/  F2FP.F16.F32.PACK_AB R166, R195, R196 ;  /* 0x000000c4c3a6723e */ /* 0x008fe200000000ff */
        /* <DEDUP_REMOVED lines=15> */
[----:B------:R-:W3:Y:S01]  /*1a930*/  MUFU.EX2 R185, R185 ;  /* 0x000000b900b97308 */ /* 0x000ee20000000800 */
[----:B0-----:R-:W-:Y:S01]  /*1a940*/  F2FP.F16.F32.PACK_AB R160, R191, R192 ;  /* 0x000000c0bfa0723e */ /* 0x001fe200000000ff */
[----:B------:R-:W-:-:S02]  /*1a950*/  WARPGROUP.DEPBAR.LE gsb0, 0x0 ;  /* 0x00008000000079c5 */ /* 0x000fc40000010000 */
[----:B------:R-:W-:-:S06]  /*1a960*/  WARPGROUP.ARRIVE ;  /* 0x00000000000079c5 */ /* 0x000fcc0000000000 */
[----:B------:R-:W-:Y:S01]  /*1a970*/  HGMMA.64x256x16.F32 R24, R164, gdesc[UR12], R24, gsb0 ;  /* 0x03e0000ca4187df0 */ /* 0x000fe20008000818 */
[----:B------:R-:W-:Y:S02]  /*1a980*/  F2FP.F16.F32.PACK_AB R161, R189, R190 ;  /* 0x000000bebda1723e */ /* 0x000fe400000000ff */
        /* <DEDUP_REMOVED lines=22> */
[----:B------:R-:W-:Y:S02]  /*1aaf0*/  WARPGROUP.DEPBAR.LE gsb0, 0x0 ;  /* 0x00008000000079c5 */ /* 0x000fe40000010000 */
[----:B------:R-:W-:-:S06]  /*1ab00*/  WARPGROUP.ARRIVE ;  /* 0x00000000000079c5 */ /* 0x000fcc0000000000 */
[----:B------:R-:W-:Y:S01]  /*1ab10*/  HGMMA.64x256x16.F32 R24, R160, gdesc[UR16], R24, gsb0 ;  /* 0x03e00010a0187df0 */ /* 0x000fe20008000818 */
[----:B------:R-:W-:Y:S01]  /*1ab20*/  FADD R12, R11, -R3 ;  /* 0x800000030b0c7221 */ /* 0x000fe20000000000 */
[--C-:B------:R-:W-:Y:S01]  /*1ab30*/  FADD R11, R15, -R4.reuse ;  /* 0x800000040f0b7221 */ /* 0x100fe20000000000 */
        /* <DEDUP_REMOVED lines=23> */
[----:B------:R-:W-:Y:S03]  /*1acb0*/  HGMMA.64x256x16.F32 R24, R156, gdesc[UR20], R24, gsb0 ;  /* 0x03e000149c187df0 */ /* 0x000fe60008000818 */
[----:B------:R-:W-:Y:S02]  /*1acc0*/  WARPGROUP.DEPBAR.LE gsb0, 0x0 ;  /* 0x00008000000079c5 */ /* 0x000fe40000010000 */
[----:B------:R-:W-:-:S15]  /*1acd0*/  WARPGROUP.ARRIVE ;  /* 0x00000000000079c5 */ /* 0x000fde0000000000 */
[----:B------:R-:W-:-:S08]  /*1ace0*/  NOP ;  /* 0x0000000000007918 */ /* 0x000fd00000000000 */
[----:B------:R-:W-:Y:S03]  /*1acf0*/  HGMMA.64x256x16.F32 R24, R152, gdesc[UR24], R24, gsb0 ;  /* 0x03e0001898187df0 */ /* 0x000fe60008000818 */
[----:B------:R-:W-:Y:S02]  /*1ad00*/  WARPGROUP.DEPBAR.LE gsb0, 0x0 ;  /* 0x00008000000079c5 */ /* 0x000fe40000010000 */
[----:B------:R-:W-:Y:S04]  /*1ad10*/  STL.64 [R1], R24 ;  /* 0x0000001801007387 */ /* 0x000fe80000100a00 */
        /* <DEDUP_REMOVED lines=62> */
[----:B------:R0:W-:Y:S04]  /*1b100*/  STL.64 [R1+0x1f8], R150 ;  /* 0x0001f89601007387 */ /* 0x0001e80000100a00 */
[----:B0-----:R-:W3:Y:S04]  /*1b110*/  LDL.LU.64 R150, [R1+0xe18] ;  /* 0x000e180001967983 */ /* 0x001ee80000300a00 */
[----:B------:R-:W4:Y:S04]  /*1b120*/  LDL.LU.64 R148, [R1+0xe10] ;  /* 0x000e100001947983 */ /* 0x000f280000300a00 */
[----:B------:R-:W2:Y:S04]  /*1b130*/  LDL.LU.64 R146, [R1+0xe08] ;  /* 0x000e080001927983 */ /* 0x000ea80000300a00 */
        /* <DEDUP_REMOVED lines=61> */
[----:B------:R-:W2:Y:S04]  /*1b510*/  LDL.LU R235, [R1+0x42c] ;  /* 0x00042c0001eb7983 */ /* 0x000ea80000300800 */
[----:B------:R-:W2:Y:S04]  /*1b520*/  LDL.LU R234, [R1+0x428] ;  /* 0x0004280001ea7983 */ /* 0x000ea80000300800 */
[----:B------:R-:W2:Y:S01]  /*1b530*/  LDL R233, [R1+0xc14] ;  /* 0x000c140001e97983 */ /* 0x000ea20000100800 */
[-C--:B---3--:R-:W-:Y:S01]  /*1b540*/  FMUL R150, R150, R6.reuse ;  /* 0x0000000696967220 */ /* 0x088fe20000400000 */
[-C--:B------:R-:W-:Y:S01]  /*1b550*/  FMUL R151, R151, R6.reuse ;  /* 0x0000000697977220 */ /* 0x080fe20000400000 */
[-C--:B----4-:R-:W-:Y:S01]  /*1b560*/  FMUL R148, R148, R5.reuse ;  /* 0x0000000594947220 */ /* 0x090fe20000400000 */
[-C--:B------:R-:W-:Y:S01]  /*1b570*/  FMUL R149, R149, R5.reuse ;  /* 0x0000000595957220 */ /* 0x080fe20000400000 */
[-C--:B--2---:R-:W-:Y:S01]  /*1b580*/  FMUL R146, R146, R6.reuse ;  /* 0x0000000692927220 */ /* 0x084fe20000400000 */
        /* <DEDUP_REMOVED lines=122> */
[----:B------:R-:W-:-:S06]  /*1bd30*/  FMUL R25, R25, R5 ;  /* 0x0000000519197220 */ /* 0x000fcc0000400000 */
[----:B------:R-:W-:-:S06]  /*1bd40*/  WARPGROUP.ARRIVE ;  /* 0x00000000000079c5 */ /* 0x000fcc0000000000 */
[----:B------:R-:W-:Y:S03]  /*1bd50*/  HGMMA.64x256x16.F32 R24, R180, gdesc[UR28], R24, gsb0 ;  /* 0x03e0001cb4187df0 */ /* 0x000fe60008000818 */
[----:B------:R-:W-:Y:S02]  /*1bd60*/  WARPGROUP.DEPBAR.LE gsb0, 0x0 ;  /* 0x00008000000079c5 */ /* 0x000fe40000010000 */
[----:B------:R-:W-:-:S15]  /*1bd70*/  WARPGROUP.ARRIVE ;  /* 0x00000000000079c5 */ /* 0x000fde0000000000 */
[----:B------:R-:W-:-:S08]  /*1bd80*/  NOP ;  /* 0x0000000000007918 */ /* 0x000fd00000000000 */
        /* <DEDUP_REMOVED lines=16> */
[----:B------:R-:W-:Y:S01]  /*1be90*/  HGMMA.64x256x16.F32 R24, R160, gdesc[UR48], R24, gsb0 ;  /* 0x03e00030a0187df0 */ /* 0x000fe20008000818 */
[----:B------:R-:W-:Y:S01]  /*1bea0*/  FADD R229, R230, R229 ;  /* 0x000000e5e6e57221 */ /* 0x000fe20000000000 */
[----:B------:R-:W-:-:S03]  /*1beb0*/  FADD R231, R232, R231 ;  /* 0x000000e7e8e77221 */ /* 0x000fc60000000000 */
        /* <DEDUP_REMOVED lines=33> */
[----:B------:R-:W-:Y:S01]  /*1c0d0*/  FADD R196, R196, R199 ;  /* 0x000000c7c4c47221 */ /* 0x000fe20000000000 */
[----:B------:R-:W-:Y:S02]  /*1c0e0*/  WARPGROUP.DEPBAR.LE gsb0, 0x0 ;  /* 0x00008000000079c5 */ /* 0x000fe40000010000 */
[----:B------:R-:W-:-:S06]  /*1c0f0*/  WARPGROUP.ARRIVE ;  /* 0x00000000000079c5 */ /* 0x000fcc0000000000 */
        /* <DEDUP_REMOVED lines=25> */
[----:B------:R-:W0:Y:S01]  /*1c290*/  S2R R246, SR_CTAID.X ;  /* 0x0000000000f67919 */ /* 0x000e220000002500 */
[----:B------:R-:W-:Y:S01]  /*1c2a0*/  IADD3 R249, P0, R249, 0x80, RZ ;  /* 0x00000080f9f97810 */ /* 0x000fe20007f1e0ff */
[----:B------:R-:W-:Y:S01]  /*1c2b0*/  FADD R2, R2, R7 ;  /* 0x0000000702027221 */ /* 0x000fe20000000000 */
[----:B------:R-:W-:Y:S01]  /*1c2c0*/  FADD R7, R15, R11 ;  /* 0x0000000b0f077221 */ /* 0x000fe20000000000 */
[----:B------:R-:W1:Y:S03]  /*1c2d0*/  LDC R13, c[0x0][0x254] ;  /* 0x00009500ff0d7b82 */ /* 0x000e660000000800 */
[----:B------:R-:W2:Y:S04]  /*1c2e0*/  SHFL.BFLY PT, R11, R2, 0x2, 0x1f ;  /* 0x0c401f00020b7f89 */ /* 0x000ea800000e0000 */
[----:B------:R-:W3:Y:S01]  /*1c2f0*/  SHFL.BFLY PT, R12, R7, 0x2, 0x1f ;  /* 0x0c401f00070c7f89 */ /* 0x000ee200000e0000 */
[----:B--2---:R-:W-:Y:S01]  /*1c300*/  FADD R2, R2, R11 ;  /* 0x0000000b02027221 */ /* 0x004fe20000000000 */
[----:B---3--:R-:W-:-:S04]  /*1c310*/  FADD R7, R7, R12 ;  /* 0x0000000c07077221 */ /* 0x008fc80000000000 */
[----:B------:R-:W2:Y:S04]  /*1c320*/  SHFL.BFLY PT, R11, R2, 0x1, 0x1f ;  /* 0x0c201f00020b7f89 */ /* 0x000ea800000e0000 */
[----:B------:R-:W3:Y:S01]  /*1c330*/  SHFL.BFLY PT, R12, R7, 0x1, 0x1f ;  /* 0x0c201f00070c7f89 */ /* 0x000ee200000e0000 */
[----:B------:R-:W-:Y:S02]  /*1c340*/  IMAD.X R252, RZ, RZ, R252, P0 ;  /* 0x000000fffffc7224 */ /* 0x000fe400000e06fc */
[----:B0-----:R-:W-:Y:S01]  /*1c350*/  IMAD.SHL.U32 R246, R246, 0x80, RZ ;  /* 0x00000080f6f67824 */ /* 0x001fe200078e00ff */
[----:B------:R0:W-:Y:S04]  /*1c360*/  STL [R1+0x3ec], R249 ;  /* 0x0003ecf901007387 */ /* 0x0001e80000100800 */
[----:B------:R0:W-:Y:S01]  /*1c370*/  STL [R1+0x3f8], R252 ;  /* 0x0003f8fc01007387 */ /* 0x0001e20000100800 */
[----:B------:R-:W-:Y:S01]  /*1c380*/  IADD3 R236, R246, 0x80, RZ ;  /* 0x00000080f6ec7810 */ /* 0x000fe20007ffe0ff */
[----:B--2---:R-:W-:Y:S01]  /*1c390*/  FADD R2, R2, R11 ;  /* 0x0000000b02027221 */ /* 0x004fe20000000000 */
[----:B---3--:R-:W-:-:S03]  /*1c3a0*/  FADD R7, R7, R12 ;  /* 0x0000000c07077221 */ /* 0x008fc60000000000 */
[----:B------:R-:W-:Y:S01]  /*1c3b0*/  FFMA R235, R6, R235, R2 ;  /* 0x000000eb06eb7223 */ /* 0x000fe20000000002 */
[----:B------:R-:W-:-:S04]  /*1c3c0*/  FFMA R234, R5, R234, R7 ;  /* 0x000000ea05ea7223 */ /* 0x000fc80000000007 */
[----:B------:R0:W-:Y:S01]  /*1c3d0*/  STL [R1+0x42c], R235 ;  /* 0x00042ceb01007387 */ /* 0x0001e20000100800 */
[----:B------:R-:W-:Y:S02]  /*1c3e0*/  WARPGROUP.DEPBAR.LE gsb0, 0x0 ;  /* 0x00008000000079c5 */ /* 0x000fe40000010000 */
[----:B------:R-:W-:-:S06]  /*1c3f0*/  WARPGROUP.ARRIVE ;  /* 0x00000000000079c5 */ /* 0x000fcc0000000000 */
[----:B------:R-:W-:Y:S01]  /*1c400*/  HGMMA.64x256x16.F32 R24, R152, gdesc[UR56], R24, gsb0 ;  /* 0x03e0003898187df0 */ /* 0x000fe20008000818 */
[----:B------:R0:W-:Y:S01]  /*1c410*/  STL [R1+0x428], R234 ;  /* 0x000428ea01007387 */ /* 0x0001e20000100800 */
[----:B------:R-:W-:-:S03]  /*1c420*/  ISETP.GE.U32.AND P0, PT, R249, R236, PT ;  /* 0x000000ecf900720c */ /* 0x000fc60003f06070 */
[----:B------:R0:W-:Y:S04]  /*1c430*/  STL [R1+0x404], R4 ;  /* 0x0004040401007387 */ /* 0x0001e80000100800 */
[----:B------:R0:W-:Y:S01]  /*1c440*/  STL [R1+0x400], R3 ;  /* 0x0004000301007387 */ /* 0x0001e20000100800 */
[----:B------:R-:W-:Y:S01]  /*1c450*/  ISETP.GE.U32.AND.EX P0, PT, R252, RZ, PT, P0 ;  /* 0x000000fffc00720c */ /* 0x000fe20003f06100 */
[----:B-1----:R-:W-:Y:S01]  /*1c460*/  IMAD R8, R13, 0x80, R8 ;  /* 0x000000800d087824 */ /* 0x002fe200078e0208 */
[----:B------:R-:W-:Y:S01]  /*1c470*/  LEA R0, R233, R0, 0x7 ;  /* 0x00000000e9007211 */ /* 0x000fe200078e38ff */
[----:B------:R-:W-:Y:S01]  /*1c480*/  IMAD.MOV.U32 R11, RZ, RZ, R3 ;  /* 0x000000ffff0b7224 */ /* 0x000fe200078e0003 */
[----:B------:R-:W-:Y:S02]  /*1c490*/  WARPGROUP.DEPBAR.LE gsb0, 0x0 ;  /* 0x00008000000079c5 */ /* 0x000fe40000010000 */
[----:B------:R-:W-:-:S07]  /*1c4a0*/  IMAD.MOV.U32 R152, RZ, RZ, R4 ;  /* 0x000000ffff987224 */ /* 0x000fce00078e0004 */
[----:B0-----:R-:W-:Y:S05]  /*1c4b0*/  @!P0 BRA `(.L_x_1) ;  /* 0xfffffefc00188947 */ /* 0x001fea000383ffff */
.L_x_0:
[----:B------:R-:W2:Y:S04]  /*1c4c0*/  LDL.LU R2, [R1+0x42c] ;  /* 0x00042c0001027983 */ /* 0x000ea80000300800 */
[----:B------:R-:W3:Y:S04]  /*1c4d0*/  LDL.LU R23, [R1] ;  /* 0x0000000001177983 */ /* 0x000ee80000300800 */
[----:B------:R-:W4:Y:S04]  /*1c4e0*/  LDL.LU R22, [R1+0x10] ;  /* 0x0000100001167983 */ /* 0x000f280000300800 */
        /* <DEDUP_REMOVED lines=13> */
[----:B------:R-:W-:Y:S04]  /*1c5c0*/  STL [R1+0xc24], R152 ;  /* 0x000c249801007387 */ /* 0x000fe80000100800 */
[----:B------:R0:W-:Y:S04]  /*1c5d0*/  STL [R1+0xc20], R11 ;  /* 0x000c200b01007387 */ /* 0x0001e80000100800 */
[----:B------:R-:W4:Y:S01]  /*1c5e0*/  LDL.LU R3, [R1+0x428] ;  /* 0x0004280001037983 */ /* 0x000f220000300800 */
[----:B------:R-:W-:Y:S01]  /*1c5f0*/  IMAD.MOV.U32 R8, RZ, RZ, 0x3dc6b27f ;  /* 0x3dc6b27fff087424 */ /* 0x000fe200078e00ff */
[----:B------:R-:W-:Y:S01]  /*1c600*/  BAR.SYNC.DEFER_BLOCKING 0x0 ;  /* 0x0000000000007b1d */ /* 0x000fe20000010000 */
[----:B--2---:R-:W-:-:S02]  /*1c610*/  FSETP.GT.AND P0, PT, |R2|, 8.50705917302346158658e+37, PT ;  /* 0x7e8000000200780b */ /* 0x004fc40003f04200 */
[----:B------:R-:W-:Y:S02]  /*1c620*/  FSETP.GEU.AND P2, PT, R2, 1.175494350822287508e-38, PT ;  /* 0x008000000200780b */ /* 0x000fe40003f4e000 */
[----:B---3--:R-:W-:Y:S01]  /*1c630*/  MOV R154, R23 ;  /* 0x00000017009a7202 */ /* 0x008fe20000000f00 */
[----:B----4-:R-:W-:Y:S02]  /*1c640*/  IMAD.MOV.U32 R153, RZ, RZ, R22 ;  /* 0x000000ffff997224 */ /* 0x010fe400078e0016 */
[----:B------:R-:W-:Y:S02]  /*1c650*/  IMAD.MOV.U32 R23, RZ, RZ, R21 ;  /* 0x000000ffff177224 */ /* 0x000fe400078e0015 */
[----:B------:R-:W-:Y:S01]  /*1c660*/  IMAD.MOV.U32 R156, RZ, RZ, R153 ;  /* 0x000000ffff9c7224 */ /* 0x000fe200078e0099 */
[----:B------:R-:W-:Y:S01]  /*1c670*/  MOV R22, R20 ;  /* 0x0000001400167202 */ /* 0x000fe20000000f00 */
[----:B------:R-:W-:Y:S02]  /*1c680*/  IMAD.MOV.U32 R155, RZ, RZ, R23 ;  /* 0x000000ffff9b7224 */ /* 0x000fe400078e0017 */
[----:B------:R-:W-:-:S04]  /*1c690*/  IMAD.MOV.U32 R21, RZ, RZ, R19 ;  /* 0x000000ffff157224 */ /* 0x000fc800078e0013 */
[----:B------:R-:W-:Y:S02]  /*1c6a0*/  IMAD.MOV.U32 R153, RZ, RZ, R21 ;  /* 0x000000ffff997224 */ /* 0x000fe400078e0015 */
[----:B------:R-:W-:Y:S01]  /*1c6b0*/  IMAD.MOV.U32 R20, RZ, RZ, R18 ;  /* 0x000000ffff147224 */ /* 0x000fe200078e0012 */
[----:B------:R-:W-:-:S03]  /*1c6c0*/  MOV R19, R17 ;  /* 0x0000001100137202 */ /* 0x000fc60000000f00 */
[----:B------:R-:W-:Y:S02]  /*1c6d0*/  IMAD.MOV.U32 R170, RZ, RZ, R20 ;  /* 0x000000ffffaa7224 */ /* 0x000fe400078e0014 */
[----:B------:R-:W-:Y:S01]  /*1c6e0*/  IMAD.MOV.U32 R18, RZ, RZ, R16 ;  /* 0x000000ffff127224 */ /* 0x000fe200078e0010 */
[----:B------:R-:W-:Y:S01]  /*1c6f0*/  MOV R169, R19 ;  /* 0x0000001300a97202 */ /* 0x000fe20000000f00 */
[----:B------:R-:W-:Y:S02]  /*1c700*/  IMAD.MOV.U32 R17, RZ, RZ, R15 ;  /* 0x000000ffff117224 */ /* 0x000fe400078e000f */
[----:B------:R-:W-:Y:S01]  /*1c710*/  IMAD.MOV.U32 R168, RZ, RZ, R18 ;  /* 0x000000ffffa87224 */ /* 0x000fe200078e0012 */
[----:B------:R-:W-:Y:S01]  /*1c720*/  MOV R16, R14 ;  /* 0x0000000e00107202 */ /* 0x000fe20000000f00 */
[----:B------:R-:W-:Y:S02]  /*1c730*/  IMAD.MOV.U32 R167, RZ, RZ, R17 ;  /* 0x000000ffffa77224 */ /* 0x000fe400078e0011 */
[----:B------:R-:W-:Y:S01]  /*1c740*/  IMAD.MOV.U32 R15, RZ, RZ, R7 ;  /* 0x000000ffff0f7224 */ /* 0x000fe200078e0007 */
[----:B------:R-:W-:Y:S01]  /*1c750*/  MOV R19, R16 ;  /* 0x0000001000137202 */ /* 0x000fe20000000f00 */
[----:B------:R-:W-:-:S02]  /*1c760*/  IMAD.MOV.U32 R14, RZ, RZ, R6 ;  /* 0x000000ffff0e7224 */ /* 0x000fc400078e0006 */
[----:B------:R-:W-:Y:S02]  /*1c770*/  IMAD.MOV.U32 R18, RZ, RZ, R15 ;  /* 0x000000ffff127224 */ /* 0x000fe400078e000f */
[----:B-----5:R-:W-:-:S05]  /*1c780*/  FMUL R10, R5, 0.25 ;  /* 0x3e800000050a7820 */ /* 0x020fca0000400000 */
[----:B------:R-:W-:Y:S01]  /*1c790*/  FSEL R10, R10, R5, P0 ;  /* 0x000000050a0a7208 */ /* 0x000fe20000000000 */
[C---:B------:R-:W-:Y:S01]  /*1c7a0*/  FMUL R4, R3.reuse, 8388608 ;  /* 0x4b00000003047820 */ /* 0x040fe20000400000 */
[C---:B------:R-:W-:Y:S02]  /*1c7b0*/  FSETP.GEU.AND P1, PT, R3.reuse, 1.175494350822287508e-38, PT ;  /* 0x008000000300780b */ /* 0x040fe40003f2e000 */
[----:B------:R-:W-:Y:S02]  /*1c7c0*/  FSETP.GT.AND P3, PT, |R3|, 8.50705917302346158658e+37, PT ;  /* 0x7e8000000300780b */ /* 0x000fe40003f64200 */
[----:B------:R-:W-:Y:S02]  /*1c7d0*/  FSEL R4, R4, R3, !P1 ;  /* 0x0000000304047208 */ /* 0x000fe40004800000 */
[----:B------:R-:W-:Y:S02]  /*1c7e0*/  FSEL R5, RZ, -23, P1 ;  /* 0xc1b80000ff057808 */ /* 0x000fe40000800000 */
[----:B------:R-:W-:-:S02]  /*1c7f0*/  IADD3 R0, R4, -0x3f3504f3, RZ ;  /* 0xc0cafb0d04007810 */ /* 0x000fc40007ffe0ff */
[----:B------:R-:W-:Y:S02]  /*1c800*/  ISETP.GE.U32.AND P1, PT, R4, 0x7f800000, PT ;  /* 0x7f8000000400780c */ /* 0x000fe40003f26070 */
[----:B------:R-:W-:Y:S02]  /*1c810*/  LOP3.LUT R0, R0, 0xff800000, RZ, 0xc0, !PT ;  /* 0xff80000000007812 */ /* 0x000fe400078ec0ff */
[C---:B------:R-:W-:Y:S01]  /*1c820*/  FSETP.GEU.AND P5, PT, |R3|.reuse, 1.175494350822287508e-38, PT ;  /* 0x008000000300780b */ /* 0x040fe20003fae200 */
[----:B------:R-:W-:Y:S02]  /*1c830*/  IMAD.MOV.U32 R16, RZ, RZ, R14 ;  /* 0x000000ffff107224 */ /* 0x000fe400078e000e */
[----:B------:R-:W-:Y:S01]  /*1c840*/  @P3 FMUL R3, R3, 0.25 ;  /* 0x3e80000003033820 */ /* 0x000fe20000400000 */
[----:B------:R-:W-:Y:S01]  /*1c850*/  IMAD.IADD R6, R4, 0x1, -R0 ;  /* 0x0000000104067824 */ /* 0x000fe200078e0a00 */
[----:B------:R-:W-:-:S05]  /*1c860*/  I2FP.F32.S32 R0, R0 ;  /* 0x0000000000007245 */ /* 0x000fca0000201400 */
[----:B------:R-:W-:Y:S01]  /*1c870*/  FFMA.FTZ R7, R0, 1.1920928955078125e-07, R5 ;  /* 0x3400000000077823 */ /* 0x000fe20000010005 */
[----:B------:R-:W-:Y:S02]  /*1c880*/  FADD R0, R6, -1 ;  /* 0xbf80000006007421 */ /* 0x000fe40000000000 */
[----:B------:R-:W-:Y:S02]  /*1c890*/  @!P5 FMUL R3, R3, 16777216 ;  /* 0x4b8000000303d820 */ /* 0x000fe40000400000 */
[----:B------:R-:W-:-:S04]  /*1c8a0*/  FFMA.FTZ R5, R0, R8, -0.16845393180847167969 ;  /* 0xbe2c7f3000057423 */ /* 0x000fc80000010008 */
[C---:B------:R-:W-:Y:S01]  /*1c8b0*/  FFMA.FTZ R5, R0.reuse, R5, 0.1716887056827545166 ;  /* 0x3e2fcf2a00057423 */ /* 0x040fe20000010005 */
[----:B------:R-:W1:Y:S03]  /*1c8c0*/  MUFU.RCP R3, R3 ;  /* 0x0000000300037308 */ /* 0x000e660000001000 */
[----:B------:R-:W-:-:S04]  /*1c8d0*/  FFMA.FTZ R5, R0, R5, -0.17900948226451873779 ;  /* 0xbe374e4300057423 */ /* 0x000fc80000010005 */
[----:B------:R-:W-:-:S04]  /*1c8e0*/  FFMA.FTZ R5, R0, R5, 0.20512372255325317383 ;  /* 0x3e520bf400057423 */ /* 0x000fc80000010005 */
[----:B------:R-:W-:-:S04]  /*1c8f0*/  FFMA.FTZ R5, R0, R5, -0.24046532809734344482 ;  /* 0xbe763c8b00057423 */ /* 0x000fc80000010005 */
[----:B------:R-:W-:-:S04]  /*1c900*/  FFMA.FTZ R5, R0, R5, 0.28857114911079406738 ;  /* 0x3e93bf9900057423 */ /* 0x000fc80000010005 */
[----:B------:R-:W-:-:S04]  /*1c910*/  FFMA.FTZ R5, R0, R5, -0.36067417263984680176 ;  /* 0xbeb8aa4900057423 */ /* 0x000fc80000010005 */
[----:B------:R-:W-:-:S04]  /*1c920*/  FFMA.FTZ R5, R0, R5, 0.48089820146560668945 ;  /* 0x3ef6384a00057423 */ /* 0x000fc80000010005 */
[----:B------:R-:W-:-:S04]  /*1c930*/  FFMA.FTZ R5, R0, R5, -0.72134751081466674805 ;  /* 0xbf38aa3b00057423 */ /* 0x000fc80000010005 */
[----:B------:R-:W-:-:S04]  /*1c940*/  FMUL R5, R0, R5 ;  /* 0x0000000500057220 */ /* 0x000fc80000400000 */
[----:B------:R-:W-:-:S04]  /*1c950*/  FMUL R5, R0, R5 ;  /* 0x0000000500057220 */ /* 0x000fc80000400000 */
[----:B------:R-:W-:Y:S01]  /*1c960*/  FFMA.FTZ R0, R0, 1.4426950216293334961, R5 ;  /* 0x3fb8aa3b00007823 */ /* 0x000fe20000010005 */
[----:B------:R-:W-:-:S03]  /*1c970*/  FSEL R5, RZ, -23, P2 ;  /* 0xc1b80000ff057808 */ /* 0x000fc60001000000 */
[----:B0-----:R-:W-:Y:S01]  /*1c980*/  FADD R11, R7, R0 ;  /* 0x00000000070b7221 */ /* 0x001fe20000000000 */
[----:B------:R-:W-:-:S05]  /*1c990*/  @P1 MOV R0, 0x7f800000 ;  /* 0x7f80000000001802 */ /* 0x000fca0000000f00 */
[C---:B------:R-:W-:Y:S01]  /*1c9a0*/  @P1 FFMA.FTZ R11, R4.reuse, R0, +INF ;  /* 0x7f800000040b1423 */ /* 0x040fe20000010000 */
[----:B------:R-:W-:Y:S01]  /*1c9b0*/  FSETP.NEU.AND P1, PT, R4, RZ, PT ;  /* 0x000000ff0400720b */ /* 0x000fe20003f2d000 */
[----:B------:R-:W-:-:S03]  /*1c9c0*/  FMUL R4, R2, 8388608 ;  /* 0x4b00000002047820 */ /* 0x000fc60000400000 */
[----:B------:R0:W-:Y:S02]  /*1c9d0*/  STL [R1+0x204], R11 ;  /* 0x0002040b01007387 */ /* 0x0001e40000100800 */
[----:B------:R-:W-:-:S04]  /*1c9e0*/  FSEL R4, R4, R2, !P2 ;  /* 0x0000000204047208 */ /* 0x000fc80005000000 */
[C---:B------:R-:W-:Y:S01]  /*1c9f0*/  ISETP.GE.U32.AND P2, PT, R4.reuse, 0x7f800000, PT ;  /* 0x7f8000000400780c */ /* 0x040fe20003f46070 */
[----:B------:R-:W-:-:S05]  /*1ca00*/  VIADD R0, R4, 0xc0cafb0d ;  /* 0xc0cafb0d04007836 */ /* 0x000fca0000000000 */
[----:B------:R-:W-:-:S05]  /*1ca10*/  LOP3.LUT R0, R0, 0xff800000, RZ, 0xc0, !PT ;  /* 0xff80000000007812 */ /* 0x000fca00078ec0ff */
[----:B------:R-:W-:Y:S01]  /*1ca20*/  IMAD.IADD R6, R4, 0x1, -R0 ;  /* 0x0000000104067824 */ /* 0x000fe200078e0a00 */
[----:B------:R-:W-:-:S05]  /*1ca30*/  I2FP.F32.S32 R0, R0 ;  /* 0x0000000000007245 */ /* 0x000fca0000201400 */
[----:B------:R-:W-:Y:S01]  /*1ca40*/  FFMA.FTZ R7, R0, 1.1920928955078125e-07, R5 ;  /* 0x3400000000077823 */ /* 0x000fe20000010005 */
[----:B------:R-:W-:-:S04]  /*1ca50*/  FADD R0, R6, -1 ;  /* 0xbf80000006007421 */ /* 0x000fc80000000000 */
[----:B------:R-:W-:-:S04]  /*1ca60*/  FFMA.FTZ R5, R0, R8, -0.16845393180847167969 ;  /* 0xbe2c7f3000057423 */ /* 0x000fc80000010008 */
[----:B------:R-:W-:-:S04]  /*1ca70*/  FFMA.FTZ R5, R0, R5, 0.1716887056827545166 ;  /* 0x3e2fcf2a00057423 */ /* 0x000fc80000010005 */
        /* <DEDUP_REMOVED lines=10> */
[----:B------:R-:W-:-:S03]  /*1cb20*/  FMUL R5, R154, 0.25 ;  /* 0x3e8000009a057820 */ /* 0x000fc60000400000 */
[----:B0-----:R-:W-:Y:S01]  /*1cb30*/  FADD R11, R7, R0 ;  /* 0x00000000070b7221 */ /* 0x001fe20000000000 */
[----:B------:R-:W-:Y:S02]  /*1cb40*/  @P2 MOV R0, 0x7f800000 ;  /* 0x7f80000000002802 */ /* 0x000fe40000000f00 */
[----:B------:R-:W-:Y:S02]  /*1cb50*/  FSEL R5, R5, R154, P3 ;  /* 0x0000009a05057208 */ /* 0x000fe40001800000 */
[----:B------:R-:W-:Y:S01]  /*1cb60*/  MOV R154, R22 ;  /* 0x00000016009a7202 */ /* 0x000fe20000000f00 */
[----:B------:R-:W-:-:S05]  /*1cb70*/  @P2 FFMA.FTZ R11, R4, R0, +INF ;  /* 0x7f800000040b2423 */ /* 0x000fca0000010000 */
[----:B------:R-:W-:Y:S04]  /*1cb80*/  STL [R1+0x200], R11 ;  /* 0x0002000b01007387 */ /* 0x000fe80000100800 */
[----:B------:R-:W2:Y:S04]  /*1cb90*/  LDL.LU R17, [R1+0x3c] ;  /* 0x00003c0001117983 */ /* 0x000ea80000300800 */
[----:B------:R-:W3:Y:S04]  /*1cba0*/  LDL.LU R166, [R1+0x50] ;  /* 0x0000500001a67983 */ /* 0x000ee80000300800 */
[----:B------:R-:W4:Y:S04]  /*1cbb0*/  LDL.LU R165, [R1+0x40] ;  /* 0x0000400001a57983 */ /* 0x000f280000300800 */
[----:B------:R-:W4:Y:S04]  /*1cbc0*/  LDL.LU R164, [R1+0x54] ;  /* 0x0000540001a47983 */ /* 0x000f280000300800 */
[----:B------:R-:W4:Y:S04]  /*1cbd0*/  LDL.LU R163, [R1+0x44] ;  /* 0x0000440001a37983 */ /* 0x000f280000300800 */
[----:B------:R-:W3:Y:S04]  /*1cbe0*/  LDL.LU R162, [R1+0x58] ;  /* 0x0000580001a27983 */ /* 0x000ee80000300800 */
        /* <DEDUP_REMOVED lines=10> */
[----:B------:R-:W4:Y:S01]  /*1cc90*/  LDL.LU R22, [R1+0x6c] ;  /* 0x00006c0001167983 */ /* 0x000f220000300800 */
[----:B------:R-:W-:Y:S01]  /*1cca0*/  FMUL R0, R156, 0.25 ;  /* 0x3e8000009c007820 */ /* 0x000fe20000400000 */
[C---:B------:R-:W-:Y:S01]  /*1ccb0*/  FSETP.GEU.AND P4, PT, |R2|.reuse, 1.175494350822287508e-38, PT ;  /* 0x008000000200780b */ /* 0x040fe20003f8e200 */
[----:B------:R-:W-:Y:S01]  /*1ccc0*/  @P0 FMUL R2, R2, 0.25 ;  /* 0x3e80000002020820 */ /* 0x000fe20000400000 */
[----:B------:R-:W-:Y:S01]  /*1ccd0*/  @!P5 FMUL R5, R5, 16777216 ;  /* 0x4b8000000505d820 */ /* 0x000fe20000400000 */
[----:B------:R-:W-:Y:S01]  /*1cce0*/  FSETP.NEU.AND P2, PT, R4, RZ, PT ;  /* 0x000000ff0400720b */ /* 0x000fe20003f4d000 */
[----:B------:R-:W-:Y:S01]  /*1ccf0*/  FMUL R8, R155, 0.25 ;  /* 0x3e8000009b087820 */ /* 0x000fe20000400000 */
[----:B------:R-:W-:Y:S01]  /*1cd00*/  FSEL R0, R0, R156, P3 ;  /* 0x0000009c00007208 */ /* 0x000fe20001800000 */
[----:B-1----:R-:W-:Y:S01]  /*1cd10*/  FMUL R5, R3, R5 ;  /* 0x0000000503057220 */ /* 0x002fe20000400000 */
[----:B------:R-:W0:Y:S01]  /*1cd20*/  S2R R156, SR_TID.X ;  /* 0x00000000009c7919 */ /* 0x000e220000002100 */
[----:B------:R-:W-:Y:S01]  /*1cd30*/  FMUL R7, R154, 0.25 ;  /* 0x3e8000009a077820 */ /* 0x000fe20000400000 */
[----:B------:R-:W-:Y:S01]  /*1cd40*/  FSEL R8, R8, R155, P3 ;  /* 0x0000009b08087208 */ /* 0x000fe20001800000 */
[----:B------:R-:W-:Y:S01]  /*1cd50*/  @!P5 FMUL R0, R0, 16777216 ;  /* 0x4b8000000000d820 */ /* 0x000fe20000400000 */
[----:B------:R-:W-:-:S02]  /*1cd60*/  FMUL R6, R153, 0.25 ;  /* 0x3e80000099067820 */ /* 0x000fc40000400000 */
[----:B------:R-:W-:Y:S01]  /*1cd70*/  @!P4 FMUL R2, R2, 16777216 ;  /* 0x4b8000000202c820 */ /* 0x000fe20000400000 */
[----:B------:R-:W-:Y:S01]  /*1cd80*/  FMUL R4, R3, R0 ;  /* 0x0000000003047220 */ /* 0x000fe20000400000 */
[----:B------:R-:W-:Y:S01]  /*1cd90*/  FSEL R7, R7, R154, P3 ;  /* 0x0000009a07077208 */ /* 0x000fe20001800000 */
[----:B------:R-:W-:Y:S01]  /*1cda0*/  FMUL R0, R12, 0.25 ;  /* 0x3e8000000c007820 */ /* 0x000fe20000400000 */
[----:B------:R-:W-:Y:S01]  /*1cdb0*/  @!P5 FMUL R8, R8, 16777216 ;  /* 0x4b8000000808d820 */ /* 0x000fe20000400000 */
[----:B------:R-:W-:Y:S01]  /*1cdc0*/  @!P4 FMUL R10, R10, 16777216 ;  /* 0x4b8000000a0ac820 */ /* 0x000fe20000400000 */
[----:B------:R-:W1:Y:S01]  /*1cdd0*/  MUFU.RCP R2, R2 ;  /* 0x0000000200027308 */ /* 0x000e620000001000 */
[----:B------:R-:W-:Y:S01]  /*1cde0*/  F2FP.F16.F32.PACK_AB R4, R4, R5 ;  /* 0x000000050404723e */ /* 0x000fe200000000ff */
[----:B------:R-:W-:Y:S01]  /*1cdf0*/  FMUL R5, R13, 0.25 ;  /* 0x3e8000000d057820 */ /* 0x000fe20000400000 */
[----:B------:R-:W-:Y:S01]  /*1ce00*/  @!P5 FMUL R7, R7, 16777216 ;  /* 0x4b8000000707d820 */ /* 0x000fe20000400000 */
[----:B------:R-:W-:Y:S01]  /*1ce10*/  FSEL R0, R0, R12, P0 ;  /* 0x0000000c00007208 */ /* 0x000fe20000000000 */
[C---:B------:R-:W-:Y:S01]  /*1ce20*/  FMUL R12, R3.reuse, R8 ;  /* 0x00000008030c7220 */ /* 0x040fe20000400000 */
[----:B------:R-:W-:Y:S01]  /*1ce30*/  FSEL R6, R6, R153, P0 ;  /* 0x0000009906067208 */ /* 0x000fe20000000000 */
[----:B------:R-:W-:Y:S01]  /*1ce40*/  FMUL R8, R3, R7 ;  /* 0x0000000703087220 */ /* 0x000fe20000400000 */
[----:B------:R-:W-:Y:S01]  /*1ce50*/  FSEL R5, R5, R13, P0 ;  /* 0x0000000d05057208 */ /* 0x000fe20000000000 */
[----:B------:R-:W-:-:S02]  /*1ce60*/  @!P4 FMUL R0, R0, 16777216 ;  /* 0x4b8000000000c820 */ /* 0x000fc40000400000 */
[----:B------:R-:W-:Y:S02]  /*1ce70*/  @!P4 FMUL R6, R6, 16777216 ;  /* 0x4b8000000606c820 */ /* 0x000fe40000400000 */
[----:B------:R-:W-:Y:S01]  /*1ce80*/  @!P4 FMUL R5, R5, 16777216 ;  /* 0x4b8000000505c820 */ /* 0x000fe20000400000 */
[----:B-1----:R-:W-:-:S03]  /*1ce90*/  FMUL R13, R2, R10 ;  /* 0x0000000a020d7220 */ /* 0x002fc60000400000 */
[----:B------:R-:W-:Y:S01]  /*1cea0*/  FMUL R10, R2, R5 ;  /* 0x00000005020a7220 */ /* 0x000fe20000400000 */
[----:B------:R-:W-:Y:S01]  /*1ceb0*/  F2FP.F16.F32.PACK_AB R5, R12, R8 ;  /* 0x000000080c05723e */ /* 0x000fe200000000ff */
[----:B------:R-:W-:Y:S01]  /*1cec0*/  FMUL R7, R2, R0 ;  /* 0x0000000002077220 */ /* 0x000fe20000400000 */
[----:B0-----:R-:W-:Y:S01]  /*1ced0*/  LOP3.LUT R155, R156, 0x7, RZ, 0xc0, !PT ;  /* 0x000000079c9b7812 */ /* 0x001fe200078ec0ff */
[----:B------:R-:W-:Y:S01]  /*1cee0*/  FMUL R6, R2, R6 ;  /* 0x0000000602067220 */ /* 0x000fe20000400000 */
[----:B------:R-:W-:Y:S01]  /*1cef0*/  LOP3.LUT R154, R156, 0x8, RZ, 0xc0, !PT ;  /* 0x000000089c9a7812 */ /* 0x000fe200078ec0ff */
[----:B------:R-:W-:Y:S01]  /*1cf00*/  FMUL R12, R168, 0.25 ;  /* 0x3e800000a80c7820 */ /* 0x000fe20000400000 */
[----:B------:R-:W-:Y:S01]  /*1cf10*/  SHF.L.U32 R8, R156, 0x3, RZ ;  /* 0x000000039c087819 */ /* 0x000fe200000006ff */
[C---:B------:R-:W-:Y:S01]  /*1cf20*/  IMAD R153, R155.reuse, 0x10, R9 ;  /* 0x000000109b997824 */ /* 0x040fe200078e0209 */
[----:B------:R-:W-:Y:S02]  /*1cf30*/  F2FP.F16.F32.PACK_AB R6, R6, R13 ;  /* 0x0000000d0606723e */ /* 0x000fe400000000ff */
[----:B------:R-:W-:Y:S01]  /*1cf40*/  LOP3.LUT R8, R8, 0x780, RZ, 0xc0, !PT ;  /* 0x0000078008087812 */ /* 0x000fe200078ec0ff */
[--C-:B------:R-:W-:Y:S01]  /*1cf50*/  IMAD R0, R154, 0x100, R153.reuse ;  /* 0x000001009a007824 */ /* 0x100fe200078e0299 */
[----:B------:R-:W-:Y:S01]  /*1cf60*/  F2FP.F16.F32.PACK_AB R7, R10, R7 ;  /* 0x000000070a07723e */ /* 0x000fe200000000ff */
[----:B------:R-:W-:Y:S01]  /*1cf70*/  FMUL R10, R16, 0.25 ;  /* 0x3e800000100a7820 */ /* 0x000fe20000400000 */
[----:B------:R-:W-:Y:S01]  /*1cf80*/  FSEL R12, R12, R168, P3 ;  /* 0x000000a80c0c7208 */ /* 0x000fe20001800000 */
[----:B------:R-:W-:Y:S01]  /*1cf90*/  IMAD R153, R155, -0x8, R153 ;  /* 0xfffffff89b997824 */ /* 0x000fe200078e0299 */
[----:B------:R-:W-:-:S02]  /*1cfa0*/  IADD3 R0, R8, R0, RZ ;  /* 0x0000000008007210 */ /* 0x000fc40007ffe0ff */
[----:B------:R-:W-:Y:S01]  /*1cfb0*/  FSEL R10, R10, R16, P0 ;  /* 0x000000100a0a7208 */ /* 0x000fe20000000000 */
[----:B------:R-:W-:Y:S02]  /*1cfc0*/  @!P5 FMUL R12, R12, 16777216 ;  /* 0x4b8000000c0cd820 */ /* 0x000fe40000400000 */
[----:B------:R0:W-:Y:S02]  /*1cfd0*/  STSM.16.M88.4 [R0], R4 ;  /* 0x0000000400007844 */ /* 0x0001e40000000200 */
[----:B------:R-:W-:Y:S01]  /*1cfe0*/  FMUL R13, R3, R12 ;  /* 0x0000000c030d7220 */ /* 0x000fe20000400000 */
[----:B------:R-:W-:-:S04]  /*1cff0*/  @!P4 FMUL R10, R10, 16777216 ;  /* 0x4b8000000a0ac820 */ /* 0x000fc80000400000 */
[----:B------:R-:W-:Y:S01]  /*1d000*/  FMUL R10, R2, R10 ;  /* 0x0000000a020a7220 */ /* 0x000fe20000400000 */
[----:B0-----:R-:W-:Y:S01]  /*1d010*/  FMUL R6, R19, 0.25 ;  /* 0x3e80000013067820 */ /* 0x001fe20000400000 */
[----:B------:R-:W-:Y:S01]  /*1d020*/  FMUL R7, R18, 0.25 ;  /* 0x3e80000012077820 */ /* 0x000fe20000400000 */
[----:B------:R-:W-:Y:S01]  /*1d030*/  FMUL R5, R170, 0.25 ;  /* 0x3e800000aa057820 */ /* 0x000fe20000400000 */
[----:B------:R-:W-:Y:S02]  /*1d040*/  FMUL R4, R169, 0.25 ;  /* 0x3e800000a9047820 */ /* 0x000fe40000400000 */
[----:B------:R-:W-:Y:S02]  /*1d050*/  FSEL R6, R6, R19, P0 ;  /* 0x0000001306067208 */ /* 0x000fe40000000000 */
[----:B------:R-:W-:Y:S02]  /*1d060*/  FSEL R7, R7, R18, P0 ;  /* 0x0000001207077208 */ /* 0x000fe40000000000 */
[----:B------:R-:W-:Y:S01]  /*1d070*/  FSEL R5, R5, R170, P3 ;  /* 0x000000aa05057208 */ /* 0x000fe20001800000 */
[----:B------:R-:W-:Y:S01]  /*1d080*/  @!P4 FMUL R6, R6, 16777216 ;  /* 0x4b8000000606c820 */ /* 0x000fe20000400000 */
[----:B------:R-:W-:Y:S01]  /*1d090*/  FSEL R4, R4, R169, P3 ;  /* 0x000000a904047208 */ /* 0x000fe20001800000 */
[----:B------:R-:W-:-:S02]  /*1d0a0*/  @!P4 FMUL R7, R7, 16777216 ;  /* 0x4b8000000707c820 */ /* 0x000fc40000400000 */
[C---:B------:R-:W-:Y:S01]  /*1d0b0*/  FMUL R12, R2.reuse, R6 ;  /* 0x00000006020c7220 */ /* 0x040fe20000400000 */
[----:B------:R-:W-:Y:S01]  /*1d0c0*/  @!P5 FMUL R5, R5, 16777216 ;  /* 0x4b8000000505d820 */ /* 0x000fe20000400000 */
[----:B------:R-:W-:Y:S01]  /*1d0d0*/  FMUL R6, R2, R7 ;  /* 0x0000000702067220 */ /* 0x000fe20000400000 */
[----:B------:R-:W-:Y:S02]  /*1d0e0*/  @!P5 FMUL R4, R4, 16777216 ;  /* 0x4b8000000404d820 */ /* 0x000fe40000400000 */
[C---:B------:R-:W-:Y:S02]  /*1d0f0*/  FMUL R5, R3.reuse, R5 ;  /* 0x0000000503057220 */ /* 0x040fe40000400000 */
[----:B------:R-:W-:Y:S01]  /*1d100*/  FMUL R4, R3, R4 ;  /* 0x0000000403047220 */ /* 0x000fe20000400000 */
[----:B------:R-:W-:-:S04]  /*1d110*/  F2FP.F16.F32.PACK_AB R6, R12, R6 ;  /* 0x000000060c06723e */ /* 0x000fc800000000ff */
[----:B------:R-:W-:Y:S01]  /*1d120*/  F2FP.F16.F32.PACK_AB R4, R5, R4 ;  /* 0x000000040504723e */ /* 0x000fe200000000ff */
[----:B------:R-:W-:-:S05]  /*1d130*/  FMUL R5, R167, 0.25 ;  /* 0x3e800000a7057820 */ /* 0x000fca0000400000 */
[----:B------:R-:W-:-:S05]  /*1d140*/  FSEL R5, R5, R167, P3 ;  /* 0x000000a705057208 */ /* 0x000fca0001800000 */
[----:B------:R-:W-:-:S04]  /*1d150*/  @!P5 FMUL R5, R5, 16777216 ;  /* 0x4b8000000505d820 */ /* 0x000fc80000400000 */
[----:B------:R-:W-:-:S05]  /*1d160*/  FMUL R5, R3, R5 ;  /* 0x0000000503057220 */ /* 0x000fca0000400000 */
[----:B------:R-:W-:Y:S01]  /*1d170*/  F2FP.F16.F32.PACK_AB R5, R13, R5 ;  /* 0x000000050d05723e */ /* 0x000fe200000000ff */
[----:B--2---:R-:W-:-:S05]  /*1d180*/  FMUL R8, R17, 0.25 ;  /* 0x3e80000011087820 */ /* 0x004fca0000400000 */
[----:B------:R-:W-:-:S05]  /*1d190*/  FSEL R8, R8, R17, P0 ;  /* 0x0000001108087208 */ /* 0x000fca0000000000 */
[----:B------:R-:W-:-:S04]  /*1d1a0*/  @!P4 FMUL R8, R8, 16777216 ;  /* 0x4b8000000808c820 */ /* 0x000fc80000400000 */
[----:B------:R-:W-:Y:S01]  /*1d1b0*/  FMUL R7, R2, R8 ;  /* 0x0000000802077220 */ /* 0x000fe20000400000 */
[----:B------:R-:W-:-:S04]  /*1d1c0*/  LOP3.LUT R8, R156, 0xff, RZ, 0xc0, !PT ;  /* 0x000000ff9c087812 */ /* 0x000fc800078ec0ff */
[----:B------:R-:W-:Y:S01]  /*1d1d0*/  F2FP.F16.F32.PACK_AB R7, R7, R10 ;  /* 0x0000000a0707723e */ /* 0x000fe200000000ff */
[----:B------:R-:W-:Y:S01]  /*1d1e0*/  BAR.SYNC.DEFER_BLOCKING 0x0 ;  /* 0x0000000000007b1d */ /* 0x000fe20000010000 */
[----:B------:R-:W-:Y:S02]  /*1d1f0*/  IMAD R8, R8, 0x10, R9 ;  /* 0x0000001008087824 */ /* 0x000fe400078e0209 */
[----:B---3--:R-:W-:-:S05]  /*1d200*/  FMUL R10, R162, 0.25 ;  /* 0x3e800000a20a7820 */ /* 0x008fca0000400000 */
[----:B------:R-:W-:Y:S01]  /*1d210*/  FSEL R10, R10, R162, P0 ;  /* 0x000000a20a0a7208 */ /* 0x000fe20000000000 */
[----:B----4-:R-:W-:Y:S01]  /*1d220*/  FMUL R13, R15, 0.25 ;  /* 0x3e8000000f0d7820 */ /* 0x010fe20000400000 */
[----:B------:R-:W-:-:S04]  /*1d230*/  FMUL R12, R14, 0.25 ;  /* 0x3e8000000e0c7820 */ /* 0x000fc80000400000 */
[----:B------:R-:W-:Y:S01]  /*1d240*/  FSEL R13, R13, R15, P0 ;  /* 0x0000000f0d0d7208 */ /* 0x000fe20000000000 */
[----:B------:R-:W-:Y:S01]  /*1d250*/  @!P4 FMUL R10, R10, 16777216 ;  /* 0x4b8000000a0ac820 */ /* 0x000fe20000400000 */
[----:B------:R-:W-:-:S03]  /*1d260*/  FSEL R12, R12, R14, P0 ;  /* 0x0000000e0c0c7208 */ /* 0x000fc60000000000 */
[----:B------:R-:W-:Y:S01]  /*1d270*/  @!P4 FMUL R13, R13, 16777216 ;  /* 0x4b8000000d0dc820 */ /* 0x000fe20000400000 */
[----:B------:R-:W-:Y:S01]  /*1d280*/  FMUL R10, R2, R10 ;  /* 0x0000000a020a7220 */ /* 0x000fe20000400000 */
[----:B------:R-:W-:Y:S01]  /*1d290*/  @!P4 FMUL R12, R12, 16777216 ;  /* 0x4b8000000c0cc820 */ /* 0x000fe20000400000 */
[----:B------:R-:W0:Y:S03]  /*1d2a0*/  LDS.128 R16, [R8] ;  /* 0x0000000008107984 */ /* 0x000e260000000c00 */
[----:B------:R-:W-:Y:S01]  /*1d2b0*/  FMUL R12, R2, R12 ;  /* 0x0000000c020c7220 */ /* 0x000fe20000400000 */
[----:B------:R-:W-:Y:S06]  /*1d2c0*/  BAR.SYNC.DEFER_BLOCKING 0x0 ;  /* 0x0000000000007b1d */ /* 0x000fec0000010000 */
[----:B------:R1:W-:Y:S04]  /*1d2d0*/  STSM.16.M88.4 [R0], R4 ;  /* 0x0000000400007844 */ /* 0x0003e80000000200 */
[----:B0-----:R-:W-:Y:S01]  /*1d2e0*/  STL [R1+0xc2c], R18 ;  /* 0x000c2c1201007387 */ /* 0x001fe20000100800 */
[----:B-1----:R-:W-:Y:S01]  /*1d2f0*/  FMUL R5, R166, 0.25 ;  /* 0x3e800000a6057820 */ /* 0x002fe20000400000 */
[----:B------:R-:W-:Y:S01]  /*1d300*/  FMUL R4, R165, 0.25 ;  /* 0x3e800000a5047820 */ /* 0x000fe20000400000 */
[----:B------:R-:W-:Y:S01]  /*1d310*/  FMUL R6, R164, 0.25 ;  /* 0x3e800000a4067820 */ /* 0x000fe20000400000 */
[----:B------:R-:W-:Y:S01]  /*1d320*/  FMUL R7, R161, 0.25 ;  /* 0x3e800000a1077820 */ /* 0x000fe20000400000 */
[----:B------:R-:W-:Y:S01]  /*1d330*/  STL [R1+0xc28], R19 ;  /* 0x000c281301007387 */ /* 0x000fe20000100800 */
[----:B------:R-:W-:-:S02]  /*1d340*/  FSEL R5, R5, R166, P3 ;  /* 0x000000a605057208 */ /* 0x000fc40001800000 */
[----:B------:R-:W-:Y:S01]  /*1d350*/  FSEL R4, R4, R165, P3 ;  /* 0x000000a504047208 */ /* 0x000fe20001800000 */
[----:B------:R-:W2:Y:S01]  /*1d360*/  LDL.LU R251, [R1+0x90] ;  /* 0x0000900001fb7983 */ /* 0x000ea20000300800 */
[----:B------:R-:W-:Y:S01]  /*1d370*/  FSEL R6, R6, R164, P3 ;  /* 0x000000a406067208 */ /* 0x000fe20001800000 */
[----:B------:R-:W-:Y:S01]  /*1d380*/  @!P5 FMUL R5, R5, 16777216 ;  /* 0x4b8000000505d820 */ /* 0x000fe20000400000 */
[----:B------:R-:W-:Y:S01]  /*1d390*/  FSEL R7, R7, R161, P0 ;  /* 0x000000a107077208 */ /* 0x000fe20000000000 */
[----:B------:R-:W-:Y:S02]  /*1d3a0*/  @!P5 FMUL R4, R4, 16777216 ;  /* 0x4b8000000404d820 */ /* 0x000fe40000400000 */
[C---:B------:R-:W-:Y:S01]  /*1d3b0*/  FMUL R5, R3.reuse, R5 ;  /* 0x0000000503057220 */ /* 0x040fe20000400000 */
[----:B------:R-:W-:Y:S01]  /*1d3c0*/  @!P5 FMUL R6, R6, 16777216 ;  /* 0x4b8000000606d820 */ /* 0x000fe20000400000 */
[----:B------:R-:W-:Y:S01]  /*1d3d0*/  FMUL R4, R3, R4 ;  /* 0x0000000403047220 */ /* 0x000fe20000400000 */
[----:B------:R-:W-:-:S02]  /*1d3e0*/  @!P4 FMUL R7, R7, 16777216 ;  /* 0x4b8000000707c820 */ /* 0x000fc40000400000 */
[----:B------:R-:W-:Y:S02]  /*1d3f0*/  FMUL R6, R3, R6 ;  /* 0x0000000603067220 */ /* 0x000fe40000400000 */
[----:B------:R-:W-:Y:S01]  /*1d400*/  F2FP.F16.F32.PACK_AB R4, R5, R4 ;  /* 0x000000040504723e */ /* 0x000fe200000000ff */
[----:B------:R-:W-:Y:S01]  /*1d410*/  FMUL R5, R163, 0.25 ;  /* 0x3e800000a3057820 */ /* 0x000fe20000400000 */
[C---:B------:R-:W-:Y:S01]  /*1d420*/  FMUL R14, R2.reuse, R7 ;  /* 0x00000007020e7220 */ /* 0x040fe20000400000 */
[----:B------:R-:W-:-:S03]  /*1d430*/  FMUL R7, R2, R13 ;  /* 0x0000000d02077220 */ /* 0x000fc60000400000 */
[----:B------:R-:W-:Y:S02]  /*1d440*/  FSEL R5, R5, R163, P3 ;  /* 0x000000a305057208 */ /* 0x000fe40001800000 */
[----:B------:R-:W-:-:S03]  /*1d450*/  F2FP.F16.F32.PACK_AB R7, R7, R12 ;  /* 0x0000000c0707723e */ /* 0x000fc600000000ff */
[----:B------:R-:W-:-:S04]  /*1d460*/  @!P5 FMUL R5, R5, 16777216 ;  /* 0x4b8000000505d820 */ /* 0x000fc80000400000 */
[----:B------:R-:W-:-:S05]  /*1d470*/  FMUL R5, R3, R5 ;  /* 0x0000000503057220 */ /* 0x000fca0000400000 */
[----:B------:R-:W-:Y:S02]  /*1d480*/  F2FP.F16.F32.PACK_AB R5, R6, R5 ;  /* 0x000000050605723e */ /* 0x000fe400000000ff */
[----:B------:R-:W-:Y:S01]  /*1d490*/  F2FP.F16.F32.PACK_AB R6, R10, R14 ;  /* 0x0000000e0a06723e */ /* 0x000fe200000000ff */
[----:B------:R-:W-:Y:S01]  /*1d4a0*/  BAR.SYNC.DEFER_BLOCKING 0x0 ;  /* 0x0000000000007b1d */ /* 0x000fe20000010000 */
[----:B------:R-:W-:-:S05]  /*1d4b0*/  FMUL R10, R21, 0.25 ;  /* 0x3e800000150a7820 */ /* 0x000fca0000400000 */
[----:B------:R-:W-:Y:S01]  /*1d4c0*/  FSEL R10, R10, R21, P0 ;  /* 0x000000150a0a7208 */ /* 0x000fe20000000000 */
[----:B------:R-:W-:-:S04]  /*1d4d0*/  FMUL R21, R23, 0.25 ;  /* 0x3e80000017157820 */ /* 0x000fc80000400000 */
[----:B------:R-:W-:Y:S01]  /*1d4e0*/  @!P4 FMUL R10, R10, 16777216 ;  /* 0x4b8000000a0ac820 */ /* 0x000fe20000400000 */
[----:B------:R-:W-:-:S03]  /*1d4f0*/  FSEL R21, R21, R23, P0 ;  /* 0x0000001715157208 */ /* 0x000fc60000000000 */
[----:B------:R-:W-:Y:S02]  /*1d500*/  FMUL R10, R2, R10 ;  /* 0x0000000a020a7220 */ /* 0x000fe40000400000 */
[----:B------:R-:W-:Y:S01]  /*1d510*/  @!P4 FMUL R21, R21, 16777216 ;  /* 0x4b8000001515c820 */ /* 0x000fe20000400000 */
[----:B------:R-:W0:Y:S01]  /*1d520*/  LDS.128 R12, [R8] ;  /* 0x00000000080c7984 */ /* 0x000e220000000c00 */
[----:B------:R-:W-:Y:S06]  /*1d530*/  BAR.SYNC.DEFER_BLOCKING 0x0 ;  /* 0x0000000000007b1d */ /* 0x000fec0000010000 */
[----:B------:R1:W-:Y:S02]  /*1d540*/  STSM.16.M88.4 [R0], R4 ;  /* 0x0000000400007844 */ /* 0x0003e40000000200 */
[----:B-1----:R-:W-:Y:S01]  /*1d550*/  FMUL R4, R160, 0.25 ;  /* 0x3e800000a0047820 */ /* 0x002fe20000400000 */
[----:B------:R-:W-:Y:S01]  /*1d560*/  FMUL R5, R159, 0.25 ;  /* 0x3e8000009f057820 */ /* 0x000fe20000400000 */
[----:B------:R-:W-:Y:S01]  /*1d570*/  FMUL R7, R20, 0.25 ;  /* 0x3e80000014077820 */ /* 0x000fe20000400000 */
[----:B------:R-:W-:-:S02]  /*1d580*/  FMUL R6, R158, 0.25 ;  /* 0x3e8000009e067820 */ /* 0x000fc40000400000 */
[----:B------:R-:W-:Y:S02]  /*1d590*/  FSEL R4, R4, R160, P3 ;  /* 0x000000a004047208 */ /* 0x000fe40001800000 */
[----:B------:R-:W-:Y:S02]  /*1d5a0*/  FSEL R5, R5, R159, P3 ;  /* 0x0000009f05057208 */ /* 0x000fe40001800000 */
[----:B------:R-:W-:Y:S01]  /*1d5b0*/  FSEL R7, R7, R20, P0 ;  /* 0x0000001407077208 */ /* 0x000fe20000000000 */
[----:B------:R-:W-:Y:S01]  /*1d5c0*/  @!P5 FMUL R4, R4, 16777216 ;  /* 0x4b8000000404d820 */ /* 0x000fe20000400000 */
[----:B------:R-:W-:Y:S01]  /*1d5d0*/  FMUL R20, R22, 0.25 ;  /* 0x3e80000016147820 */ /* 0x000fe20000400000 */
[----:B------:R-:W-:Y:S01]  /*1d5e0*/  @!P5 FMUL R5, R5, 16777216 ;  /* 0x4b8000000505d820 */ /* 0x000fe20000400000 */
[----:B------:R-:W-:Y:S01]  /*1d5f0*/  FSEL R6, R6, R158, P3 ;  /* 0x0000009e06067208 */ /* 0x000fe20001800000 */
[----:B------:R-:W-:Y:S01]  /*1d600*/  FMUL R4, R3, R4 ;  /* 0x0000000403047220 */ /* 0x000fe20000400000 */
[----:B------:R-:W-:Y:S01]  /*1d610*/  @!P4 FMUL R7, R7, 16777216 ;  /* 0x4b8000000707c820 */ /* 0x000fe20000400000 */
[----:B------:R-:W-:Y:S01]  /*1d620*/  FMUL R5, R3, R5 ;  /* 0x0000000503057220 */ /* 0x000fe20000400000 */
[----:B------:R-:W-:Y:S01]  /*1d630*/  FSEL R20, R20, R22, P0 ;  /* 0x0000001614147208 */ /* 0x000fe20000000000 */
[----:B------:R-:W-:Y:S01]  /*1d640*/  @!P5 FMUL R6, R6, 16777216 ;  /* 0x4b8000000606d820 */ /* 0x000fe20000400000 */
[C---:B------:R-:W-:Y:S01]  /*1d650*/  FMUL R22, R2.reuse, R7 ;  /* 0x0000000702167220 */ /* 0x040fe20000400000 */
[----:B------:R-:W-:Y:S01]  /*1d660*/  FMUL R7, R2, R21 ;  /* 0x0000001502077220 */ /* 0x000fe20000400000 */
[----:B------:R-:W-:Y:S01]  /*1d670*/  F2FP.F16.F32.PACK_AB R4, R4, R5 ;  /* 0x000000050404723e */ /* 0x000fe200000000ff */
[----:B------:R-:W-:Y:S01]  /*1d680*/  FMUL R5, R157, 0.25 ;  /* 0x3e8000009d057820 */ /* 0x000fe20000400000 */
[----:B------:R-:W-:Y:S01]  /*1d690*/  @!P4 FMUL R20, R20, 16777216 ;  /* 0x4b8000001414c820 */ /* 0x000fe20000400000 */
[----:B------:R-:W-:-:S03]  /*1d6a0*/  FMUL R6, R3, R6 ;  /* 0x0000000603067220 */ /* 0x000fc60000400000 */
[----:B------:R-:W-:Y:S01]  /*1d6b0*/  FSEL R5, R5, R157, P3 ;  /* 0x0000009d05057208 */ /* 0x000fe20001800000 */
[----:B------:R-:W-:-:S04]  /*1d6c0*/  FMUL R20, R2, R20 ;  /* 0x0000001402147220 */ /* 0x000fc80000400000 */
[----:B------:R-:W-:Y:S01]  /*1d6d0*/  @!P5 FMUL R5, R5, 16777216 ;  /* 0x4b8000000505d820 */ /* 0x000fe20000400000 */
[----:B------:R-:W-:-:S03]  /*1d6e0*/  F2FP.F16.F32.PACK_AB R7, R7, R20 ;  /* 0x000000140707723e */ /* 0x000fc600000000ff */
[----:B------:R-:W-:-:S05]  /*1d6f0*/  FMUL R5, R3, R5 ;  /* 0x0000000503057220 */ /* 0x000fca0000400000 */
[----:B------:R-:W-:Y:S02]  /*1d700*/  F2FP.F16.F32.PACK_AB R5, R6, R5 ;  /* 0x000000050605723e */ /* 0x000fe400000000ff */
[----:B------:R-:W-:Y:S01]  /*1d710*/  F2FP.F16.F32.PACK_AB R6, R10, R22 ;  /* 0x000000160a06723e */ /* 0x000fe200000000ff */
[----:B------:R-:W-:Y:S01]  /*1d720*/  BAR.SYNC.DEFER_BLOCKING 0x0 ;  /* 0x0000000000007b1d */ /* 0x000fe20000010000 */
[----:B------:R-:W-:-:S05]  /*1d730*/  IMAD.SHL.U32 R10, R156, 0x4, RZ ;  /* 0x000000049c0a7824 */ /* 0x000fca00078e00ff */
[----:B------:R-:W-:-:S04]  /*1d740*/  LOP3.LUT R10, R10, 0x1c0, RZ, 0xc0, !PT ;  /* 0x000001c00a0a7812 */ /* 0x000fc800078ec0ff */
[----:B------:R-:W-:Y:S01]  /*1d750*/  IADD3 R153, R10, R153, RZ ;  /* 0x000000990a997210 */ /* 0x000fe20007ffe0ff */
[----:B------:R-:W-:-:S05]  /*1d760*/  IMAD.SHL.U32 R10, R156, 0x2, RZ ;  /* 0x000000029c0a7824 */ /* 0x000fca00078e00ff */
[----:B------:R-:W-:Y:S01]  /*1d770*/  LOP3.LUT R10, R10, 0x1f8, RZ, 0xc0, !PT ;  /* 0x000001f80a0a7812 */ /* 0x000fe200078ec0ff */
[----:B------:R-:W1:Y:S01]  /*1d780*/  LDS.128 R20, [R8] ;  /* 0x0000000008147984 */ /* 0x000e620000000c00 */
[----:B------:R-:W-:Y:S06]  /*1d790*/  BAR.SYNC.DEFER_BLOCKING 0x0 ;  /* 0x0000000000007b1d */ /* 0x000fec0000010000 */
[----:B------:R3:W-:Y:S02]  /*1d7a0*/  STSM.16.M88.4 [R0], R4 ;  /* 0x0000000400007844 */ /* 0x0007e40000000200 */
[----:B---3--:R-:W-:Y:S01]  /*1d7b0*/  IMAD.IADD R5, R9, 0x1, R10 ;  /* 0x0000000109057824 */ /* 0x008fe200078e020a */
[----:B------:R-:W-:-:S04]  /*1d7c0*/  LEA.HI R4, R154, R153, RZ, 0x1f ;  /* 0x000000999a047211 */ /* 0x000fc800078ff8ff */
[----:B------:R3:W-:Y:S04]  /*1d7d0*/  STL [R1+0x20c], R5 ;  /* 0x00020c0501007387 */ /* 0x0007e80000100800 */
[----:B------:R-:W4:Y:S04]  /*1d7e0*/  LDL.LU R250, [R1+0x80] ;  /* 0x0000800001fa7983 */ /* 0x000f280000300800 */
[----:B------:R0:W-:Y:S04]  /*1d7f0*/  STL [R1+0x208], R4 ;  /* 0x0002080401007387 */ /* 0x0001e80000100800 */
[----:B------:R-:W2:Y:S04]  /*1d800*/  LDL.LU R249, [R1+0x94] ;  /* 0x0000940001f97983 */ /* 0x000ea80000300800 */
[----:B------:R-:W2:Y:S04]  /*1d810*/  LDL.LU R248, [R1+0x84] ;  /* 0x0000840001f87983 */ /* 0x000ea80000300800 */
[----:B------:R-:W2:Y:S04]  /*1d820*/  LDL.LU R247, [R1+0x98] ;  /* 0x0000980001f77983 */ /* 0x000ea80000300800 */
[----:B------:R-:W2:Y:S04]  /*1d830*/  LDL.LU R246, [R1+0x88] ;  /* 0x0000880001f67983 */ /* 0x000ea80000300800 */
[----:B------:R-:W3:Y:S04]  /*1d840*/  LDL.LU R157, [R1+0x9c] ;  /* 0x00009c00019d7983 */ /* 0x000ee80000300800 */
[----:B------:R-:W4:Y:S04]  /*1d850*/  LDL.LU R156, [R1+0x8c] ;  /* 0x00008c00019c7983 */ /* 0x000f280000300800 */
[----:B------:R-:W2:Y:S04]  /*1d860*/  LDL.LU R160, [R1+0xb0] ;  /* 0x0000b00001a07983 */ /* 0x000ea80000300800 */
[----:B------:R-:W3:Y:S04]  /*1d870*/  LDL.LU R159, [R1+0xa0] ;  /* 0x0000a000019f7983 */ /* 0x000ee80000300800 */
[----:B------:R-:W2:Y:S04]  /*1d880*/  LDL.LU R158, [R1+0xb4] ;  /* 0x0000b400019e7983 */ /* 0x000ea80000300800 */
        /* <DEDUP_REMOVED lines=84> */
[----:B------:R-:W2:Y:S01]  /*1ddd0*/  LDL.LU R244, [R1+0x1ec] ;  /* 0x0001ec0001f47983 */ /* 0x000ea20000300800 */
[----:B----4-:R-:W-:-:S05]  /*1dde0*/  FMUL R154, R156, 0.25 ;  /* 0x3e8000009c9a7820 */ /* 0x010fca0000400000 */
[----:B------:R-:W-:Y:S01]  /*1ddf0*/  FSEL R154, R154, R156, P0 ;  /* 0x0000009c9a9a7208 */ /* 0x000fe20000000000 */
[----:B---3--:R-:W-:Y:S01]  /*1de00*/  FMUL R156, R159, 0.25 ;  /* 0x3e8000009f9c7820 */ /* 0x008fe20000400000 */
[----:B------:R-:W-:-:S04]  /*1de10*/  FMUL R153, R157, 0.25 ;  /* 0x3e8000009d997820 */ /* 0x000fc80000400000 */
[----:B------:R-:W-:Y:S01]  /*1de20*/  FSEL R156, R156, R159, P3 ;  /* 0x0000009f9c9c7208 */ /* 0x000fe20001800000 */
[----:B--2---:R-:W-:Y:S01]  /*1de30*/  FMUL R159, R162, 0.25 ;  /* 0x3e800000a29f7820 */ /* 0x004fe20000400000 */
[----:B------:R-:W-:Y:S01]  /*1de40*/  FSEL R153, R153, R157, P0 ;  /* 0x0000009d99997208 */ /* 0x000fe20000000000 */
[----:B------:R-:W-:-:S03]  /*1de50*/  FMUL R157, R158, 0.25 ;  /* 0x3e8000009e9d7820 */ /* 0x000fc60000400000 */
[----:B------:R-:W-:Y:S01]  /*1de60*/  FSEL R159, R159, R162, P0 ;  /* 0x000000a29f9f7208 */ /* 0x000fe20000000000 */
[----:B------:R-:W-:Y:S01]  /*1de70*/  FMUL R162, R165, 0.25 ;  /* 0x3e800000a5a27820 */ /* 0x000fe20000400000 */
        /* <DEDUP_REMOVED lines=80> */
[----:B------:R-:W-:Y:S01]  /*1e380*/  FMUL R222, R225, 0.25 ;  /* 0x3e800000e1de7820 */ /* 0x000fe20000400000 */
[----:B------:R-:W-:Y:S01]  /*1e390*/  FSEL R217, R217, R218, P0 ;  /* 0x000000dad9d97208 */ /* 0x000fe20000000000 */
[----:B------:R-:W-:-:S03]  /*1e3a0*/  FMUL R218, R223, 0.25 ;  /* 0x3e800000dfda7820 */ /* 0x000fc60000400000 */
[----:B------:R-:W-:Y:S02]  /*1e3b0*/  FSEL R222, R222, R225, P3 ;  /* 0x000000e1dede7208 */ /* 0x000fe40001800000 */
        /* <DEDUP_REMOVED lines=35> */
[----:B------:R-:W-:Y:S01]  /*1e5f0*/  FSEL R240, R240, R243, P0 ;  /* 0x000000f3f0f07208 */ /* 0x000fe20000000000 */
[----:B------:R-:W-:Y:S01]  /*1e600*/  FMUL R243, R24, 0.25 ;  /* 0x3e80000018f37820 */ /* 0x000fe20000400000 */
[----:B------:R-:W-:Y:S01]  /*1e610*/  FSEL R173, R173, R178, P3 ;  /* 0x000000b2adad7208 */ /* 0x000fe20001800000 */
[----:B------:R-:W-:Y:S01]  /*1e620*/  FMUL R178, R179, 0.25 ;  /* 0x3e800000b3b27820 */ /* 0x000fe20000400000 */
[----:B------:R-:W-:Y:S02]  /*1e630*/  FSEL R236, R236, R241, P3 ;  /* 0x000000f1ecec7208 */ /* 0x000fe40001800000 */
[----:B------:R-:W-:Y:S01]  /*1e640*/  FSEL R24, R243, R24, P3 ;  /* 0x00000018f3187208 */ /* 0x000fe20001800000 */
[----:B------:R-:W-:Y:S01]  /*1e650*/  FMUL R243, R30, 0.25 ;  /* 0x3e8000001ef37820 */ /* 0x000fe20000400000 */
[----:B------:R-:W-:Y:S01]  /*1e660*/  FSEL R178, R178, R179, P0 ;  /* 0x000000b3b2b27208 */ /* 0x000fe20000000000 */
[----:B------:R-:W-:Y:S01]  /*1e670*/  FMUL R241, R242, 0.25 ;  /* 0x3e800000f2f17820 */ /* 0x000fe20000400000 */
[----:B------:R-:W-:-:S02]  /*1e680*/  FMUL R179, R184, 0.25 ;  /* 0x3e800000b8b37820 */ /* 0x000fc40000400000 */
[----:B------:R-:W-:Y:S01]  /*1e690*/  FSEL R30, R243, R30, P0 ;  /* 0x0000001ef31e7208 */ /* 0x000fe20000000000 */
[----:B------:R-:W-:Y:S01]  /*1e6a0*/  FMUL R243, R26, 0.25 ;  /* 0x3e8000001af37820 */ /* 0x000fe20000400000 */
        /* <DEDUP_REMOVED lines=287> */
[----:B------:R-:W-:Y:S01]  /*1f8a0*/  @!P5 FMUL R25, R25, 16777216 ;  /* 0x4b8000001919d820 */ /* 0x000fe20000400000 */
[----:B------:R-:W-:Y:S01]  /*1f8b0*/  FMUL R245, R148, 0.25 ;  /* 0x3e80000094f57820 */ /* 0x000fe20000400000 */
[----:B------:R-:W-:Y:S01]  /*1f8c0*/  @!P5 FMUL R68, R68, 16777216 ;  /* 0x4b8000004444d820 */ /* 0x000fe20000400000 */
[----:B------:R-:W-:Y:S01]  /*1f8d0*/  @!P5 FMUL R36, R36, 16777216 ;  /* 0x4b8000002424d820 */ /* 0x000fe20000400000 */
[----:B------:R-:W-:Y:S01]  /*1f8e0*/  FSEL R141, R246, R141, P3 ;  /* 0x0000008df68d7208 */ /* 0x000fe20001800000 */
[----:B------:R-:W-:Y:S01]  /*1f8f0*/  @!P5 FMUL R29, R29, 16777216 ;  /* 0x4b8000001d1dd820 */ /* 0x000fe20000400000 */
[----:B------:R-:W-:Y:S01]  /*1f900*/  FSEL R146, R243, R146, P0 ;  /* 0x00000092f3927208 */ /* 0x000fe20000000000 */
[----:B------:R-:W-:Y:S01]  /*1f910*/  @!P5 FMUL R116, R116, 16777216 ;  /* 0x4b8000007474d820 */ /* 0x000fe20000400000 */
[----:B------:R-:W-:Y:S01]  /*1f920*/  FMUL R9, R251, 0.25 ;  /* 0x3e800000fb097820 */ /* 0x000fe20000400000 */
[----:B------:R-:W-:Y:S01]  /*1f930*/  FMUL R246, R149, 0.25 ;  /* 0x3e80000095f67820 */ /* 0x000fe20000400000 */
[----:B------:R-:W-:Y:S01]  /*1f940*/  @!P5 FMUL R52, R52, 16777216 ;  /* 0x4b8000003434d820 */ /* 0x000fe20000400000 */
[----:B------:R-:W-:Y:S01]  /*1f950*/  @!P5 FMUL R92, R92, 16777216 ;  /* 0x4b8000005c5cd820 */ /* 0x000fe20000400000 */
[----:B------:R-:W-:Y:S01]  /*1f960*/  @!P5 FMUL R112, R112, 16777216 ;  /* 0x4b8000007070d820 */ /* 0x000fe20000400000 */
[----:B------:R-:W-:Y:S01]  /*1f970*/  FMUL R243, R3, R25 ;  /* 0x0000001903f37220 */ /* 0x000fe20000400000 */
[----:B------:R-:W-:Y:S01]  /*1f980*/  FSEL R7, R7, R248, P3 ;  /* 0x000000f807077208 */ /* 0x000fe20001800000 */
[----:B------:R-:W-:Y:S01]  /*1f990*/  @!P5 FMUL R48, R48, 16777216 ;  /* 0x4b8000003030d820 */ /* 0x000fe20000400000 */
[----:B------:R-:W-:Y:S01]  /*1f9a0*/  FSEL R139, R244, R139, P0 ;  /* 0x0000008bf48b7208 */ /* 0x000fe20000000000 */
[----:B------:R-:W-:Y:S01]  /*1f9b0*/  @!P5 FMUL R120, R120, 16777216 ;  /* 0x4b8000007878d820 */ /* 0x000fe20000400000 */
[----:B------:R-:W-:Y:S01]  /*1f9c0*/  FMUL R25, R3, R68 ;  /* 0x0000004403197220 */ /* 0x000fe20000400000 */
[----:B------:R-:W-:Y:S01]  /*1f9d0*/  FSEL R148, R245, R148, P3 ;  /* 0x00000094f5947208 */ /* 0x000fe20001800000 */
[----:B------:R-:W-:Y:S01]  /*1f9e0*/  FMUL R244, R145, 0.25 ;  /* 0x3e80000091f47820 */ /* 0x000fe20000400000 */
[----:B------:R-:W-:Y:S01]  /*1f9f0*/  @!P5 FMUL R56, R56, 16777216 ;  /* 0x4b8000003838d820 */ /* 0x000fe20000400000 */
[----:B------:R-:W-:Y:S01]  /*1fa00*/  FMUL R248, R3, R36 ;  /* 0x0000002403f87220 */ /* 0x000fe20000400000 */
[----:B------:R-:W-:Y:S01]  /*1fa10*/  @!P5 FMUL R100, R100, 16777216 ;  /* 0x4b8000006464d820 */ /* 0x000fe20000400000 */
[----:B------:R-:W-:Y:S01]  /*1fa20*/  @!P5 FMUL R125, R125, 16777216 ;  /* 0x4b8000007d7dd820 */ /* 0x000fe20000400000 */
[----:B------:R-:W-:Y:S01]  /*1fa30*/  @!P5 FMUL R128, R128, 16777216 ;  /* 0x4b8000008080d820 */ /* 0x000fe20000400000 */
[C---:B------:R-:W-:Y:S01]  /*1fa40*/  FMUL R245, R3.reuse, R29 ;  /* 0x0000001d03f57220 */ /* 0x040fe20000400000 */
[----:B------:R-:W-:Y:S01]  /*1fa50*/  FMUL R36, R3, R116 ;  /* 0x0000007403247220 */ /* 0x000fe20000400000 */
[----:B------:R-:W-:Y:S01]  /*1fa60*/  @!P5 FMUL R101, R101, 16777216 ;  /* 0x4b8000006565d820 */ /* 0x000fe20000400000 */
[C---:B------:R-:W-:Y:S01]  /*1fa70*/  FMUL R252, R3.reuse, R52 ;  /* 0x0000003403fc7220 */ /* 0x040fe20000400000 */
[C---:B------:R-:W-:Y:S01]  /*1fa80*/  FMUL R29, R3.reuse, R92 ;  /* 0x0000005c031d7220 */ /* 0x040fe20000400000 */
[----:B------:R-:W-:Y:S01]  /*1fa90*/  FMUL R116, R3, R112 ;  /* 0x0000007003747220 */ /* 0x000fe20000400000 */
[----:B0-----:R-:W-:Y:S01]  /*1faa0*/  FSEL R4, R9, R251, P3 ;  /* 0x000000fb09047208 */ /* 0x001fe20001800000 */
[----:B------:R-:W-:Y:S01]  /*1fab0*/  @!P5 FMUL R57, R57, 16777216 ;  /* 0x4b8000003939d820 */ /* 0x000fe20000400000 */
[----:B------:R-:W-:Y:S01]  /*1fac0*/  FSEL R149, R246, R149, P3 ;  /* 0x00000095f6957208 */ /* 0x000fe20001800000 */
[----:B------:R-:W-:Y:S01]  /*1fad0*/  @!P5 FMUL R140, R140, 16777216 ;  /* 0x4b8000008c8cd820 */ /* 0x000fe20000400000 */
[C---:B------:R-:W-:Y:S01]  /*1fae0*/  FMUL R52, R3.reuse, R48 ;  /* 0x0000003003347220 */ /* 0x040fe20000400000 */
[----:B------:R-:W-:Y:S01]  /*1faf0*/  FMUL R112, R3, R120 ;  /* 0x0000007803707220 */ /* 0x000fe20000400000 */
[----:B------:R-:W-:Y:S01]  /*1fb00*/  FMUL R9, R247, 0.25 ;  /* 0x3e800000f7097820 */ /* 0x000fe20000400000 */
[----:B------:R-:W-:Y:S01]  /*1fb10*/  FMUL R246, R151, 0.25 ;  /* 0x3e80000097f67820 */ /* 0x000fe20000400000 */
[----:B------:R-:W-:Y:S01]  /*1fb20*/  @!P5 FMUL R132, R132, 16777216 ;  /* 0x4b8000008484d820 */ /* 0x000fe20000400000 */
[----:B------:R-:W-:Y:S01]  /*1fb30*/  FMUL R48, R3, R56 ;  /* 0x0000003803307220 */ /* 0x000fe20000400000 */
[----:B------:R-:W-:Y:S01]  /*1fb40*/  MOV R120, R25 ;  /* 0x0000001900787202 */ /* 0x000fe20000000f00 */
[----:B------:R-:W-:Y:S01]  /*1fb50*/  @!P5 FMUL R97, R97, 16777216 ;  /* 0x4b8000006161d820 */ /* 0x000fe20000400000 */
[----:B------:R-:W-:Y:S01]  /*1fb60*/  FSEL R145, R244, R145, P3 ;  /* 0x00000091f4917208 */ /* 0x000fe20001800000 */
[C---:B------:R-:W-:Y:S01]  /*1fb70*/  FMUL R100, R3.reuse, R100 ;  /* 0x0000006403647220 */ /* 0x040fe20000400000 */
[C---:B------:R-:W-:Y:S01]  /*1fb80*/  FMUL R25, R3.reuse, R125 ;  /* 0x0000007d03197220 */ /* 0x040fe20000400000 */
[----:B------:R-:W-:Y:S01]  /*1fb90*/  FMUL R56, R3, R128 ;  /* 0x0000008003387220 */ /* 0x000fe20000400000 */
[----:B------:R-:W-:Y:S01]  /*1fba0*/  FMUL R244, R147, 0.25 ;  /* 0x3e80000093f47820 */ /* 0x000fe20000400000 */
[----:B------:R-:W-:Y:S01]  /*1fbb0*/  @!P5 FMUL R37, R37, 16777216 ;  /* 0x4b8000002525d820 */ /* 0x000fe20000400000 */
[----:B------:R-:W-:Y:S01]  /*1fbc0*/  @!P5 FMUL R44, R44, 16777216 ;  /* 0x4b8000002c2cd820 */ /* 0x000fe20000400000 */
[----:B------:R-:W-:Y:S01]  /*1fbd0*/  @!P5 FMUL R129, R129, 16777216 ;  /* 0x4b8000008181d820 */ /* 0x000fe20000400000 */
[----:B------:R-:W-:Y:S01]  /*1fbe0*/  @!P5 FMUL R136, R136, 16777216 ;  /* 0x4b8000008888d820 */ /* 0x000fe20000400000 */
[----:B------:R-:W-:Y:S01]  /*1fbf0*/  @!P5 FMUL R137, R137, 16777216 ;  /* 0x4b8000008989d820 */ /* 0x000fe20000400000 */
[----:B------:R-:W-:Y:S01]  /*1fc00*/  FMUL R101, R3, R101 ;  /* 0x0000006503657220 */ /* 0x000fe20000400000 */
[----:B------:R-:W-:-:S02]  /*1fc10*/  IMAD.MOV.U32 R128, RZ, RZ, R29 ;  /* 0x000000ffff807224 */ /* 0x000fc400078e001d */
[----:B------:R-:W-:Y:S01]  /*1fc20*/  @!P5 FMUL R40, R40, 16777216 ;  /* 0x4b8000002828d820 */ /* 0x000fe20000400000 */
[----:B------:R-:W-:Y:S01]  /*1fc30*/  @!P5 FMUL R84, R84, 16777216 ;  /* 0x4b8000005454d820 */ /* 0x000fe20000400000 */
[C---:B------:R-:W-:Y:S01]  /*1fc40*/  FMUL R19, R3.reuse, R57 ;  /* 0x0000003903137220 */ /* 0x040fe20000400000 */
[----:B------:R-:W-:Y:S01]  /*1fc50*/  FMUL R29, R3, R140 ;  /* 0x0000008c031d7220 */ /* 0x000fe20000400000 */
[----:B------:R-:W-:Y:S01]  /*1fc60*/  @!P5 FMUL R28, R28, 16777216 ;  /* 0x4b8000001c1cd820 */ /* 0x000fe20000400000 */
[----:B------:R-:W-:Y:S01]  /*1fc70*/  @!P5 FMUL R24, R24, 16777216 ;  /* 0x4b8000001818d820 */ /* 0x000fe20000400000 */
[----:B------:R-:W-:Y:S01]  /*1fc80*/  @!P5 FMUL R85, R85, 16777216 ;  /* 0x4b8000005555d820 */ /* 0x000fe20000400000 */
[----:B------:R-:W-:Y:S01]  /*1fc90*/  @!P5 FMUL R141, R141, 16777216 ;  /* 0x4b8000008d8dd820 */ /* 0x000fe20000400000 */
[----:B------:R-:W-:Y:S01]  /*1fca0*/  FMUL R57, R3, R132 ;  /* 0x0000008403397220 */ /* 0x000fe20000400000 */
[----:B------:R-:W-:Y:S01]  /*1fcb0*/  @!P4 FMUL R118, R118, 16777216 ;  /* 0x4b8000007676c820 */ /* 0x000fe20000400000 */
[----:B------:R-:W-:Y:S01]  /*1fcc0*/  FSEL R9, R9, R247, P0 ;  /* 0x000000f709097208 */ /* 0x000fe20000000000 */
[----:B------:R-:W-:Y:S01]  /*1fcd0*/  @!P5 FMUL R60, R60, 16777216 ;  /* 0x4b8000003c3cd820 */ /* 0x000fe20000400000 */
[----:B------:R-:W-:Y:S01]  /*1fce0*/  FSEL R151, R246, R151, P0 ;  /* 0x00000097f6977208 */ /* 0x000fe20000000000 */
[----:B------:R-:W-:Y:S01]  /*1fcf0*/  @!P5 FMUL R117, R117, 16777216 ;  /* 0x4b8000007575d820 */ /* 0x000fe20000400000 */
[----:B------:R-:W-:Y:S01]  /*1fd00*/  FMUL R97, R3, R97 ;  /* 0x0000006103617220 */ /* 0x000fe20000400000 */
[----:B------:R-:W-:-:S02]  /*1fd10*/  IMAD.MOV.U32 R132, RZ, RZ, R25 ;  /* 0x000000ffff847224 */ /* 0x000fc400078e0019 */
[----:B------:R-:W-:Y:S01]  /*1fd20*/  @!P5 FMUL R104, R104, 16777216 ;  /* 0x4b8000006868d820 */ /* 0x000fe20000400000 */
[----:B------:R-:W-:Y:S02]  /*1fd30*/  IMAD.MOV.U32 R140, RZ, RZ, R100 ;  /* 0x000000ffff8c7224 */ /* 0x000fe400078e0064 */
[----:B------:R-:W-:Y:S01]  /*1fd40*/  @!P5 FMUL R105, R105, 16777216 ;  /* 0x4b8000006969d820 */ /* 0x000fe20000400000 */
[----:B------:R-:W-:Y:S01]  /*1fd50*/  @!P5 FMUL R148, R148, 16777216 ;  /* 0x4b8000009494d820 */ /* 0x000fe20000400000 */
[C---:B------:R-:W-:Y:S01]  /*1fd60*/  FMUL R246, R3.reuse, R37 ;  /* 0x0000002503f67220 */ /* 0x040fe20000400000 */
[C---:B------:R-:W-:Y:S01]  /*1fd70*/  FMUL R251, R3.reuse, R44 ;  /* 0x0000002c03fb7220 */ /* 0x040fe20000400000 */
[C---:B------:R-:W-:Y:S01]  /*1fd80*/  FMUL R125, R3.reuse, R129 ;  /* 0x00000081037d7220 */ /* 0x040fe20000400000 */
[C---:B------:R-:W-:Y:S01]  /*1fd90*/  FMUL R25, R3.reuse, R136 ;  /* 0x0000008803197220 */ /* 0x040fe20000400000 */
[C---:B------:R-:W-:Y:S01]  /*1fda0*/  FMUL R100, R3.reuse, R137 ;  /* 0x0000008903647220 */ /* 0x040fe20000400000 */
[----:B------:R-:W-:Y:S01]  /*1fdb0*/  @!P4 FMUL R114, R114, 16777216 ;  /* 0x4b8000007272c820 */ /* 0x000fe20000400000 */
[----:B------:R-:W-:Y:S01]  /*1fdc0*/  FSEL R147, R244, R147, P0 ;  /* 0x00000093f4937208 */ /* 0x000fe20000000000 */
[C---:B------:R-:W-:Y:S01]  /*1fdd0*/  FMUL R44, R3.reuse, R40 ;  /* 0x00000028032c7220 */ /* 0x040fe20000400000 */
[----:B------:R-:W-:Y:S01]  /*1fde0*/  FMUL R37, R3, R84 ;  /* 0x0000005403257220 */ /* 0x000fe20000400000 */
[----:B------:R-:W-:Y:S01]  /*1fdf0*/  MOV R129, R101 ;  /* 0x0000006500817202 */ /* 0x000fe20000000f00 */
[----:B------:R-:W-:-:S02]  /*1fe00*/  IMAD.MOV.U32 R137, RZ, RZ, R29 ;  /* 0x000000ffff897224 */ /* 0x000fc400078e001d */
[----:B------:R-:W-:Y:S01]  /*1fe10*/  @!P5 FMUL R61, R61, 16777216 ;  /* 0x4b8000003d3dd820 */ /* 0x000fe20000400000 */
[C---:B------:R-:W-:Y:S01]  /*1fe20*/  FMUL R247, R3.reuse, R28 ;  /* 0x0000001c03f77220 */ /* 0x040fe20000400000 */
[C---:B------:R-:W-:Y:S01]  /*1fe30*/  FMUL R244, R3.reuse, R24 ;  /* 0x0000001803f47220 */ /* 0x040fe20000400000 */
[C---:B------:R-:W-:Y:S01]  /*1fe40*/  FMUL R40, R3.reuse, R85 ;  /* 0x0000005503287220 */ /* 0x040fe20000400000 */
[----:B------:R-:W-:Y:S01]  /*1fe50*/  FMUL R101, R3, R141 ;  /* 0x0000008d03657220 */ /* 0x000fe20000400000 */
[----:B------:R-:W-:Y:S01]  /*1fe60*/  @!P4 FMUL R10, R10, 16777216 ;  /* 0x4b8000000a0ac820 */ /* 0x000fe20000400000 */
[----:B------:R-:W-:Y:S01]  /*1fe70*/  @!P4 FMUL R119, R119, 16777216 ;  /* 0x4b8000007777c820 */ /* 0x000fe20000400000 */
[----:B------:R-:W-:Y:S01]  /*1fe80*/  FMUL R29, R2, R118 ;  /* 0x00000076021d7220 */ /* 0x000fe20000400000 */
[C---:B------:R-:W-:Y:S01]  /*1fe90*/  FMUL R24, R3.reuse, R60 ;  /* 0x0000003c03187220 */ /* 0x040fe20000400000 */
[----:B------:R-:W-:Y:S01]  /*1fea0*/  FMUL R28, R3, R117 ;  /* 0x00000075031c7220 */ /* 0x000fe20000400000 */
[----:B------:R-:W-:-:S02]  /*1feb0*/  IMAD.MOV.U32 R141, RZ, RZ, R97 ;  /* 0x000000ffff8d7224 */ /* 0x000fc400078e0061 */
[----:B------:R-:W-:Y:S01]  /*1fec0*/  @!P4 FMUL R111, R111, 16777216 ;  /* 0x4b8000006f6fc820 */ /* 0x000fe20000400000 */
[----:B------:R-:W-:Y:S02]  /*1fed0*/  IMAD.MOV.U32 R118, RZ, RZ, R36 ;  /* 0x000000ffff767224 */ /* 0x000fe400078e0024 */
[C---:B------:R-:W-:Y:S01]  /*1fee0*/  FMUL R104, R3.reuse, R104 ;  /* 0x0000006803687220 */ /* 0x040fe20000400000 */
[C---:B------:R-:W-:Y:S01]  /*1fef0*/  FMUL R105, R3.reuse, R105 ;  /* 0x0000006903697220 */ /* 0x040fe20000400000 */
[----:B------:R-:W-:Y:S01]  /*1ff00*/  FMUL R97, R3, R148 ;  /* 0x0000009403617220 */ /* 0x000fe20000400000 */
[----:B------:R-:W-:Y:S01]  /*1ff10*/  @!P4 FMUL R9, R9, 16777216 ;  /* 0x4b8000000909c820 */ /* 0x000fe20000400000 */
[----:B------:R-:W-:Y:S01]  /*1ff20*/  @!P4 FMUL R106, R106, 16777216 ;  /* 0x4b8000006a6ac820 */ /* 0x000fe20000400000 */
[----:B------:R-:W-:Y:S01]  /*1ff30*/  @!P4 FMUL R107, R107, 16777216 ;  /* 0x4b8000006b6bc820 */ /* 0x000fe20000400000 */
[----:B------:R-:W-:Y:S01]  /*1ff40*/  @!P4 FMUL R115, R115, 16777216 ;  /* 0x4b8000007373c820 */ /* 0x000fe20000400000 */
[----:B------:R-:W-:Y:S01]  /*1ff50*/  FMUL R36, R2, R114 ;  /* 0x0000007202247220 */ /* 0x000fe20000400000 */
[----:B------:R-:W-:Y:S01]  /*1ff60*/  MOV R148, R25 ;  /* 0x0000001900947202 */ /* 0x000fe20000000f00 */
[----:B------:R-:W-:-:S02]  /*1ff70*/  IMAD.MOV.U32 R114, RZ, RZ, R37 ;  /* 0x000000ffff727224 */ /* 0x000fc400078e0025 */
[----:B------:R-:W-:Y:S01]  /*1ff80*/  FMUL R18, R3, R61 ;  /* 0x0000003d03127220 */ /* 0x000fe20000400000 */
[C---:B------:R-:W-:Y:S01]  /*1ff90*/  FMUL R25, R2.reuse, R10 ;  /* 0x0000000a02197220 */ /* 0x040fe20000400000 */
[C---:B------:R-:W-:Y:S01]  /*1ffa0*/  FMUL R37, R2.reuse, R119 ;  /* 0x0000007702257220 */ /* 0x040fe20000400000 */
[----:B------:R-:W-:Y:S02]  /*1ffb0*/  IMAD.MOV.U32 R61, RZ, RZ, R24 ;  /* 0x000000ffff3d7224 */ /* 0x000fe400078e0018 */
[C---:B------:R-:W-:Y:S01]  /*1ffc0*/  FMUL R10, R2.reuse, R111 ;  /* 0x0000006f020a7220 */ /* 0x040fe20000400000 */
[----:B------:R-:W-:Y:S01]  /*1ffd0*/  MOV R119, R40 ;  /* 0x0000002800777202 */ /* 0x000fe20000000f00 */
[C---:B------:R-:W-:Y:S01]  /*1ffe0*/  FMUL R24, R2.reuse, R9 ;  /* 0x0000000902187220 */ /* 0x040fe20000400000 */
[----:B------:R-:W-:Y:S01]  /*1fff0*/  MOV R111, R28 ;  /* 0x0000001c006f7202 */ /* 0x000fe20000000f00 */
[----:B------:R-:W-:Y:S01]  /*20000*/  FMUL R40, R2, R115 ;  /* 0x0000007302287220 */ /* 0x000fe20000400000 */
[----:B------:R-:W-:-:S02]  /*20010*/  IMAD.MOV.U32 R136, RZ, RZ, R105 ;  /* 0x000000ffff887224 */ /* 0x000fc400078e0069 */
[C---:B------:R-:W-:Y:S01]  /*20020*/  FMUL R9, R2.reuse, R106 ;  /* 0x0000006a02097220 */ /* 0x040fe20000400000 */
[----:B------:R-:W-:Y:S01]  /*20030*/  FMUL R28, R2, R107 ;  /* 0x0000006b021c7220 */ /* 0x000fe20000400000 */
[----:B------:R-:W-:Y:S01]  /*20040*/  IMAD.MOV.U32 R115, RZ, RZ, R104 ;  /* 0x000000ffff737224 */ /* 0x000fe200078e0068 */
[----:B------:R-:W-:Y:S01]  /*20050*/  BAR.SYNC.DEFER_BLOCKING 0x0 ;  /* 0x0000000000007b1d */ /* 0x000fe20000010000 */
[----:B------:R-:W-:Y:S01]  /*20060*/  FMUL R6, R249, 0.25 ;  /* 0x3e800000f9067820 */ /* 0x000fe20000400000 */
[----:B------:R-:W-:-:S04]  /*20070*/  @!P5 FMUL R4, R4, 16777216 ;  /* 0x4b8000000404d820 */ /* 0x000fc80000400000 */
[----:B------:R-:W-:Y:S01]  /*20080*/  FSEL R6, R6, R249, P3 ;  /* 0x000000f906067208 */ /* 0x000fe20001800000 */
[----:B------:R-:W-:Y:S01]  /*20090*/  @!P5 FMUL R5, R5, 16777216 ;  /* 0x4b8000000505d820 */ /* 0x000fe20000400000 */
[----:B------:R-:W-:Y:S01]  /*200a0*/  @!P5 FMUL R7, R7, 16777216 ;  /* 0x4b8000000707d820 */ /* 0x000fe20000400000 */
[----:B------:R-:W-:Y:S01]  /*200b0*/  @!P4 FMUL R153, R153, 16777216 ;  /* 0x4b8000009999c820 */ /* 0x000fe20000400000 */
[----:B------:R-:W-:Y:S01]  /*200c0*/  @!P4 FMUL R154, R154, 16777216 ;  /* 0x4b8000009a9ac820 */ /* 0x000fe20000400000 */
[----:B------:R-:W-:Y:S01]  /*200d0*/  @!P5 FMUL R6, R6, 16777216 ;  /* 0x4b8000000606d820 */ /* 0x000fe20000400000 */
[----:B------:R-:W0:Y:S01]  /*200e0*/  LDS.128 R104, [R8] ;  /* 0x0000000008687984 */ /* 0x000e220000000c00 */
[C---:B------:R-:W-:Y:S01]  /*200f0*/  FMUL R4, R3.reuse, R4 ;  /* 0x0000000403047220 */ /* 0x040fe20000400000 */
[C---:B------:R-:W-:Y:S01]  /*20100*/  FMUL R5, R3.reuse, R5 ;  /* 0x0000000503057220 */ /* 0x040fe20000400000 */
[C---:B------:R-:W-:Y:S01]  /*20110*/  FMUL R6, R3.reuse, R6 ;  /* 0x0000000603067220 */ /* 0x040fe20000400000 */
[----:B------:R-:W-:Y:S01]  /*20120*/  FMUL R7, R3, R7 ;  /* 0x0000000703077220 */ /* 0x000fe20000400000 */
[C---:B------:R-:W-:Y:S01]  /*20130*/  FMUL R153, R2.reuse, R153 ;  /* 0x0000009902997220 */ /* 0x040fe20000400000 */
[----:B------:R-:W-:Y:S01]  /*20140*/  FMUL R154, R2, R154 ;  /* 0x0000009a029a7220 */ /* 0x000fe20000400000 */
[----:B------:R-:W-:-:S02]  /*20150*/  F2FP.F16.F32.PACK_AB R4, R4, R5 ;  /* 0x000000050404723e */ /* 0x000fc400000000ff */
[----:B------:R-:W-:Y:S02]  /*20160*/  F2FP.F16.F32.PACK_AB R5, R6, R7 ;  /* 0x000000070605723e */ /* 0x000fe400000000ff */
[----:B------:R-:W-:Y:S02]  /*20170*/  F2FP.F16.F32.PACK_AB R6, R24, R25 ;  /* 0x000000191806723e */ /* 0x000fe400000000ff */
[----:B------:R-:W-:Y:S01]  /*20180*/  F2FP.F16.F32.PACK_AB R7, R153, R154 ;  /* 0x0000009a9907723e */ /* 0x000fe200000000ff */
[----:B------:R-:W-:Y:S06]  /*20190*/  BAR.SYNC.DEFER_BLOCKING 0x0 ;  /* 0x0000000000007b1d */ /* 0x000fec0000010000 */
[----:B------:R-:W-:Y:S02]  /*201a0*/  STSM.16.M88.4 [R0], R4 ;  /* 0x0000000400007844 */ /* 0x000fe40000000200 */
[----:B------:R-:W-:Y:S01]  /*201b0*/  BAR.SYNC.DEFER_BLOCKING 0x0 ;  /* 0x0000000000007b1d */ /* 0x000fe20000010000 */
[----:B------:R-:W-:Y:S01]  /*201c0*/  @!P5 FMUL R157, R157, 16777216 ;  /* 0x4b8000009d9dd820 */ /* 0x000fe20000400000 */
[----:B------:R-:W-:Y:S01]  /*201d0*/  @!P5 FMUL R158, R158, 16777216 ;  /* 0x4b8000009e9ed820 */ /* 0x000fe20000400000 */
[----:B------:R-:W-:Y:S01]  /*201e0*/  @!P4 FMUL R159, R159, 16777216 ;  /* 0x4b8000009f9fc820 */ /* 0x000fe20000400000 */
[----:B------:R-:W-:Y:S01]  /*201f0*/  @!P4 FMUL R160, R160, 16777216 ;  /* 0x4b800000a0a0c820 */ /* 0x000fe20000400000 */
[----:B------:R-:W-:Y:S01]  /*20200*/  @!P5 FMUL R155, R155, 16777216 ;  /* 0x4b8000009b9bd820 */ /* 0x000fe20000400000 */
[----:B------:R-:W-:Y:S01]  /*20210*/  @!P5 FMUL R156, R156, 16777216 ;  /* 0x4b8000009c9cd820 */ /* 0x000fe20000400000 */
[----:B------:R-:W-:Y:S01]  /*20220*/  @!P4 FMUL R161, R161, 16777216 ;  /* 0x4b800000a1a1c820 */ /* 0x000fe20000400000 */
[----:B------:R-:W-:Y:S01]  /*20230*/  @!P4 FMUL R162, R162, 16777216 ;  /* 0x4b800000a2a2c820 */ /* 0x000fe20000400000 */
[C---:B------:R-:W-:Y:S01]  /*20240*/  FMUL R157, R3.reuse, R157 ;  /* 0x0000009d039d7220 */ /* 0x040fe20000400000 */
[C---:B------:R-:W-:Y:S01]  /*20250*/  FMUL R158, R3.reuse, R158 ;  /* 0x0000009e039e7220 */ /* 0x040fe20000400000 */
[----:B------:R-:W2:Y:S01]  /*20260*/  LDS.128 R4, [R8] ;  /* 0x0000000008047984 */ /* 0x000ea20000000c00 */
        /* <DEDUP_REMOVED lines=19> */
[----:B------:R-:W-:Y:S01]  /*203a0*/  FMUL R250, R3, R53 ;  /* 0x0000003503fa7220 */ /* 0x000fe20000400000 */
[----:B------:R-:W-:Y:S01]  /*203b0*/  @!P4 FMUL R169, R169, 16777216 ;  /* 0x4b800000a9a9c820 */ /* 0x000fe20000400000 */
[----:B------:R-:W-:Y:S01]  /*203c0*/  @!P4 FMUL R170, R170, 16777216 ;  /* 0x4b800000aaaac820 */ /* 0x000fe20000400000 */
[----:B------:R-:W-:Y:S01]  /*203d0*/  @!P4 FMUL R122, R122, 16777216 ;  /* 0x4b8000007a7ac820 */ /* 0x000fe20000400000 */
[----:B------:R3:W-:Y:S01]  /*203e0*/  STSM.16.M88.4 [R0], R156 ;  /* 0x0000009c00007844 */ /* 0x0007e20000000200 */
[C---:B------:R-:W-:Y:S01]  /*203f0*/  FMUL R53, R3.reuse, R49 ;  /* 0x0000003103357220 */ /* 0x040fe20000400000 */
[C---:B------:R-:W-:Y:S01]  /*20400*/  FMUL R60, R3.reuse, R133 ;  /* 0x00000085033c7220 */ /* 0x040fe20000400000 */
[C---:B------:R-:W-:Y:S01]  /*20410*/  FMUL R165, R3.reuse, R165 ;  /* 0x000000a503a57220 */ /* 0x040fe20000400000 */
[C---:B------:R-:W-:Y:S01]  /*20420*/  FMUL R166, R3.reuse, R166 ;  /* 0x000000a603a67220 */ /* 0x040fe20000400000 */
[----:B------:R-:W-:Y:S01]  /*20430*/  FMUL R49, R3, R109 ;  /* 0x0000006d03317220 */ /* 0x000fe20000400000 */
[----:B------:R-:W-:Y:S01]  /*20440*/  @!P4 FMUL R177, R177, 16777216 ;  /* 0x4b800000b1b1c820 */ /* 0x000fe20000400000 */
[----:B------:R-:W-:Y:S01]  /*20450*/  @!P4 FMUL R178, R178, 16777216 ;  /* 0x4b800000b2b2c820 */ /* 0x000fe20000400000 */
[C---:B------:R-:W-:Y:S01]  /*20460*/  FMUL R167, R2.reuse, R167 ;  /* 0x000000a702a77220 */ /* 0x040fe20000400000 */
[----:B------:R-:W-:Y:S01]  /*20470*/  FMUL R168, R2, R168 ;  /* 0x000000a802a87220 */ /* 0x000fe20000400000 */
[----:B------:R-:W-:-:S02]  /*20480*/  IMAD.MOV.U32 R109, RZ, RZ, R48 ;  /* 0x000000ffff6d7224 */ /* 0x000fc400078e0030 */
[C---:B------:R-:W-:Y:S01]  /*20490*/  FMUL R169, R2.reuse, R169 ;  /* 0x000000a902a97220 */ /* 0x040fe20000400000 */
[C---:B------:R-:W-:Y:S01]  /*204a0*/  FMUL R170, R2.reuse, R170 ;  /* 0x000000aa02aa7220 */ /* 0x040fe20000400000 */
[C---:B------:R-:W-:Y:S01]  /*204b0*/  FMUL R48, R2.reuse, R122 ;  /* 0x0000007a02307220 */ /* 0x040fe20000400000 */
[----:B------:R-:W-:Y:S02]  /*204c0*/  IMAD.MOV.U32 R122, RZ, RZ, R60 ;  /* 0x000000ffff7a7224 */ /* 0x000fe400078e003c */
[C---:B------:R-:W-:Y:S01]  /*204d0*/  FMUL R177, R2.reuse, R177 ;  /* 0x000000b102b17220 */ /* 0x040fe20000400000 */
[----:B------:R-:W-:Y:S01]  /*204e0*/  FMUL R178, R2, R178 ;  /* 0x000000b202b27220 */ /* 0x000fe20000400000 */
[----:B------:R-:W-:Y:S01]  /*204f0*/  @!P5 FMUL R64, R64, 16777216 ;  /* 0x4b8000004040d820 */ /* 0x000fe20000400000 */
[----:B------:R-:W-:Y:S01]  /*20500*/  @!P4 FMUL R130, R130, 16777216 ;  /* 0x4b8000008282c820 */ /* 0x000fe20000400000 */
[----:B------:R-:W-:Y:S01]  /*20510*/  @!P4 FMUL R131, R131, 16777216 ;  /* 0x4b8000008383c820 */ /* 0x000fe20000400000 */
[----:B------:R-:W-:Y:S01]  /*20520*/  F2FP.F16.F32.PACK_AB R165, R165, R166 ;  /* 0x000000a6a5a5723e */ /* 0x000fe200000000ff */
[----:B---3--:R-:W-:Y:S01]  /*20530*/  IMAD.MOV.U32 R157, RZ, RZ, R122 ;  /* 0x000000ffff9d7224 */ /* 0x008fe200078e007a */
[----:B------:R-:W-:Y:S01]  /*20540*/  F2FP.F16.F32.PACK_AB R166, R167, R168 ;  /* 0x000000a8a7a6723e */ /* 0x000fe200000000ff */
[----:B------:R-:W-:Y:S01]  /*20550*/  IMAD.MOV.U32 R122, RZ, RZ, R115 ;  /* 0x000000ffff7a7224 */ /* 0x000fe200078e0073 */
[----:B------:R-:W-:Y:S01]  /*20560*/  F2FP.F16.F32.PACK_AB R167, R169, R170 ;  /* 0x000000aaa9a7723e */ /* 0x000fe200000000ff */
[----:B------:R-:W-:-:S02]  /*20570*/  IMAD.MOV.U32 R169, RZ, RZ, R136 ;  /* 0x000000ffffa97224 */ /* 0x000fc400078e0088 */
[----:B------:R-:W-:Y:S01]  /*20580*/  FMUL R68, R3, R64 ;  /* 0x0000004003447220 */ /* 0x000fe20000400000 */
[----:B------:R-:W-:Y:S01]  /*20590*/  F2FP.F16.F32.PACK_AB R115, R177, R178 ;  /* 0x000000b2b173723e */ /* 0x000fe200000000ff */
[----:B------:R-:W-:Y:S02]  /*205a0*/  IMAD.MOV.U32 R136, RZ, RZ, R140 ;  /* 0x000000ffff887224 */ /* 0x000fe400078e008c */
[C---:B------:R-:W-:Y:S01]  /*205b0*/  FMUL R60, R2.reuse, R130 ;  /* 0x00000082023c7220 */ /* 0x040fe20000400000 */
[----:B------:R-:W-:Y:S01]  /*205c0*/  FMUL R64, R2, R131 ;  /* 0x0000008302407220 */ /* 0x000fe20000400000 */
[----:B------:R-:W-:Y:S01]  /*205d0*/  MOV R140, R129 ;  /* 0x00000081008c7202 */ /* 0x000fe20000000f00 */
[----:B------:R-:W-:Y:S01]  /*205e0*/  IMAD.MOV.U32 R178, RZ, RZ, R128 ;  /* 0x000000ffffb27224 */ /* 0x000fe200078e0080 */
[----:B------:R-:W-:Y:S01]  /*205f0*/  BAR.SYNC.DEFER_BLOCKING 0x0 ;  /* 0x0000000000007b1d */ /* 0x000fe20000010000 */
[----:B------:R-:W-:Y:S01]  /*20600*/  @!P5 FMUL R163, R163, 16777216 ;  /* 0x4b800000a3a3d820 */ /* 0x000fe20000400000 */
[----:B------:R-:W-:-:S03]  /*20610*/  @!P5 FMUL R164, R164, 16777216 ;  /* 0x4b800000a4a4d820 */ /* 0x000fc60000400000 */
[C---:B------:R-:W-:Y:S01]  /*20620*/  FMUL R163, R3.reuse, R163 ;  /* 0x000000a303a37220 */ /* 0x040fe20000400000 */
[----:B------:R-:W-:Y:S01]  /*20630*/  FMUL R164, R3, R164 ;  /* 0x000000a403a47220 */ /* 0x000fe20000400000 */
[----:B------:R-:W3:Y:S04]  /*20640*/  LDS.128 R128, [R8] ;  /* 0x0000000008807984 */ /* 0x000ee80000000c00 */
        /* <DEDUP_REMOVED lines=10> */
[C---:B------:R-:W-:Y:S01]  /*206f0*/  FMUL R117, R3.reuse, R113 ;  /* 0x0000007103757220 */ /* 0x040fe20000400000 */
[----:B------:R-:W-:Y:S01]  /*20700*/  FMUL R45, R3, R41 ;  /* 0x00000029032d7220 */ /* 0x000fe20000400000 */
[----:B------:R-:W-:Y:S01]  /*20710*/  MOV R113, R49 ;  /* 0x0000003100717202 */ /* 0x000fe20000000f00 */
[C---:B------:R-:W-:Y:S01]  /*20720*/  FMUL R41, R2.reuse, R126 ;  /* 0x0000007e02297220 */ /* 0x040fe20000400000 */
[----:B------:R4:W-:Y:S01]  /*20730*/  STSM.16.M88.4 [R0], R164 ;  /* 0x000000a400007844 */ /* 0x0009e20000000200 */
[----:B------:R-:W-:Y:S01]  /*20740*/  FMUL R49, R2, R127 ;  /* 0x0000007f02317220 */ /* 0x000fe20000400000 */
[----:B------:R-:W-:-:S02]  /*20750*/  IMAD.MOV.U32 R126, RZ, RZ, R108 ;  /* 0x000000ffff7e7224 */ /* 0x000fc400078e006c */
[----:B------:R-:W-:Y:S02]  /*20760*/  IMAD.MOV.U32 R127, RZ, RZ, R56 ;  /* 0x000000ffff7f7224 */ /* 0x000fe400078e0038 */
[----:B------:R-:W-:Y:S01]  /*20770*/  @!P5 FMUL R124, R124, 16777216 ;  /* 0x4b8000007c7cd820 */ /* 0x000fe20000400000 */
[----:B------:R-:W-:Y:S02]  /*20780*/  IMAD.MOV.U32 R170, RZ, RZ, R125 ;  /* 0x000000ffffaa7224 */ /* 0x000fe400078e007d */
[----:B------:R-:W-:Y:S01]  /*20790*/  IMAD.MOV.U32 R158, RZ, RZ, R127 ;  /* 0x000000ffff9e7224 */ /* 0x000fe200078e007f */
[----:B------:R-:W-:Y:S01]  /*207a0*/  MOV R127, R126 ;  /* 0x0000007e007f7202 */ /* 0x000fe20000000f00 */
[----:B------:R-:W-:Y:S01]  /*207b0*/  FMUL R124, R3, R124 ;  /* 0x0000007c037c7220 */ /* 0x000fe20000400000 */
[----:B------:R-:W-:Y:S02]  /*207c0*/  IMAD.MOV.U32 R126, RZ, RZ, R119 ;  /* 0x000000ffff7e7224 */ /* 0x000fe400078e0077 */
[----:B------:R-:W-:-:S02]  /*207d0*/  IMAD.MOV.U32 R125, RZ, RZ, R112 ;  /* 0x000000ffff7d7224 */ /* 0x000fc400078e0070 */
[----:B------:R-:W-:Y:S01]  /*207e0*/  IMAD.MOV.U32 R168, RZ, RZ, R122 ;  /* 0x000000ffffa87224 */ /* 0x000fe200078e007a */
[----:B------:R-:W-:Y:S01]  /*207f0*/  MOV R122, R126 ;  /* 0x0000007e007a7202 */ /* 0x000fe20000000f00 */
[----:B------:R-:W-:Y:S01]  /*20800*/  IMAD.MOV.U32 R177, RZ, RZ, R127 ;  /* 0x000000ffffb17224 */ /* 0x000fe200078e007f */
[----:B----4-:R-:W-:Y:S01]  /*20810*/  MOV R166, R125 ;  /* 0x0000007d00a67202 */ /* 0x010fe20000000f00 */
[----:B------:R-:W-:Y:S01]  /*20820*/  IMAD.MOV.U32 R167, RZ, RZ, R124 ;  /* 0x000000ffffa77224 */ /* 0x000fe200078e007c */
        /* <DEDUP_REMOVED lines=10> */
[----:B------:R-:W4:Y:S01]  /*208d0*/  LDS.128 R124, [R8] ;  /* 0x00000000087c7984 */ /* 0x000f220000000c00 */
[----:B------:R-:W-:Y:S01]  /*208e0*/  FMUL R174, R3, R174 ;  /* 0x000000ae03ae7220 */ /* 0x000fe20000400000 */
[C---:B------:R-:W-:Y:S01]  /*208f0*/  FMUL R175, R2.reuse, R175 ;  /* 0x000000af02af7220 */ /* 0x040fe20000400000 */
[----:B------:R-:W-:Y:S01]  /*20900*/  FMUL R176, R2, R176 ;  /* 0x000000b002b07220 */ /* 0x000fe20000400000 */
[----:B------:R-:W-:-:S02]  /*20910*/  F2FP.F16.F32.PACK_AB R112, R171, R172 ;  /* 0x000000acab70723e */ /* 0x000fc400000000ff */
[----:B------:R-:W-:Y:S02]  /*20920*/  MOV R119, R114 ;  /* 0x0000007200777202 */ /* 0x000fe40000000f00 */
[----:B------:R-:W-:Y:S02]  /*20930*/  MOV R171, R113 ;  /* 0x0000007100ab7202 */ /* 0x000fe40000000f00 */
        /* <DEDUP_REMOVED lines=9> */
[----:B------:R-:W-:Y:S01]  /*209d0*/  STSM.16.M88.4 [R0], R112 ;  /* 0x0000007000007844 */ /* 0x000fe20000000200 */
[----:B------:R-:W-:Y:S01]  /*209e0*/  BAR.SYNC.DEFER_BLOCKING 0x0 ;  /* 0x0000000000007b1d */ /* 0x000fe20000010000 */
[C---:B------:R-:W-:Y:S01]  /*209f0*/  FMUL R179, R3.reuse, R179 ;  /* 0x000000b303b37220 */ /* 0x040fe20000400000 */
[C---:B------:R-:W-:Y:S01]  /*20a00*/  FMUL R180, R3.reuse, R180 ;  /* 0x000000b403b47220 */ /* 0x040fe20000400000 */
[----:B------:R-:W-:Y:S01]  /*20a10*/  @!P4 FMUL R134, R134, 16777216 ;  /* 0x4b8000008686c820 */ /* 0x000fe20000400000 */
[C---:B------:R-:W-:Y:S01]  /*20a20*/  FMUL R183, R2.reuse, R183 ;  /* 0x000000b702b77220 */ /* 0x040fe20000400000 */
[C---:B------:R-:W-:Y:S01]  /*20a30*/  FMUL R184, R2.reuse, R184 ;  /* 0x000000b802b87220 */ /* 0x040fe20000400000 */
[----:B------:R-:W-:Y:S01]  /*20a40*/  FMUL R56, R2, R123 ;  /* 0x0000007b02387220 */ /* 0x000fe20000400000 */
[----:B------:R-:W-:Y:S01]  /*20a50*/  FMUL R121, R3, R121 ;  /* 0x0000007903797220 */ /* 0x000fe20000400000 */
[----:B------:R-:W-:-:S02]  /*20a60*/  IMAD.MOV.U32 R123, RZ, RZ, R57 ;  /* 0x000000ffff7b7224 */ /* 0x000fc400078e0039 */
[----:B------:R-:W-:Y:S01]  /*20a70*/  FMUL R57, R2, R134 ;  /* 0x0000008602397220 */ /* 0x000fe20000400000 */
[----:B------:R-:W-:Y:S01]  /*20a80*/  IMAD.MOV.U32 R176, RZ, RZ, R132 ;  /* 0x000000ffffb07224 */ /* 0x000fe200078e0084 */
[----:B------:R-:W-:Y:S01]  /*20a90*/  F2FP.F16.F32.PACK_AB R132, R179, R180 ;  /* 0x000000b4b384723e */ /* 0x000fe200000000ff */
[----:B------:R-:W-:Y:S01]  /*20aa0*/  IMAD.MOV.U32 R179, RZ, RZ, R122 ;  /* 0x000000ffffb37224 */ /* 0x000fe200078e007a */
[----:B------:R-:W-:Y:S01]  /*20ab0*/  F2FP.F16.F32.PACK_AB R134, R183, R184 ;  /* 0x000000b8b786723e */ /* 0x000fe200000000ff */
[----:B------:R-:W-:Y:S01]  /*20ac0*/  IMAD.MOV.U32 R153, RZ, RZ, R121 ;  /* 0x000000ffff997224 */ /* 0x000fe200078e0079 */
[----:B------:R-:W-:Y:S01]  /*20ad0*/  MOV R159, R123 ;  /* 0x0000007b009f7202 */ /* 0x000fe20000000f00 */
[----:B------:R-:W-:Y:S02]  /*20ae0*/  IMAD.MOV.U32 R183, RZ, RZ, R120 ;  /* 0x000000ffffb77224 */ /* 0x000fe400078e0078 */
[----:B------:R-:W-:Y:S01]  /*20af0*/  @!P5 FMUL R96, R96, 16777216 ;  /* 0x4b8000006060d820 */ /* 0x000fe20000400000 */
[----:B------:R-:W4:Y:S03]  /*20b00*/  LDS.128 R120, [R8] ;  /* 0x0000000008787984 */ /* 0x000f260000000c00 */
[----:B------:R-:W-:Y:S01]  /*20b10*/  FMUL R96, R3, R96 ;  /* 0x0000006003607220 */ /* 0x000fe20000400000 */
[----:B------:R-:W-:Y:S01]  /*20b20*/  @!P5 FMUL R181, R181, 16777216 ;  /* 0x4b800000b5b5d820 */ /* 0x000fe20000400000 */
[----:B------:R-:W-:Y:S01]  /*20b30*/  @!P5 FMUL R182, R182, 16777216 ;  /* 0x4b800000b6b6d820 */ /* 0x000fe20000400000 */
[----:B------:R-:W-:Y:S01]  /*20b40*/  @!P4 FMUL R185, R185, 16777216 ;  /* 0x4b800000b9b9c820 */ /* 0x000fe20000400000 */
[----:B------:R-:W-:Y:S01]  /*20b50*/  @!P4 FMUL R186, R186, 16777216 ;  /* 0x4b800000babac820 */ /* 0x000fe20000400000 */
[----:B------:R-:W-:Y:S01]  /*20b60*/  MOV R133, R96 ;  /* 0x0000006000857202 */ /* 0x000fe20000000f00 */
[C---:B------:R-:W-:Y:S01]  /*20b70*/  FMUL R181, R3.reuse, R181 ;  /* 0x000000b503b57220 */ /* 0x040fe20000400000 */
[----:B------:R-:W-:Y:S01]  /*20b80*/  FMUL R182, R3, R182 ;  /* 0x000000b603b67220 */ /* 0x000fe20000400000 */
[----:B------:R-:W-:Y:S01]  /*20b90*/  @!P4 FMUL R135, R135, 16777216 ;  /* 0x4b8000008787c820 */ /* 0x000fe20000400000 */
[C---:B------:R-:W-:Y:S01]  /*20ba0*/  FMUL R185, R2.reuse, R185 ;  /* 0x000000b902b97220 */ /* 0x040fe20000400000 */
[C---:B------:R-:W-:Y:S01]  /*20bb0*/  FMUL R186, R2.reuse, R186 ;  /* 0x000000ba02ba7220 */ /* 0x040fe20000400000 */
[----:B------:R-:W-:Y:S01]  /*20bc0*/  MOV R108, R61 ;  /* 0x0000003d006c7202 */ /* 0x000fe20000000f00 */
[----:B------:R-:W-:Y:S01]  /*20bd0*/  FMUL R61, R2, R135 ;  /* 0x00000087023d7220 */ /* 0x000fe20000400000 */
[----:B------:R-:W-:Y:S01]  /*20be0*/  IMAD.MOV.U32 R164, RZ, RZ, R133 ;  /* 0x000000ffffa47224 */ /* 0x000fe200078e0085 */
[----:B------:R-:W-:-:S02]  /*20bf0*/  F2FP.F16.F32.PACK_AB R133, R181, R182 ;  /* 0x000000b6b585723e */ /* 0x000fc400000000ff */
[----:B------:R-:W-:Y:S01]  /*20c00*/  F2FP.F16.F32.PACK_AB R135, R185, R186 ;  /* 0x000000bab987723e */ /* 0x000fe200000000ff */
[----:B------:R-:W-:Y:S06]  /*20c10*/  BAR.SYNC.DEFER_BLOCKING 0x0 ;  /* 0x0000000000007b1d */ /* 0x000fec0000010000 */
[----:B------:R1:W-:Y:S01]  /*20c20*/  STSM.16.M88.4 [R0], R132 ;  /* 0x0000008400007844 */ /* 0x0003e20000000200 */
[----:B------:R-:W-:Y:S01]  /*20c30*/  MOV R180, R119 ;  /* 0x0000007700b47202 */ /* 0x000fe20000000f00 */
[----:B------:R-:W-:Y:S01]  /*20c40*/  IMAD.MOV.U32 R175, RZ, RZ, R118 ;  /* 0x000000ffffaf7224 */ /* 0x000fe200078e0076 */
[----:B------:R-:W-:Y:S01]  /*20c50*/  MOV R173, R117 ;  /* 0x0000007500ad7202 */ /* 0x000fe20000000f00 */
        /* <DEDUP_REMOVED lines=18> */
[----:B------:R-:W4:Y:S01]  /*20d80*/  LDS.128 R116, [R8] ;  /* 0x0000000008747984 */ /* 0x000f220000000c00 */
        /* <DEDUP_REMOVED lines=32> */
[C---:B------:R-:W-:Y:S01]  /*20f90*/  FMUL R92, R3.reuse, R88 ;  /* 0x00000058035c7220 */ /* 0x040fe20000400000 */
[----:B------:R-:W-:Y:S01]  /*20fa0*/  FMUL R93, R3, R89 ;  /* 0x00000059035d7220 */ /* 0x000fe20000400000 */
        /* <DEDUP_REMOVED lines=42> */
[----:B------:R-:W-:Y:S01]  /*21250*/  FMUL R88, R3, R145 ;  /* 0x0000009103587220 */ /* 0x000fe20000400000 */
[----:B------:R-:W-:Y:S01]  /*21260*/  FMUL R3, R2, R110 ;  /* 0x0000006e02037220 */ /* 0x000fe20000400000 */
[----:B------:R-:W-:-:S02]  /*21270*/  IMAD.MOV.U32 R110, RZ, RZ, R77 ;  /* 0x000000ffff6e7224 */ /* 0x000fc400078e004d */
[C---:B------:R-:W-:Y:S01]  /*21280*/  FMUL R191, R2.reuse, R191 ;  /* 0x000000bf02bf7220 */ /* 0x040fe20000400000 */
[C---:B------:R-:W-:Y:S01]  /*21290*/  FMUL R192, R2.reuse, R192 ;  /* 0x000000c002c07220 */ /* 0x040fe20000400000 */
[C---:B------:R-:W-:Y:S01]  /*212a0*/  FMUL R193, R2.reuse, R193 ;  /* 0x000000c102c17220 */ /* 0x040fe20000400000 */
[----:B------:R-:W-:Y:S01]  /*212b0*/  FMUL R194, R2, R194 ;  /* 0x000000c202c27220 */ /* 0x000fe20000400000 */
[----:B------:R-:W-:Y:S01]  /*212c0*/  IMAD.MOV.U32 R174, RZ, RZ, R111 ;  /* 0x000000ffffae7224 */ /* 0x000fe200078e006f */
[----:B------:R-:W-:Y:S01]  /*212d0*/  MOV R162, R110 ;  /* 0x0000006e00a27202 */ /* 0x000fe20000000f00 */
[----:B------:R-:W-:Y:S01]  /*212e0*/  IMAD.MOV.U32 R156, RZ, RZ, R109 ;  /* 0x000000ffff9c7224 */ /* 0x000fe200078e006d */
[----:B------:R-:W-:Y:S02]  /*212f0*/  MOV R184, R108 ;  /* 0x0000006c00b87202 */ /* 0x000fe40000000f00 */
[----:B------:R-:W-:Y:S02]  /*21300*/  F2FP.F16.F32.PACK_AB R108, R187, R188 ;  /* 0x000000bcbb6c723e */ /* 0x000fe400000000ff */
[----:B------:R-:W-:-:S02]  /*21310*/  F2FP.F16.F32.PACK_AB R109, R189, R190 ;  /* 0x000000bebd6d723e */ /* 0x000fc400000000ff */
        /* <DEDUP_REMOVED lines=15> */
[C---:B------:R-:W-:Y:S01]  /*21410*/  FMUL R202, R2.reuse, R202 ;  /* 0x000000ca02ca7220 */ /* 0x040fe20000400000 */
[----:B------:R-:W-:Y:S01]  /*21420*/  IMAD.MOV.U32 R149, RZ, RZ, R72 ;  /* 0x000000ffff957224 */ /* 0x000fe200078e0048 */
[----:B------:R-:W-:Y:S01]  /*21430*/  MOV R145, R76 ;  /* 0x0000004c00917202 */ /* 0x000fe20000000f00 */
[C---:B------:R-:W-:Y:S01]  /*21440*/  FMUL R72, R2.reuse, R138 ;  /* 0x0000008a02487220 */ /* 0x040fe20000400000 */
[----:B------:R-:W-:Y:S01]  /*21450*/  FMUL R76, R2, R139 ;  /* 0x0000008b024c7220 */ /* 0x000fe20000400000 */
[----:B------:R-:W-:Y:S01]  /*21460*/  IMAD.MOV.U32 R155, RZ, RZ, R137 ;  /* 0x000000ffff9b7224 */ /* 0x000fe200078e0089 */
[----:B------:R-:W-:Y:S01]  /*21470*/  F2FP.F16.F32.PACK_AB R137, R197, R198 ;  /* 0x000000c6c589723e */ /* 0x000fe200000000ff */
[----:B------:R-:W-:Y:S01]  /*21480*/  IMAD.MOV.U32 R182, RZ, RZ, R136 ;  /* 0x000000ffffb67224 */ /* 0x000fe200078e0088 */
        /* <DEDUP_REMOVED lines=10> */
[----:B------:R-:W-:-:S02]  /*21530*/  IMAD.MOV.U32 R144, RZ, RZ, R73 ;  /* 0x000000ffff907224 */ /* 0x000fc400078e0049 */
        /* <DEDUP_REMOVED lines=129> */
[----:B------:R-:W-:Y:S01]  /*21d50*/  IMAD.MOV.U32 R163, RZ, RZ, R145 ;  /* 0x000000ffffa37224 */ /* 0x000fe200078e0091 */
[----:B------:R-:W-:-:S02]  /*21d60*/  MOV R161, R144 ;  /* 0x0000009000a17202 */ /* 0x000fc40000000f00 */
[----:B------:R-:W-:Y:S02]  /*21d70*/  F2FP.F16.F32.PACK_AB R144, R203, R204 ;  /* 0x000000cccb90723e */ /* 0x000fe400000000ff */
[----:B------:R-:W-:Y:S02]  /*21d80*/  F2FP.F16.F32.PACK_AB R145, R205, R206 ;  /* 0x000000cecd91723e */ /* 0x000fe400000000ff */
[----:B------:R-:W-:Y:S02]  /*21d90*/  F2FP.F16.F32.PACK_AB R146, R207, R208 ;  /* 0x000000d0cf92723e */ /* 0x000fe400000000ff */
[----:B------:R-:W-:Y:S01]  /*21da0*/  F2FP.F16.F32.PACK_AB R147, R209, R210 ;  /* 0x000000d2d193723e */ /* 0x000fe200000000ff */
[----:B------:R-:W-:Y:S06]  /*21db0*/  BAR.SYNC.DEFER_BLOCKING 0x0 ;  /* 0x0000000000007b1d */ /* 0x000fec0000010000 */
[----:B------:R0:W-:Y:S02]  /*21dc0*/  STSM.16.M88.4 [R0], R144 ;  /* 0x0000009000007844 */ /* 0x0001e40000000200 */
[----:B------:R-:W-:Y:S01]  /*21dd0*/  BAR.SYNC.DEFER_BLOCKING 0x0 ;  /* 0x0000000000007b1d */ /* 0x000fe20000010000 */
[----:B------:R-:W-:-:S02]  /*21de0*/  MOV R165, R141 ;  /* 0x0000008d00a57202 */ /* 0x000fc40000000f00 */
[----:B------:R-:W-:-:S03]  /*21df0*/  MOV R181, R140 ;  /* 0x0000008c00b57202 */ /* 0x000fc60000000f00 */
[----:B------:R-:W4:Y:S01]  /*21e00*/  LDS.128 R136, [R8] ;  /* 0x0000000008887984 */ /* 0x000f220000000c00 */
[----:B------:R-:W-:Y:S02]  /*21e10*/  F2FP.F16.F32.PACK_AB R140, R211, R212 ;  /* 0x000000d4d38c723e */ /* 0x000fe400000000ff */
[----:B------:R-:W-:Y:S02]  /*21e20*/  F2FP.F16.F32.PACK_AB R141, R213, R214 ;  /* 0x000000d6d58d723e */ /* 0x000fe400000000ff */
[----:B------:R-:W-:Y:S02]  /*21e30*/  F2FP.F16.F32.PACK_AB R142, R215, R216 ;  /* 0x000000d8d78e723e */ /* 0x000fe400000000ff */
[----:B------:R-:W-:Y:S01]  /*21e40*/  F2FP.F16.F32.PACK_AB R143, R217, R218 ;  /* 0x000000dad98f723e */ /* 0x000fe200000000ff */
[----:B------:R-:W-:Y:S06]  /*21e50*/  BAR.SYNC.DEFER_BLOCKING 0x0 ;  /* 0x0000000000007b1d */ /* 0x000fec0000010000 */
[----:B------:R-:W-:Y:S02]  /*21e60*/  STSM.16.M88.4 [R0], R140 ;  /* 0x0000008c00007844 */ /* 0x000fe40000000200 */
[----:B------:R-:W-:Y:S01]  /*21e70*/  BAR.SYNC.DEFER_BLOCKING 0x0 ;  /* 0x0000000000007b1d */ /* 0x000fe20000010000 */
[----:B-1----:R-:W-:-:S02]  /*21e80*/  F2FP.F16.F32.PACK_AB R132, R219, R220 ;  /* 0x000000dcdb84723e */ /* 0x002fc400000000ff */
[----:B------:R-:W-:-:S03]  /*21e90*/  F2FP.F16.F32.PACK_AB R133, R221, R222 ;  /* 0x000000dedd85723e */ /* 0x000fc600000000ff */
[----:B------:R-:W1:Y:S01]  /*21ea0*/  LDS.128 R140, [R8] ;  /* 0x00000000088c7984 */ /* 0x000e620000000c00 */
[----:B------:R-:W-:Y:S02]  /*21eb0*/  F2FP.F16.F32.PACK_AB R134, R223, R224 ;  /* 0x000000e0df86723e */ /* 0x000fe400000000ff */
[----:B------:R-:W-:Y:S01]  /*21ec0*/  F2FP.F16.F32.PACK_AB R135, R225, R226 ;  /* 0x000000e2e187723e */ /* 0x000fe200000000ff */
[----:B------:R-:W-:Y:S06]  /*21ed0*/  BAR.SYNC.DEFER_BLOCKING 0x0 ;  /* 0x0000000000007b1d */ /* 0x000fec0000010000 */
[----:B------:R-:W-:Y:S02]  /*21ee0*/  STSM.16.M88.4 [R0], R132 ;  /* 0x0000008400007844 */ /* 0x000fe40000000200 */
[----:B------:R-:W-:Y:S01]  /*21ef0*/  BAR.SYNC.DEFER_BLOCKING 0x0 ;  /* 0x0000000000007b1d */ /* 0x000fe20000010000 */
[----:B0-----:R-:W-:-:S02]  /*21f00*/  F2FP.F16.F32.PACK_AB R144, R227, R228 ;  /* 0x000000e4e390723e */ /* 0x001fc400000000ff */
[----:B------:R-:W-:-:S03]  /*21f10*/  F2FP.F16.F32.PACK_AB R145, R229, R230 ;  /* 0x000000e6e591723e */ /* 0x000fc600000000ff */
[----:B------:R-:W0:Y:S01]  /*21f20*/  LDS.128 R132, [R8] ;  /* 0x0000000008847984 */ /* 0x000e220000000c00 */
[----:B------:R-:W-:Y:S02]  /*21f30*/  F2FP.F16.F32.PACK_AB R146, R231, R232 ;  /* 0x000000e8e792723e */ /* 0x000fe400000000ff */
[----:B------:R-:W-:Y:S01]  /*21f40*/  F2FP.F16.F32.PACK_AB R147, R233, R234 ;  /* 0x000000eae993723e */ /* 0x000fe200000000ff */
[----:B------:R-:W-:Y:S06]  /*21f50*/  BAR.SYNC.DEFER_BLOCKING 0x0 ;  /* 0x0000000000007b1d */ /* 0x000fec0000010000 */
[----:B------:R-:W-:Y:S02]  /*21f60*/  STSM.16.M88.4 [R0], R144 ;  /* 0x0000009000007844 */ /* 0x000fe40000000200 */
[----:B------:R-:W-:Y:S01]  /*21f70*/  BAR.SYNC.DEFER_BLOCKING 0x0 ;  /* 0x0000000000007b1d */ /* 0x000fe20000010000 */
[----:B------:R-:W-:Y:S01]  /*21f80*/  IMAD.MOV.U32 R160, RZ, RZ, R149 ;  /* 0x000000ffffa07224 */ /* 0x000fe200078e0095 */
[----:B------:R-:W-:Y:S01]  /*21f90*/  F2FP.F16.F32.PACK_AB R149, R237, R238 ;  /* 0x000000eeed95723e */ /* 0x000fe200000000ff */
[----:B------:R-:W-:Y:S01]  /*21fa0*/  IMAD.MOV.U32 R154, RZ, RZ, R148 ;  /* 0x000000ffff9a7224 */ /* 0x000fe200078e0094 */
[----:B------:R-:W-:-:S02]  /*21fb0*/  F2FP.F16.F32.PACK_AB R148, R235, R236 ;  /* 0x000000eceb94723e */ /* 0x000fc400000000ff */
[----:B------:R-:W0:Y:S01]  /*21fc0*/  LDS.128 R144, [R8] ;  /* 0x0000000008907984 */ /* 0x000e220000000c00 */
[----:B------:R-:W-:Y:S02]  /*21fd0*/  F2FP.F16.F32.PACK_AB R150, R239, R240 ;  /* 0x000000f0ef96723e */ /* 0x000fe400000000ff */
[----:B------:R-:W-:Y:S01]  /*21fe0*/  F2FP.F16.F32.PACK_AB R151, R241, R242 ;  /* 0x000000f2f197723e */ /* 0x000fe200000000ff */
[----:B------:R-:W-:Y:S06]  /*21ff0*/  BAR.SYNC.DEFER_BLOCKING 0x0 ;  /* 0x0000000000007b1d */ /* 0x000fec0000010000 */
[----:B------:R-:W-:Y:S02]  /*22000*/  STSM.16.M88.4 [R0], R148 ;  /* 0x0000009400007844 */ /* 0x000fe40000000200 */
[----:B------:R-:W-:Y:S01]  /*22010*/  BAR.SYNC.DEFER_BLOCKING 0x0 ;  /* 0x0000000000007b1d */ /* 0x000fe20000010000 */
[----:B------:R-:W-:-:S02]  /*22020*/  F2FP.F16.F32.PACK_AB R24, R247, R244 ;  /* 0x000000f4f718723e */ /* 0x000fc400000000ff */
[----:B------:R-:W-:-:S03]  /*22030*/  F2FP.F16.F32.PACK_AB R25, R245, R243 ;  /* 0x000000f3f519723e */ /* 0x000fc600000000ff */
        /* <DEDUP_REMOVED lines=27> */
[----:B------:R-:W-:Y:S01]  /*221f0*/  BAR.SYNC.DEFER_BLOCKING 0x0 ;  /* 0x0000000000007b1d */ /* 0x000fe20000010000 */
[----:B------:R-:W-:Y:S02]  /*22200*/  F2FP.F16.F32.PACK_AB R156, R184, R156 ;  /* 0x0000009cb89c723e */ /* 0x000fe400000000ff */
[----:B------:R-:W-:Y:S02]  /*22210*/  F2FP.F16.F32.PACK_AB R69, R11, R69 ;  /* 0x000000450b45723e */ /* 0x000fe400000000ff */
[----:B------:R-:W-:-:S03]  /*22220*/  F2FP.F16.F32.PACK_AB R70, R70, R66 ;  /* 0x000000424646723e */ /* 0x000fc600000000ff */
[----:B------:R-:W2:Y:S01]  /*22230*/  LDC.64 R50, c[0x0][0x270] ;  /* 0x00009c00ff327b82 */ /* 0x000ea20000000a00 */
[----:B------:R-:W-:Y:S07]  /*22240*/  STSM.16.M88.4 [R0], R52 ;  /* 0x0000003400007844 */ /* 0x000fee0000000200 */
[----:B------:R-:W-:Y:S01]  /*22250*/  BAR.SYNC.DEFER_BLOCKING 0x0 ;  /* 0x0000000000007b1d */ /* 0x000fe20000010000 */
[----:B------:R-:W-:Y:S02]  /*22260*/  IMAD.MOV.U32 R184, RZ, RZ, R183 ;  /* 0x000000ffffb87224 */ /* 0x000fe400078e00b7 */
[----:B------:R-:W-:Y:S01]  /*22270*/  IMAD.MOV.U32 R183, RZ, RZ, R180 ;  /* 0x000000ffffb77224 */ /* 0x000fe200078e00b4 */
[----:B------:R-:W-:Y:S01]  /*22280*/  MOV R180, R179 ;  /* 0x000000b300b47202 */ /* 0x000fe20000000f00 */
[----:B------:R-:W-:-:S02]  /*22290*/  IMAD.MOV.U32 R179, RZ, RZ, R178 ;  /* 0x000000ffffb37224 */ /* 0x000fc400078e00b2 */
[----:B------:R-:W-:Y:S01]  /*222a0*/  IMAD.MOV.U32 R178, RZ, RZ, R177 ;  /* 0x000000ffffb27224 */ /* 0x000fe200078e00b1 */
[----:B------:R-:W-:Y:S01]  /*222b0*/  MOV R177, R171 ;  /* 0x000000ab00b17202 */ /* 0x000fe20000000f00 */
[----:B------:R-:W-:Y:S01]  /*222c0*/  IMAD.MOV.U32 R171, RZ, RZ, R170 ;  /* 0x000000ffffab7224 */ /* 0x000fe200078e00aa */
[----:B------:R-:W0:Y:S01]  /*222d0*/  LDS.128 R52, [R8] ;  /* 0x0000000008347984 */ /* 0x000e220000000c00 */
[----:B------:R-:W-:Y:S01]  /*222e0*/  IMAD.MOV.U32 R170, RZ, RZ, R157 ;  /* 0x000000ffffaa7224 */ /* 0x000fe200078e009d */
[----:B------:R-:W-:Y:S01]  /*222f0*/  MOV R187, R184 ;  /* 0x000000b800bb7202 */ /* 0x000fe20000000f00 */
[----:B------:R-:W-:Y:S01]  /*22300*/  IMAD.MOV.U32 R185, RZ, RZ, R180 ;  /* 0x000000ffffb97224 */ /* 0x000fe200078e00b4 */
[----:B------:R-:W-:Y:S01]  /*22310*/  MOV R184, R179 ;  /* 0x000000b300b87202 */ /* 0x000fe20000000f00 */
[----:B------:R-:W-:Y:S02]  /*22320*/  IMAD.MOV.U32 R180, RZ, RZ, R178 ;  /* 0x000000ffffb47224 */ /* 0x000fe400078e00b2 */
[----:B------:R-:W-:Y:S01]  /*22330*/  IMAD.MOV.U32 R179, RZ, RZ, R177 ;  /* 0x000000ffffb37224 */ /* 0x000fe200078e00b1 */
[----:B------:R-:W-:Y:S01]  /*22340*/  MOV R177, R171 ;  /* 0x000000ab00b17202 */ /* 0x000fe20000000f00 */
[----:B------:R-:W-:Y:S01]  /*22350*/  IMAD.MOV.U32 R178, RZ, RZ, R170 ;  /* 0x000000ffffb27224 */ /* 0x000fe200078e00aa */
[----:B------:R-:W-:Y:S01]  /*22360*/  MOV R170, R159 ;  /* 0x0000009f00aa7202 */ /* 0x000fe20000000f00 */
[----:B------:R-:W-:Y:S01]  /*22370*/  IMAD.MOV.U32 R171, RZ, RZ, R158 ;  /* 0x000000ffffab7224 */ /* 0x000fe200078e009e */
[----:B------:R-:W-:-:S02]  /*22380*/  F2FP.F16.F32.PACK_AB R157, R18, R19 ;  /* 0x00000013129d723e */ /* 0x000fc400000000ff */
[----:B------:R-:W-:Y:S02]  /*22390*/  F2FP.F16.F32.PACK_AB R158, R62, R58 ;  /* 0x0000003a3e9e723e */ /* 0x000fe400000000ff */
[----:B------:R-:W-:Y:S02]  /*223a0*/  F2FP.F16.F32.PACK_AB R71, R71, R67 ;  /* 0x000000434747723e */ /* 0x000fe400000000ff */
[----:B------:R-:W-:Y:S02]  /*223b0*/  F2FP.F16.F32.PACK_AB R160, R163, R160 ;  /* 0x000000a0a3a0723e */ /* 0x000fe400000000ff */
[----:B------:R-:W-:Y:S01]  /*223c0*/  F2FP.F16.F32.PACK_AB R161, R162, R161 ;  /* 0x000000a1a2a1723e */ /* 0x000fe200000000ff */
[----:B------:R-:W-:Y:S01]  /*223d0*/  IMAD.MOV.U32 R186, RZ, RZ, R183 ;  /* 0x000000ffffba7224 */ /* 0x000fe200078e00b7 */
[----:B------:R-:W-:Y:S01]  /*223e0*/  F2FP.F16.F32.PACK_AB R159, R63, R59 ;  /* 0x0000003b3f9f723e */ /* 0x000fe200000000ff */
[----:B------:R-:W-:Y:S01]  /*223f0*/  BAR.SYNC.DEFER_BLOCKING 0x0 ;  /* 0x0000000000007b1d */ /* 0x000fe20000010000 */
[----:B------:R-:W-:-:S02]  /*22400*/  F2FP.F16.F32.PACK_AB R68, R187, R68 ;  /* 0x00000044bb44723e */ /* 0x000fc400000000ff */
[----:B------:R-:W-:Y:S02]  /*22410*/  F2FP.F16.F32.PACK_AB R85, R185, R85 ;  /* 0x00000055b955723e */ /* 0x000fe400000000ff */
[----:B------:R-:W-:Y:S02]  /*22420*/  F2FP.F16.F32.PACK_AB R86, R86, R82 ;  /* 0x000000525656723e */ /* 0x000fe400000000ff */
[----:B------:R-:W-:Y:S01]  /*22430*/  F2FP.F16.F32.PACK_AB R87, R87, R83 ;  /* 0x000000535757723e */ /* 0x000fe200000000ff */
[----:B------:R-:W3:Y:S01]  /*22440*/  LDL.LU R18, [R1+0xc2c] ;  /* 0x000c2c0001127983 */ /* 0x000ee20000300800 */
[----:B------:R-:W-:Y:S02]  /*22450*/  F2FP.F16.F32.PACK_AB R162, R78, R74 ;  /* 0x0000004a4ea2723e */ /* 0x000fe400000000ff */
[----:B------:R-:W-:Y:S01]  /*22460*/  F2FP.F16.F32.PACK_AB R163, R79, R75 ;  /* 0x0000004b4fa3723e */ /* 0x000fe200000000ff */
[----:B------:R-:W-:Y:S01]  /*22470*/  IMAD.MOV.U32 R183, RZ, RZ, R152 ;  /* 0x000000ffffb77224 */ /* 0x000fe200078e0098 */
[----:B------:R-:W-:Y:S01]  /*22480*/  F2FP.F16.F32.PACK_AB R84, R186, R84 ;  /* 0x00000054ba54723e */ /* 0x000fe200000000ff */
[----:B------:R-:W4:Y:S01]  /*22490*/  LDL.LU R19, [R1+0xc28] ;  /* 0x000c280001137983 */ /* 0x000f220000300800 */
[----:B------:R-:W-:Y:S01]  /*224a0*/  F2FP.F16.F32.PACK_AB R92, R184, R92 ;  /* 0x0000005cb85c723e */ /* 0x000fe200000000ff */
[----:B------:R-:W1:Y:S02]  /*224b0*/  LDC.64 R74, c[0x0][0x228] ;  /* 0x00008a00ff4a7b82 */ /* 0x000e640000000a00 */
[----:B------:R-:W-:Y:S01]  /*224c0*/  STSM.16.M88.4 [R0], R156 ;  /* 0x0000009c00007844 */ /* 0x000fe20000000200 */
[----:B------:R-:W-:-:S05]  /*224d0*/  F2FP.F16.F32.PACK_AB R94, R94, R90 ;  /* 0x0000005a5e5e723e */ /* 0x000fca00000000ff */
[----:B------:R-:W0:Y:S08]  /*224e0*/  LDC R79, c[0x0][0x278] ;  /* 0x00009e00ff4f7b82 */ /* 0x000e300000000800 */
[----:B------:R-:W-:Y:S01]  /*224f0*/  BAR.SYNC.DEFER_BLOCKING 0x0 ;  /* 0x0000000000007b1d */ /* 0x000fe20000010000 */
[----:B------:R-:W-:Y:S02]  /*22500*/  F2FP.F16.F32.PACK_AB R93, R183, R93 ;  /* 0x0000005db75d723e */ /* 0x000fe400000000ff */
[----:B------:R-:W-:-:S02]  /*22510*/  F2FP.F16.F32.PACK_AB R95, R95, R91 ;  /* 0x0000005b5f5f723e */ /* 0x000fc400000000ff */
[----:B------:R-:W-:Y:S02]  /*22520*/  F2FP.F16.F32.PACK_AB R164, R182, R164 ;  /* 0x000000a4b6a4723e */ /* 0x000fe400000000ff */
[----:B------:R-:W-:Y:S01]  /*22530*/  F2FP.F16.F32.PACK_AB R165, R181, R165 ;  /* 0x000000a5b5a5723e */ /* 0x000fe200000000ff */
[----:B------:R-:W4:Y:S04]  /*22540*/  LDL.LU R152, [R1+0xc24] ;  /* 0x000c240001987983 */ /* 0x000f280000300800 */
[----:B------:R-:W4:Y:S01]  /*22550*/  LDS.128 R156, [R8] ;  /* 0x00000000089c7984 */ /* 0x000f220000000c00 */
[----:B------:R-:W-:Y:S01]  /*22560*/  BAR.SYNC.DEFER_BLOCKING 0x0 ;  /* 0x0000000000007b1d */ /* 0x000fe20000010000 */
[----:B------:R-:W-:Y:S01]  /*22570*/  IMAD.MOV.U32 R181, RZ, RZ, R166 ;  /* 0x000000ffffb57224 */ /* 0x000fe200078e00a6 */
[----:B------:R-:W-:-:S02]  /*22580*/  MOV R182, R167 ;  /* 0x000000a700b67202 */ /* 0x000fc40000000f00 */
[----:B------:R-:W-:Y:S02]  /*22590*/  F2FP.F16.F32.PACK_AB R169, R179, R169 ;  /* 0x000000a9b3a9723e */ /* 0x000fe400000000ff */
[----:B------:R-:W-:Y:S02]  /*225a0*/  F2FP.F16.F32.PACK_AB R173, R174, R173 ;  /* 0x000000adaead723e */ /* 0x000fe400000000ff */
[----:B------:R-:W-:Y:S01]  /*225b0*/  F2FP.F16.F32.PACK_AB R168, R180, R168 ;  /* 0x000000a8b4a8723e */ /* 0x000fe200000000ff */
[----:B------:R-:W4:Y:S04]  /*225c0*/  LDL.LU R11, [R1+0xc20] ;  /* 0x000c2000010b7983 */ /* 0x000f280000300800 */
[----:B------:R-:W-:Y:S01]  /*225d0*/  STSM.16.M88.4 [R0], R68 ;  /* 0x0000004400007844 */ /* 0x000fe20000000200 */
[----:B------:R-:W-:Y:S06]  /*225e0*/  BAR.SYNC.DEFER_BLOCKING 0x0 ;  /* 0x0000000000007b1d */ /* 0x000fec0000010000 */
[----:B------:R-:W4:Y:S02]  /*225f0*/  LDS.128 R68, [R8] ;  /* 0x0000000008447984 */ /* 0x000f240000000c00 */
[----:B------:R-:W-:Y:S06]  /*22600*/  BAR.SYNC.DEFER_BLOCKING 0x0 ;  /* 0x0000000000007b1d */ /* 0x000fec0000010000 */
[----:B------:R-:W-:Y:S02]  /*22610*/  STSM.16.M88.4 [R0], R160 ;  /* 0x000000a000007844 */ /* 0x000fe40000000200 */
        /* <DEDUP_REMOVED lines=8> */
[----:B------:R-:W-:Y:S01]  /*226a0*/  BAR.SYNC.DEFER_BLOCKING 0x0 ;  /* 0x0000000000007b1d */ /* 0x000fe20000010000 */
[----:B------:R-:W-:-:S02]  /*226b0*/  F2FP.F16.F32.PACK_AB R166, R102, R98 ;  /* 0x0000006266a6723e */ /* 0x000fc400000000ff */
[----:B------:R-:W-:-:S03]  /*226c0*/  F2FP.F16.F32.PACK_AB R167, R103, R99 ;  /* 0x0000006367a7723e */ /* 0x000fc600000000ff */
[----:B------:R-:W4:Y:S02]  /*226d0*/  LDS.128 R92, [R8] ;  /* 0x00000000085c7984 */ /* 0x000f240000000c00 */
[----:B------:R-:W-:Y:S01]  /*226e0*/  BAR.SYNC.DEFER_BLOCKING 0x0 ;  /* 0x0000000000007b1d */ /* 0x000fe20000010000 */
[----:B------:R-:W-:-:S05]  /*226f0*/  IMAD.MOV.U32 R179, RZ, RZ, R171 ;  /* 0x000000ffffb37224 */ /* 0x000fca00078e00ab */
[----:B------:R2:W-:Y:S01]  /*22700*/  STSM.16.M88.4 [R0], R164 ;  /* 0x000000a400007844 */ /* 0x0005e20000000200 */
[----:B------:R-:W-:Y:S02]  /*22710*/  F2FP.F16.F32.PACK_AB R171, R10, R28 ;  /* 0x0000001c0aab723e */ /* 0x000fe400000000ff */
[----:B------:R-:W-:Y:S01]  /*22720*/  F2FP.F16.F32.PACK_AB R174, R29, R36 ;  /* 0x000000241dae723e */ /* 0x000fe200000000ff */
[----:B------:R-:W-:Y:S01]  /*22730*/  BAR.SYNC.DEFER_BLOCKING 0x0 ;  /* 0x0000000000007b1d */ /* 0x000fe20000010000 */
[----:B------:R-:W-:Y:S01]  /*22740*/  IMAD.MOV.U32 R180, RZ, RZ, R170 ;  /* 0x000000ffffb47224 */ /* 0x000fe200078e00aa */
[----:B------:R-:W-:-:S04]  /*22750*/  F2FP.F16.F32.PACK_AB R170, R3, R9 ;  /* 0x0000000903aa723e */ /* 0x000fc800000000ff */
[----:B------:R-:W4:Y:S02]  /*22760*/  LDS.128 R28, [R8] ;  /* 0x00000000081c7984 */ /* 0x000f240000000c00 */
[----:B------:R-:W-:Y:S01]  /*22770*/  BAR.SYNC.DEFER_BLOCKING 0x0 ;  /* 0x0000000000007b1d */ /* 0x000fe20000010000 */
[----:B------:R-:W-:-:S05]  /*22780*/  F2FP.F16.F32.PACK_AB R172, R175, R172 ;  /* 0x000000acafac723e */ /* 0x000fca00000000ff */
[----:B------:R-:W-:Y:S01]  /*22790*/  STSM.16.M88.4 [R0], R168 ;  /* 0x000000a800007844 */ /* 0x000fe20000000200 */
[----:B------:R-:W-:Y:S01]  /*227a0*/  F2FP.F16.F32.PACK_AB R175, R37, R40 ;  /* 0x0000002825af723e */ /* 0x000fe200000000ff */
[----:B------:R-:W-:Y:S06]  /*227b0*/  BAR.SYNC.DEFER_BLOCKING 0x0 ;  /* 0x0000000000007b1d */ /* 0x000fec0000010000 */
[----:B------:R-:W4:Y:S02]  /*227c0*/  LDS.128 R36, [R8] ;  /* 0x0000000008247984 */ /* 0x000f240000000c00 */
[----:B------:R-:W-:Y:S06]  /*227d0*/  BAR.SYNC.DEFER_BLOCKING 0x0 ;  /* 0x0000000000007b1d */ /* 0x000fec0000010000 */
[----:B------:R-:W-:Y:S01]  /*227e0*/  STSM.16.M88.4 [R0], R172 ;  /* 0x000000ac00007844 */ /* 0x000fe20000000200 */
[----:B--2---:R-:W-:Y:S01]  /*227f0*/  F2FP.F16.F32.PACK_AB R166, R41, R48 ;  /* 0x0000003029a6723e */ /* 0x004fe200000000ff */
[----:B------:R-:W-:Y:S01]  /*22800*/  BAR.SYNC.DEFER_BLOCKING 0x0 ;  /* 0x0000000000007b1d */ /* 0x000fe20000010000 */
[----:B------:R-:W-:-:S02]  /*22810*/  F2FP.F16.F32.PACK_AB R165, R176, R153 ;  /* 0x00000099b0a5723e */ /* 0x000fc400000000ff */
[----:B------:R-:W-:-:S03]  /*22820*/  F2FP.F16.F32.PACK_AB R164, R182, R181 ;  /* 0x000000b5b6a4723e */ /* 0x000fc600000000ff */
[----:B------:R-:W2:Y:S01]  /*22830*/  S2R R153, SR_CTAID.Y ;  /* 0x0000000000997919 */ /* 0x000ea20000002600 */
[----:B------:R-:W4:Y:S01]  /*22840*/  LDS.128 R40, [R8] ;  /* 0x0000000008287984 */ /* 0x000f220000000c00 */
[----:B------:R-:W-:Y:S01]  /*22850*/  F2FP.F16.F32.PACK_AB R167, R49, R56 ;  /* 0x0000003831a7723e */ /* 0x000fe200000000ff */
[----:B------:R-:W-:Y:S06]  /*22860*/  BAR.SYNC.DEFER_BLOCKING 0x0 ;  /* 0x0000000000007b1d */ /* 0x000fec0000010000 */
[----:B------:R-:W1:Y:S01]  /*22870*/  S2R R181, SR_CTAID.X ;  /* 0x0000000000b57919 */ /* 0x000e620000002500 */
[----:B------:R-:W0:Y:S01]  /*22880*/  S2R R176, SR_TID.X ;  /* 0x0000000000b07919 */ /* 0x000e220000002100 */
[----:B------:R-:W-:Y:S01]  /*22890*/  STSM.16.M88.4 [R0], R164 ;  /* 0x000000a400007844 */ /* 0x000fe20000000200 */
[----:B--2---:R-:W-:Y:S01]  /*228a0*/  IMAD R9, R153, R50, RZ ;  /* 0x0000003299097224 */ /* 0x004fe200078e02ff */
[----:B------:R-:W-:Y:S01]  /*228b0*/  F2FP.F16.F32.PACK_AB R50, R57, R60 ;  /* 0x0000003c3932723e */ /* 0x000fe200000000ff */
[----:B------:R-:W-:Y:S01]  /*228c0*/  BAR.SYNC.DEFER_BLOCKING 0x0 ;  /* 0x0000000000007b1d */ /* 0x000fe20000010000 */
[----:B------:R-:W-:-:S02]  /*228d0*/  F2FP.F16.F32.PACK_AB R48, R180, R179 ;  /* 0x000000b3b430723e */ /* 0x000fc400000000ff */
[----:B-1----:R-:W-:-:S03]  /*228e0*/  SHF.L.U32 R181, R181, 0x7, RZ ;  /* 0x00000007b5b57819 */ /* 0x002fc600000006ff */
[----:B------:R-:W1:Y:S01]  /*228f0*/  LDS.128 R56, [R8] ;  /* 0x0000000008387984 */ /* 0x000e620000000c00 */
[----:B0-----:R-:W-:Y:S02]  /*22900*/  LOP3.LUT R82, R181, 0x7f, R176, 0xf8, !PT ;  /* 0x0000007fb5527812 */ /* 0x001fe400078ef8b0 */
[----:B------:R-:W-:-:S03]  /*22910*/  F2FP.F16.F32.PACK_AB R49, R178, R177 ;  /* 0x000000b1b231723e */ /* 0x000fc600000000ff */
[----:B------:R-:W-:Y:S01]  /*22920*/  IMAD R66, R82, R51, RZ ;  /* 0x0000003352427224 */ /* 0x000fe200078e02ff */
[----:B------:R-:W-:Y:S01]  /*22930*/  F2FP.F16.F32.PACK_AB R51, R61, R64 ;  /* 0x000000403d33723e */ /* 0x000fe200000000ff */
[----:B------:R-:W-:Y:S06]  /*22940*/  BAR.SYNC.DEFER_BLOCKING 0x0 ;  /* 0x0000000000007b1d */ /* 0x000fec0000010000 */
[----:B------:R-:W-:Y:S02]  /*22950*/  STSM.16.M88.4 [R0], R48 ;  /* 0x0000003000007844 */ /* 0x000fe40000000200 */
[----:B------:R-:W-:Y:S01]  /*22960*/  BAR.SYNC.DEFER_BLOCKING 0x0 ;  /* 0x0000000000007b1d */ /* 0x000fe20000010000 */
[----:B------:R-:W-:-:S02]  /*22970*/  IMAD.SHL.U32 R3, R9, 0x2, RZ ;  /* 0x0000000209037824 */ /* 0x000fc400078e00ff */
[----:B------:R-:W-:Y:S01]  /*22980*/  IMAD.SHL.U32 R10, R66, 0x2, RZ ;  /* 0x00000002420a7824 */ /* 0x000fe200078e00ff */
[----:B------:R-:W-:Y:S02]  /*22990*/  SHF.R.U32.HI R61, RZ, 0x7, R176 ;  /* 0x00000007ff3d7819 */ /* 0x000fe400000116b0 */
[----:B------:R-:W0:Y:S02]  /*229a0*/  LDS.128 R48, [R8] ;  /* 0x0000000008307984 */ /* 0x000e240000000c00 */
[----:B------:R-:W-:Y:S02]  /*229b0*/  IADD3 R3, P3, P4, R10, R74, R3 ;  /* 0x0000004a0a037210 */ /* 0x000fe40007c7e003 */
[----:B------:R-:W-:Y:S02]  /*229c0*/  SGXT.U32 R74, R61, 0x1 ;  /* 0x000000013d4a781a */ /* 0x000fe40000000000 */
[----:B------:R-:W-:Y:S02]  /*229d0*/  F2FP.F16.F32.PACK_AB R60, R155, R154 ;  /* 0x0000009a9b3c723e */ /* 0x000fe400000000ff */
[----:B------:R-:W-:-:S02]  /*229e0*/  F2FP.F16.F32.PACK_AB R61, R101, R100 ;  /* 0x00000064653d723e */ /* 0x000fc400000000ff */
[----:B------:R-:W-:Y:S02]  /*229f0*/  F2FP.F16.F32.PACK_AB R62, R65, R72 ;  /* 0x00000048413e723e */ /* 0x000fe400000000ff */
[----:B------:R-:W-:Y:S01]  /*22a00*/  F2FP.F16.F32.PACK_AB R63, R73, R76 ;  /* 0x0000004c493f723e */ /* 0x000fe200000000ff */
[----:B------:R-:W-:Y:S06]  /*22a10*/  BAR.SYNC.DEFER_BLOCKING 0x0 ;  /* 0x0000000000007b1d */ /* 0x000fec0000010000 */
[----:B------:R-:W-:Y:S02]  /*22a20*/  STSM.16.M88.4 [R0], R60 ;  /* 0x0000003c00007844 */ /* 0x000fe40000000200 */
[----:B------:R-:W-:Y:S01]  /*22a30*/  BAR.SYNC.DEFER_BLOCKING 0x0 ;  /* 0x0000000000007b1d */ /* 0x000fe20000010000 */
[----:B------:R-:W-:Y:S01]  /*22a40*/  F2FP.F16.F32.PACK_AB R96, R97, R96 ;  /* 0x000000606160723e */ /* 0x000fe200000000ff */
[----:B------:R-:W-:Y:S01]  /*22a50*/  IMAD.HI R10, R9, 0x2, RZ ;  /* 0x00000002090a7827 */ /* 0x000fe200078e02ff */
[----:B------:R-:W-:-:S03]  /*22a60*/  F2FP.F16.F32.PACK_AB R97, R89, R88 ;  /* 0x000000585961723e */ /* 0x000fc600000000ff */
[----:B------:R-:W2:Y:S01]  /*22a70*/  LDS.128 R60, [R8] ;  /* 0x00000000083c7984 */ /* 0x000ea20000000c00 */
[----:B------:R-:W-:Y:S02]  /*22a80*/  F2FP.F16.F32.PACK_AB R98, R77, R80 ;  /* 0x000000504d62723e */ /* 0x000fe400000000ff */
[----:B------:R-:W-:Y:S01]  /*22a90*/  F2FP.F16.F32.PACK_AB R99, R81, R2 ;  /* 0x000000025163723e */ /* 0x000fe200000000ff */
[----:B------:R-:W-:Y:S01]  /*22aa0*/  BAR.SYNC.DEFER_BLOCKING 0x0 ;  /* 0x0000000000007b1d */ /* 0x000fe20000010000 */
[----:B------:R-:W-:-:S04]  /*22ab0*/  IMAD.HI R9, R66, 0x2, RZ ;  /* 0x0000000242097827 */ /* 0x000fc800078e02ff */
[----:B------:R-:W-:Y:S01]  /*22ac0*/  IMAD R74, R74, R79, RZ ;  /* 0x0000004f4a4a7224 */ /* 0x000fe200078e02ff */
[----:B------:R-:W-:-:S04]  /*22ad0*/  IADD3.X R9, R9, R75, R10, P3, P4 ;  /* 0x0000004b09097210 */ /* 0x000fc80001fe840a */
[----:B------:R-:W-:-:S05]  /*22ae0*/  LEA R10, R79, R74, 0x1 ;  /* 0x0000004a4f0a7211 */ /* 0x000fca00078e08ff */
[C---:B------:R-:W-:Y:S01]  /*22af0*/  IMAD R76, R79.reuse, 0x2, R10 ;  /* 0x000000024f4c7824 */ /* 0x040fe200078e020a */
[----:B------:R1:W-:Y:S01]  /*22b00*/  STSM.16.M88.4 [R0], R96 ;  /* 0x0000006000007844 */ /* 0x0003e20000000200 */
[----:B------:R-:W-:Y:S01]  /*22b10*/  BAR.SYNC.DEFER_BLOCKING 0x0 ;  /* 0x0000000000007b1d */ /* 0x000fe20000010000 */
[-C--:B------:R-:W-:Y:S01]  /*22b20*/  LEA R64, P3, R74, R3.reuse, 0x1 ;  /* 0x000000034a407211 */ /* 0x080fe200078608ff */
[----:B------:R-:W-:Y:S01]  /*22b30*/  IMAD R2, R79, 0x2, R76 ;  /* 0x000000024f027824 */ /* 0x000fe200078e024c */
[----:B------:R-:W-:Y:S02]  /*22b40*/  LEA R66, P4, R10, R3, 0x1 ;  /* 0x000000030a427211 */ /* 0x000fe400078808ff */
[-C--:B------:R-:W-:Y:S02]  /*22b50*/  LEA.HI.X.SX32 R65, R74, R9.reuse, 0x1, P3 ;  /* 0x000000094a417211 */ /* 0x080fe400018f0eff */
[----:B------:R-:W-:Y:S02]  /*22b60*/  LEA.HI.X.SX32 R67, R10, R9, 0x1, P4 ;  /* 0x000000090a437211 */ /* 0x000fe400020f0eff */
[----:B------:R-:W-:-:S02]  /*22b70*/  LEA R72, P5, R76, R3, 0x1 ;  /* 0x000000034c487211 */ /* 0x000fc400078a08ff */
[----:B------:R-:W-:Y:S02]  /*22b80*/  LEA R74, P3, R2, R3, 0x1 ;  /* 0x00000003024a7211 */ /* 0x000fe400078608ff */
[C---:B------:R-:W-:Y:S02]  /*22b90*/  LEA R10, R79.reuse, R2, 0x1 ;  /* 0x000000024f0a7211 */ /* 0x040fe400078e08ff */
[-C--:B------:R-:W-:Y:S02]  /*22ba0*/  LEA.HI.X.SX32 R73, R76, R9.reuse, 0x1, P5 ;  /* 0x000000094c497211 */ /* 0x080fe400028f0eff */
[----:B------:R-:W-:Y:S01]  /*22bb0*/  LEA.HI.X.SX32 R75, R2, R9, 0x1, P3 ;  /* 0x00000009024b7211 */ /* 0x000fe200018f0eff */
[----:B-1----:R-:W-:Y:S01]  /*22bc0*/  IMAD R0, R79, 0x2, R10 ;  /* 0x000000024f007824 */ /* 0x002fe200078e020a */
[----:B------:R-:W-:-:S03]  /*22bd0*/  LEA R76, P3, R10, R3, 0x1 ;  /* 0x000000030a4c7211 */ /* 0x000fc600078608ff */
[----:B------:R-:W-:Y:S01]  /*22be0*/  IMAD R2, R79, 0x2, R0 ;  /* 0x000000024f027824 */ /* 0x000fe200078e0200 */
[----:B------:R-:W-:Y:S01]  /*22bf0*/  LEA.HI.X.SX32 R77, R10, R9, 0x1, P3 ;  /* 0x000000090a4d7211 */ /* 0x000fe200018f0eff */
[----:B------:R1:W-:Y:S04]  /*22c00*/  STG.E.U16 desc[UR60][R64.64], R16 ;  /* 0x0000001040007986 */ /* 0x0003e8000c10153c */
[----:B------:R0:W-:Y:S01]  /*22c10*/  STG.E.U16 desc[UR60][R66.64], R17 ;  /* 0x0000001142007986 */ /* 0x0001e2000c10153c */
[----:B-1----:R-:W-:Y:S02]  /*22c20*/  PRMT R65, R16, 0x7632, R65 ;  /* 0x0000763210417816 */ /* 0x002fe40000000041 */
[----:B------:R-:W-:Y:S02]  /*22c30*/  LEA R16, P3, R0, R3, 0x1 ;  /* 0x0000000300107211 */ /* 0x000fe400078608ff */
[----:B0-----:R-:W-:-:S02]  /*22c40*/  PRMT R67, R17, 0x7632, R67 ;  /* 0x0000763211437816 */ /* 0x001fc40000000043 */
[----:B------:R-:W-:Y:S01]  /*22c50*/  LEA.HI.X.SX32 R17, R0, R9, 0x1, P3 ;  /* 0x0000000900117211 */ /* 0x000fe200018f0eff */
[----:B---3--:R-:W-:Y:S01]  /*22c60*/  STG.E.U16 desc[UR60][R72.64], R18 ;  /* 0x0000001248007986 */ /* 0x008fe2000c10153c */
[C---:B------:R-:W-:Y:S02]  /*22c70*/  LEA R64, P3, R2.reuse, R3, 0x1 ;  /* 0x0000000302407211 */ /* 0x040fe400078608ff */
[C---:B------:R-:W-:Y:S01]  /*22c80*/  LEA R0, R79.reuse, R2, 0x1 ;  /* 0x000000024f007211 */ /* 0x040fe200078e08ff */
[----:B----4-:R-:W-:Y:S04]  /*22c90*/  STG.E.U16 desc[UR60][R74.64], R19 ;  /* 0x000000134a007986 */ /* 0x010fe8000c10153c */
[----:B------:R0:W-:Y:S04]  /*22ca0*/  STG.E.U16 desc[UR60][R76.64], R65 ;  /* 0x000000414c007986 */ /* 0x0001e8000c10153c */
[----:B------:R1:W-:Y:S01]  /*22cb0*/  STG.E.U16 desc[UR60][R16.64], R67 ;  /* 0x0000004310007986 */ /* 0x0003e2000c10153c */
[----:B0-----:R-:W-:Y:S01]  /*22cc0*/  LEA.HI.X.SX32 R65, R2, R9, 0x1, P3 ;  /* 0x0000000902417211 */ /* 0x001fe200018f0eff */
[C---:B------:R-:W-:Y:S01]  /*22cd0*/  IMAD R2, R79.reuse, 0x2, R0 ;  /* 0x000000024f027824 */ /* 0x040fe200078e0200 */
[C---:B------:R-:W-:Y:S01]  /*22ce0*/  LEA R66, P3, R0.reuse, R3, 0x1 ;  /* 0x0000000300427211 */ /* 0x040fe200078608ff */
[----:B------:R-:W0:Y:S03]  /*22cf0*/  LDC R77, c[0x0][0x278] ;  /* 0x00009e00ff4d7b82 */ /* 0x000e260000000800 */
[----:B-1----:R-:W-:Y:S01]  /*22d00*/  LEA.HI.X.SX32 R67, R0, R9, 0x1, P3 ;  /* 0x0000000900437211 */ /* 0x002fe200018f0eff */
[----:B------:R-:W-:Y:S01]  /*22d10*/  IMAD R0, R79, 0x2, R2 ;  /* 0x000000024f007824 */ /* 0x000fe200078e0202 */
[----:B------:R-:W-:-:S02]  /*22d20*/  PRMT R73, R18, 0x7632, R73 ;  /* 0x0000763212497816 */ /* 0x000fc40000000049 */
[C---:B------:R-:W-:Y:S02]  /*22d30*/  LEA R18, P3, R2.reuse, R3, 0x1 ;  /* 0x0000000302127211 */ /* 0x040fe400078608ff */
[----:B------:R-:W-:Y:S02]  /*22d40*/  LEA R10, R79, R0, 0x1 ;  /* 0x000000004f0a7211 */ /* 0x000fe400078e08ff */
[----:B------:R-:W-:Y:S01]  /*22d50*/  PRMT R78, R19, 0x7632, R78 ;  /* 0x00007632134e7816 */ /* 0x000fe2000000004e */
[----:B------:R1:W-:Y:S01]  /*22d60*/  STG.E.U16 desc[UR60][R64.64], R73 ;  /* 0x0000004940007986 */ /* 0x0003e2000c10153c */
[----:B------:R-:W-:Y:S02]  /*22d70*/  LEA.HI.X.SX32 R19, R2, R9, 0x1, P3 ;  /* 0x0000000902137211 */ /* 0x000fe400018f0eff */
[-C--:B------:R-:W-:Y:S02]  /*22d80*/  LEA R74, P3, R10, R3.reuse, 0x1 ;  /* 0x000000030a4a7211 */ /* 0x080fe400078608ff */
[----:B------:R-:W-:Y:S01]  /*22d90*/  LEA R72, P4, R0, R3, 0x1 ;  /* 0x0000000300487211 */ /* 0x000fe200078808ff */
[----:B------:R3:W-:Y:S01]  /*22da0*/  STG.E.U16 desc[UR60][R66.64], R78 ;  /* 0x0000004e42007986 */ /* 0x0007e2000c10153c */
[-C--:B------:R-:W-:Y:S01]  /*22db0*/  LEA.HI.X.SX32 R75, R10, R9.reuse, 0x1, P3 ;  /* 0x000000090a4b7211 */ /* 0x080fe200018f0eff */
[C---:B------:R-:W-:Y:S01]  /*22dc0*/  IMAD R10, R79.reuse, 0x2, R10 ;  /* 0x000000024f0a7824 */ /* 0x040fe200078e020a */
[----:B-1----:R-:W1:Y:S01]  /*22dd0*/  LDC R65, c[0x0][0x278] ;  /* 0x00009e00ff417b82 */ /* 0x002e620000000800 */
[----:B------:R-:W-:Y:S01]  /*22de0*/  LEA.HI.X.SX32 R73, R0, R9, 0x1, P4 ;  /* 0x0000000900497211 */ /* 0x000fe200020f0eff */
[----:B------:R4:W-:Y:S02]  /*22df0*/  STG.E.U16 desc[UR60][R18.64], R12 ;  /* 0x0000000c12007986 */ /* 0x0009e4000c10153c */
[----:B------:R-:W-:Y:S01]  /*22e00*/  LEA R16, P3, R10, R3, 0x1 ;  /* 0x000000030a107211 */ /* 0x000fe200078608ff */
[----:B------:R-:W-:-:S03]  /*22e10*/  IMAD R0, R79, 0x2, R10 ;  /* 0x000000024f007824 */ /* 0x000fc600078e020a */
[----:B---3--:R-:W3:Y:S01]  /*22e20*/  LDC R67, c[0x0][0x278] ;  /* 0x00009e00ff437b82 */ /* 0x008ee20000000800 */
[----:B------:R2:W-:Y:S01]  /*22e30*/  STG.E.U16 desc[UR60][R72.64], R13 ;  /* 0x0000000d48007986 */ /* 0x0005e2000c10153c */
[----:B------:R-:W-:Y:S02]  /*22e40*/  PRMT R76, R12, 0x7632, R76 ;  /* 0x000076320c4c7816 */ /* 0x000fe4000000004c */
[----:B------:R-:W-:Y:S01]  /*22e50*/  LEA.HI.X.SX32 R17, R10, R9, 0x1, P3 ;  /* 0x000000090a117211 */ /* 0x000fe200018f0eff */
[----:B------:R0:W-:Y:S01]  /*22e60*/  STG.E.U16 desc[UR60][R74.64], R14 ;  /* 0x0000000e4a007986 */ /* 0x0001e2000c10153c */
[C---:B----4-:R-:W-:Y:S02]  /*22e70*/  LEA R12, P3, R0.reuse, R3, 0x1 ;  /* 0x00000003000c7211 */ /* 0x050fe400078608ff */
[----:B------:R-:W-:Y:S02]  /*22e80*/  LEA R2, R79, R0, 0x1 ;  /* 0x000000004f027211 */ /* 0x000fe400078e08ff */
[----:B------:R-:W-:Y:S01]  /*22e90*/  PRMT R78, R13, 0x7632, R78 ;  /* 0x000076320d4e7816 */ /* 0x000fe2000000004e */
[----:B------:R-:W4:Y:S08]  /*22ea0*/  LDC R79, c[0x0][0x278] ;  /* 0x00009e00ff4f7b82 */ /* 0x000f300000000800 */
[----:B--2---:R-:W2:Y:S01]  /*22eb0*/  LDC R73, c[0x0][0x278] ;  /* 0x00009e00ff497b82 */ /* 0x004ea20000000800 */
[----:B------:R-:W-:Y:S01]  /*22ec0*/  LEA.HI.X.SX32 R13, R0, R9, 0x1, P3 ;  /* 0x00000009000d7211 */ /* 0x000fe200018f0eff */
[----:B0-----:R-:W-:Y:S01]  /*22ed0*/  IMAD R0, R77, 0x2, R2 ;  /* 0x000000024d007824 */ /* 0x001fe200078e0202 */
[----:B------:R-:W-:-:S05]  /*22ee0*/  LEA R18, P3, R2, R3, 0x1 ;  /* 0x0000000302127211 */ /* 0x000fca00078608ff */
[----:B------:R-:W0:Y:S01]  /*22ef0*/  LDC R75, c[0x0][0x278] ;  /* 0x00009e00ff4b7b82 */ /* 0x000e220000000800 */
[----:B------:R-:W-:Y:S01]  /*22f00*/  LEA.HI.X.SX32 R19, R2, R9, 0x1, P3 ;  /* 0x0000000902137211 */ /* 0x000fe200018f0eff */
[----:B-1----:R-:W-:Y:S01]  /*22f10*/  IMAD R2, R65, 0x2, R0 ;  /* 0x0000000241027824 */ /* 0x002fe200078e0200 */
[----:B------:R-:W-:-:S05]  /*22f20*/  LEA R64, P3, R0, R3, 0x1 ;  /* 0x0000000300407211 */ /* 0x000fca00078608ff */
[----:B------:R-:W1:Y:S01]  /*22f30*/  LDC R77, c[0x0][0x278] ;  /* 0x00009e00ff4d7b82 */ /* 0x000e620000000800 */
[----:B------:R-:W-:Y:S02]  /*22f40*/  LEA.HI.X.SX32 R65, R0, R9, 0x1, P3 ;  /* 0x0000000900417211 */ /* 0x000fe400018f0eff */
[C---:B------:R-:W-:Y:S02]  /*22f50*/  LEA R66, P3, R2.reuse, R3, 0x1 ;  /* 0x0000000302427211 */ /* 0x040fe400078608ff */
[----:B---3--:R-:W-:Y:S02]  /*22f60*/  LEA R0, R67, R2, 0x1 ;  /* 0x0000000243007211 */ /* 0x008fe400078e08ff */
[----:B------:R-:W-:Y:S02]  /*22f70*/  LEA.HI.X.SX32 R67, R2, R9, 0x1, P3 ;  /* 0x0000000902437211 */ /* 0x000fe400018f0eff */
[----:B------:R-:W-:Y:S01]  /*22f80*/  PRMT R80, R14, 0x7632, R80 ;  /* 0x000076320e507816 */ /* 0x000fe20000000050 */
[----:B--2---:R-:W-:Y:S01]  /*22f90*/  IMAD R2, R73, 0x2, R0 ;  /* 0x0000000249027824 */ /* 0x004fe200078e0200 */
[----:B------:R-:W-:Y:S01]  /*22fa0*/  STG.E.U16 desc[UR60][R16.64], R15 ;  /* 0x0000000f10007986 */ /* 0x000fe2000c10153c */
[----:B------:R-:W2:Y:S03]  /*22fb0*/  LDC R73, c[0x0][0x278] ;  /* 0x00009e00ff497b82 */ /* 0x000ea60000000800 */
[----:B------:R3:W-:Y:S01]  /*22fc0*/  STG.E.U16 desc[UR60][R12.64], R76 ;  /* 0x0000004c0c007986 */ /* 0x0007e2000c10153c */
[----:B0-----:R-:W-:-:S03]  /*22fd0*/  IMAD R10, R75, 0x2, R2 ;  /* 0x000000024b0a7824 */ /* 0x001fc600078e0202 */
[----:B------:R-:W-:Y:S01]  /*22fe0*/  STG.E.U16 desc[UR60][R18.64], R78 ;  /* 0x0000004e12007986 */ /* 0x000fe2000c10153c */
[----:B------:R-:W-:Y:S01]  /*22ff0*/  PRMT R72, R15, 0x7632, R72 ;  /* 0x000076320f487816 */ /* 0x000fe20000000048 */
[----:B------:R-:W0:Y:S02]  /*23000*/  LDC R75, c[0x0][0x278] ;  /* 0x00009e00ff4b7b82 */ /* 0x000e240000000800 */
[----:B------:R4:W-:Y:S01]  /*23010*/  STG.E.U16 desc[UR60][R64.64], R80 ;  /* 0x0000005040007986 */ /* 0x0009e2000c10153c */
[----:B---3--:R-:W-:-:S04]  /*23020*/  LEA R12, P3, R0, R3, 0x1 ;  /* 0x00000003000c7211 */ /* 0x008fc800078608ff */
[----:B------:R-:W-:Y:S01]  /*23030*/  LEA.HI.X.SX32 R13, R0, R9, 0x1, P3 ;  /* 0x00000009000d7211 */ /* 0x000fe200018f0eff */
[----:B----4-:R-:W3:Y:S01]  /*23040*/  LDC R65, c[0x0][0x278] ;  /* 0x00009e00ff417b82 */ /* 0x010ee20000000800 */
[C---:B------:R-:W-:Y:S01]  /*23050*/  LEA R16, P3, R10.reuse, R3, 0x1 ;  /* 0x000000030a107211 */ /* 0x040fe200078608ff */
[----:B------:R4:W-:Y:S03]  /*23060*/  STG.E.U16 desc[UR60][R66.64], R72 ;  /* 0x0000004842007986 */ /* 0x0009e6000c10153c */
[----:B------:R-:W-:Y:S02]  /*23070*/  LEA.HI.X.SX32 R17, R10, R9, 0x1, P3 ;  /* 0x000000090a117211 */ /* 0x000fe400018f0eff */
[----:B-1----:R-:W-:Y:S02]  /*23080*/  LEA R10, R77, R10, 0x1 ;  /* 0x0000000a4d0a7211 */ /* 0x002fe400078e08ff */
[-C--:B------:R-:W-:Y:S01]  /*23090*/  LEA R14, P4, R2, R3.reuse, 0x1 ;  /* 0x00000003020e7211 */ /* 0x080fe200078808ff */
[----:B------:R-:W1:Y:S01]  /*230a0*/  LDC R77, c[0x0][0x278] ;  /* 0x00009e00ff4d7b82 */ /* 0x000e620000000800 */
[----:B------:R-:W-:Y:S01]  /*230b0*/  LEA R18, P3, R10, R3, 0x1 ;  /* 0x000000030a127211 */ /* 0x000fe200078608ff */
[----:B------:R-:W-:-:S06]  /*230c0*/  IMAD R0, R79, 0x2, R10 ;  /* 0x000000024f007824 */ /* 0x000fcc00078e020a */
[----:B----4-:R-:W4:Y:S01]  /*230d0*/  LDC R67, c[0x0][0x278] ;  /* 0x00009e00ff437b82 */ /* 0x010f220000000800 */
[-C--:B------:R-:W-:Y:S01]  /*230e0*/  LEA.HI.X.SX32 R15, R2, R9.reuse, 0x1, P4 ;  /* 0x00000009020f7211 */ /* 0x080fe200020f0eff */
[----:B------:R0:W-:Y:S01]  /*230f0*/  STG.E.U16 desc[UR60][R12.64], R20 ;  /* 0x000000140c007986 */ /* 0x0001e2000c10153c */
[----:B------:R-:W-:Y:S01]  /*23100*/  LEA.HI.X.SX32 R19, R10, R9, 0x1, P3 ;  /* 0x000000090a137211 */ /* 0x000fe200018f0eff */
[----:B--2---:R-:W-:-:S04]  /*23110*/  IMAD R2, R73, 0x2, R0 ;  /* 0x0000000249027824 */ /* 0x004fc800078e0200 */
[----:B------:R-:W2:Y:S01]  /*23120*/  LDC R73, c[0x0][0x278] ;  /* 0x00009e00ff497b82 */ /* 0x000ea20000000800 */
[----:B------:R3:W-:Y:S01]  /*23130*/  STG.E.U16 desc[UR60][R14.64], R21 ;  /* 0x000000150e007986 */ /* 0x0007e2000c10153c */
[----:B0-----:R-:W-:-:S03]  /*23140*/  LEA R12, P3, R0, R3, 0x1 ;  /* 0x00000003000c7211 */ /* 0x001fc600078608ff */
[----:B------:R0:W-:Y:S01]  /*23150*/  STG.E.U16 desc[UR60][R16.64], R22 ;  /* 0x0000001610007986 */ /* 0x0001e2000c10153c */
[----:B------:R-:W-:Y:S02]  /*23160*/  LEA.HI.X.SX32 R13, R0, R9, 0x1, P3 ;  /* 0x00000009000d7211 */ /* 0x000fe400018f0eff */
[----:B---3--:R-:W-:Y:S02]  /*23170*/  LEA R0, R65, R2, 0x1 ;  /* 0x0000000241007211 */ /* 0x008fe400078e08ff */
[C---:B------:R-:W-:Y:S01]  /*23180*/  LEA R14, P3, R2.reuse, R3, 0x1 ;  /* 0x00000003020e7211 */ /* 0x040fe200078608ff */
[----:B------:R-:W3:Y:S03]  /*23190*/  LDC R65, c[0x0][0x278] ;  /* 0x00009e00ff417b82 */ /* 0x000ee60000000800 */
[----:B------:R-:W-:Y:S02]  /*231a0*/  LEA.HI.X.SX32 R15, R2, R9, 0x1, P3 ;  /* 0x00000009020f7211 */ /* 0x000fe400018f0eff */
[----:B0-----:R-:W-:Y:S01]  /*231b0*/  PRMT R17, R20, 0x7632, R17 ;  /* 0x0000763214117816 */ /* 0x001fe20000000011 */
[----:B------:R-:W-:Y:S01]  /*231c0*/  IMAD R2, R75, 0x2, R0 ;  /* 0x000000024b027824 */ /* 0x000fe200078e0200 */
[----:B------:R-:W-:Y:S01]  /*231d0*/  LEA R16, P3, R0, R3, 0x1 ;  /* 0x0000000300107211 */ /* 0x000fe200078608ff */
[----:B------:R0:W-:Y:S04]  /*231e0*/  STG.E.U16 desc[UR60][R18.64], R23 ;  /* 0x0000001712007986 */ /* 0x0001e8000c10153c */
[----:B------:R1:W-:Y:S01]  /*231f0*/  STG.E.U16 desc[UR60][R12.64], R17 ;  /* 0x000000110c007986 */ /* 0x0003e2000c10153c */
[----:B------:R-:W-:-:S02]  /*23200*/  PRMT R64, R21, 0x7632, R64 ;  /* 0x0000763215407816 */ /* 0x000fc40000000040 */
[----:B------:R-:W-:Y:S02]  /*23210*/  PRMT R66, R22, 0x7632, R66 ;  /* 0x0000763216427816 */ /* 0x000fe40000000042 */
[----:B------:R-:W-:Y:S02]  /*23220*/  PRMT R22, R23, 0x7632, R22 ;  /* 0x0000763217167816 */ /* 0x000fe40000000016 */
[----:B0-----:R-:W0:Y:S01]  /*23230*/  LDC R23, c[0x0][0x278] ;  /* 0x00009e00ff177b82 */ /* 0x001e220000000800 */
[----:B-1----:R-:W-:Y:S01]  /*23240*/  LEA.HI.X.SX32 R17, R0, R9, 0x1, P3 ;  /* 0x0000000900117211 */ /* 0x002fe200018f0eff */
[----:B----4-:R-:W-:Y:S01]  /*23250*/  IMAD R0, R67, 0x2, R2 ;  /* 0x0000000243007824 */ /* 0x010fe200078e0202 */
[----:B------:R-:W-:-:S05]  /*23260*/  LEA R20, P3, R2, R3, 0x1 ;  /* 0x0000000302147211 */ /* 0x000fca00078608ff */
[----:B------:R-:W1:Y:S01]  /*23270*/  LDC R67, c[0x0][0x278] ;  /* 0x00009e00ff437b82 */ /* 0x000e620000000800 */
[----:B------:R-:W-:Y:S02]  /*23280*/  LEA.HI.X.SX32 R21, R2, R9, 0x1, P3 ;  /* 0x0000000902157211 */ /* 0x000fe400018f0eff */
[----:B------:R-:W-:Y:S02]  /*23290*/  LEA R2, R77, R0, 0x1 ;  /* 0x000000004d027211 */ /* 0x000fe400078e08ff */
[----:B------:R-:W-:-:S03]  /*232a0*/  LEA R12, P3, R0, R3, 0x1 ;  /* 0x00000003000c7211 */ /* 0x000fc600078608ff */
[----:B--2---:R-:W-:Y:S01]  /*232b0*/  IMAD R10, R73, 0x2, R2 ;  /* 0x00000002490a7824 */ /* 0x004fe200078e0202 */
[----:B------:R2:W-:Y:S01]  /*232c0*/  STG.E.U16 desc[UR60][R14.64], R64 ;  /* 0x000000400e007986 */ /* 0x0005e2000c10153c */
[----:B------:R-:W-:Y:S01]  /*232d0*/  LEA.HI.X.SX32 R13, R0, R9, 0x1, P3 ;  /* 0x00000009000d7211 */ /* 0x000fe200018f0eff */
[----:B------:R-:W4:Y:S02]  /*232e0*/  LDC R73, c[0x0][0x278] ;  /* 0x00009e00ff497b82 */ /* 0x000f240000000800 */
[----:B--2---:R-:W-:-:S04]  /*232f0*/  LEA R14, P3, R10, R3, 0x1 ;  /* 0x000000030a0e7211 */ /* 0x004fc800078608ff */
[----:B------:R-:W-:Y:S01]  /*23300*/  LEA.HI.X.SX32 R15, R10, R9, 0x1, P3 ;  /* 0x000000090a0f7211 */ /* 0x000fe200018f0eff */
[----:B---3--:R-:W-:Y:S02]  /*23310*/  IMAD R10, R65, 0x2, R10 ;  /* 0x00000002410a7824 */ /* 0x008fe400078e020a */
[----:B------:R-:W2:Y:S01]  /*23320*/  LDC R65, c[0x0][0x278] ;  /* 0x00009e00ff417b82 */ /* 0x000ea20000000800 */
[----:B------:R3:W-:Y:S01]  /*23330*/  STG.E.U16 desc[UR60][R16.64], R66 ;  /* 0x0000004210007986 */ /* 0x0007e2000c10153c */
[----:B------:R-:W-:-:S03]  /*23340*/  LEA R18, P4, R2, R3, 0x1 ;  /* 0x0000000302127211 */ /* 0x000fc600078808ff */
[----:B------:R1:W-:Y:S01]  /*23350*/  STG.E.U16 desc[UR60][R20.64], R22 ;  /* 0x0000001614007986 */ /* 0x0003e2000c10153c */
[----:B0-----:R-:W-:Y:S02]  /*23360*/  LEA R0, R23, R10, 0x1 ;  /* 0x0000000a17007211 */ /* 0x001fe400078e08ff */
[----:B------:R-:W0:Y:S01]  /*23370*/  LDC R23, c[0x0][0x278] ;  /* 0x00009e00ff177b82 */ /* 0x000e220000000800 */
[----:B------:R-:W-:Y:S02]  /*23380*/  LEA.HI.X.SX32 R19, R2, R9, 0x1, P4 ;  /* 0x0000000902137211 */ /* 0x000fe400020f0eff */
[----:B---3--:R-:W-:-:S05]  /*23390*/  LEA R16, P3, R10, R3, 0x1 ;  /* 0x000000030a107211 */ /* 0x008fca00078608ff */
[----:B-1----:R-:W1:Y:S01]  /*233a0*/  LDC R21, c[0x0][0x278] ;  /* 0x00009e00ff157b82 */ /* 0x002e620000000800 */
[----:B------:R3:W-:Y:S01]  /*233b0*/  STG.E.U16 desc[UR60][R12.64], R104 ;  /* 0x000000680c007986 */ /* 0x0007e2000c10153c */
[----:B------:R-:W-:Y:S01]  /*233c0*/  LEA.HI.X.SX32 R17, R10, R9, 0x1, P3 ;  /* 0x000000090a117211 */ /* 0x000fe200018f0eff */
[----:B------:R-:W-:Y:S02]  /*233d0*/  IMAD R2, R67, 0x2, R0 ;  /* 0x0000000243027824 */ /* 0x000fe400078e0200 */
[----:B------:R4:W-:Y:S03]  /*233e0*/  STG.E.U16 desc[UR60][R18.64], R105 ;  /* 0x0000006912007986 */ /* 0x0009e6000c10153c */
[----:B------:R-:W0:Y:S01]  /*233f0*/  LDC R67, c[0x0][0x278] ;  /* 0x00009e00ff437b82 */ /* 0x000e220000000800 */
[----:B------:R4:W-:Y:S01]  /*23400*/  STG.E.U16 desc[UR60][R14.64], R106 ;  /* 0x0000006a0e007986 */ /* 0x0009e2000c10153c */
[----:B---3--:R-:W-:-:S04]  /*23410*/  LEA R12, P3, R0, R3, 0x1 ;  /* 0x00000003000c7211 */ /* 0x008fc800078608ff */
[----:B------:R-:W-:Y:S01]  /*23420*/  LEA.HI.X.SX32 R13, R0, R9, 0x1, P3 ;  /* 0x00000009000d7211 */ /* 0x000fe200018f0eff */
[----:B----4-:R-:W-:Y:S01]  /*23430*/  IMAD R0, R73, 0x2, R2 ;  /* 0x0000000249007824 */ /* 0x010fe200078e0202 */
[----:B------:R-:W-:Y:S01]  /*23440*/  PRMT R19, R104, 0x7632, R19 ;  /* 0x0000763268137816 */ /* 0x000fe20000000013 */
[----:B------:R-:W3:Y:S01]  /*23450*/  LDC R73, c[0x0][0x278] ;  /* 0x00009e00ff497b82 */ /* 0x000ee20000000800 */
[C---:B------:R-:W-:Y:S01]  /*23460*/  LEA R14, P3, R2.reuse, R3, 0x1 ;  /* 0x00000003020e7211 */ /* 0x040fe200078608ff */
[----:B------:R-:W-:Y:S03]  /*23470*/  STG.E.U16 desc[UR60][R16.64], R107 ;  /* 0x0000006b10007986 */ /* 0x000fe6000c10153c */
[----:B------:R-:W-:Y:S02]  /*23480*/  LEA.HI.X.SX32 R15, R2, R9, 0x1, P3 ;  /* 0x00000009020f7211 */ /* 0x000fe400018f0eff */
[----:B------:R-:W-:-:S02]  /*23490*/  LEA R18, P3, R0, R3, 0x1 ;  /* 0x0000000300127211 */ /* 0x000fc400078608ff */
[----:B--2---:R-:W-:Y:S01]  /*234a0*/  LEA R2, R65, R0, 0x1 ;  /* 0x0000000041027211 */ /* 0x004fe200078e08ff */
[----:B------:R2:W-:Y:S01]  /*234b0*/  STG.E.U16 desc[UR60][R12.64], R19 ;  /* 0x000000130c007986 */ /* 0x0005e2000c10153c */
[----:B------:R-:W4:Y:S01]  /*234c0*/  LDC R65, c[0x0][0x278] ;  /* 0x00009e00ff417b82 */ /* 0x000f220000000800 */
[----:B------:R-:W-:Y:S02]  /*234d0*/  PRMT R22, R105, 0x7632, R22 ;  /* 0x0000763269167816 */ /* 0x000fe40000000016 */
[----:B--2---:R-:W-:Y:S01]  /*234e0*/  LEA.HI.X.SX32 R19, R0, R9, 0x1, P3 ;  /* 0x0000000900137211 */ /* 0x004fe200018f0eff */
[----:B-1----:R-:W-:Y:S01]  /*234f0*/  IMAD R0, R21, 0x2, R2 ;  /* 0x0000000215007824 */ /* 0x002fe200078e0202 */
[----:B------:R-:W-:-:S04]  /*23500*/  LEA R20, P3, R2, R3, 0x1 ;  /* 0x0000000302147211 */ /* 0x000fc800078608ff */
[----:B------:R-:W-:Y:S01]  /*23510*/  LEA.HI.X.SX32 R21, R2, R9, 0x1, P3 ;  /* 0x0000000902157211 */ /* 0x000fe200018f0eff */
[----:B0-----:R-:W-:Y:S01]  /*23520*/  IMAD R2, R23, 0x2, R0 ;  /* 0x0000000217027824 */ /* 0x001fe200078e0200 */
[C---:B------:R-:W-:Y:S01]  /*23530*/  LEA R12, P3, R0.reuse, R3, 0x1 ;  /* 0x00000003000c7211 */ /* 0x040fe200078608ff */
[----:B------:R-:W0:Y:S03]  /*23540*/  LDC R23, c[0x0][0x278] ;  /* 0x00009e00ff177b82 */ /* 0x000e260000000800 */
[----:B------:R-:W-:Y:S01]  /*23550*/  LEA R10, R67, R2, 0x1 ;  /* 0x00000002430a7211 */ /* 0x000fe200078e08ff */
[----:B------:R1:W-:Y:S01]  /*23560*/  STG.E.U16 desc[UR60][R14.64], R22 ;  /* 0x000000160e007986 */ /* 0x0003e2000c10153c */
[----:B------:R-:W-:-:S03]  /*23570*/  LEA.HI.X.SX32 R13, R0, R9, 0x1, P3 ;  /* 0x00000009000d7211 */ /* 0x000fc600018f0eff */
[----:B------:R-:W2:Y:S01]  /*23580*/  LDC R67, c[0x0][0x278] ;  /* 0x00009e00ff437b82 */ /* 0x000ea20000000800 */
[----:B------:R-:W-:Y:S02]  /*23590*/  PRMT R64, R106, 0x7632, R64 ;  /* 0x000076326a407816 */ /* 0x000fe40000000040 */
[----:B------:R-:W-:Y:S02]  /*235a0*/  PRMT R66, R107, 0x7632, R66 ;  /* 0x000076326b427816 */ /* 0x000fe40000000042 */
[----:B-1----:R-:W-:-:S04]  /*235b0*/  LEA R14, P3, R10, R3, 0x1 ;  /* 0x000000030a0e7211 */ /* 0x002fc800078608ff */
[----:B------:R-:W-:Y:S01]  /*235c0*/  LEA.HI.X.SX32 R15, R10, R9, 0x1, P3 ;  /* 0x000000090a0f7211 */ /* 0x000fe200018f0eff */
[----:B---3--:R-:W-:Y:S02]  /*235d0*/  IMAD R10, R73, 0x2, R10 ;  /* 0x00000002490a7824 */ /* 0x008fe400078e020a */
[----:B------:R-:W1:Y:S01]  /*235e0*/  LDC R73, c[0x0][0x278] ;  /* 0x00009e00ff497b82 */ /* 0x000e620000000800 */
[C---:B------:R-:W-:Y:S01]  /*235f0*/  LEA R16, P4, R2.reuse, R3, 0x1 ;  /* 0x0000000302107211 */ /* 0x040fe200078808ff */
[----:B------:R3:W-:Y:S04]  /*23600*/  STG.E.U16 desc[UR60][R18.64], R64 ;  /* 0x0000004012007986 */ /* 0x0007e8000c10153c */
[----:B------:R0:W-:Y:S01]  /*23610*/  STG.E.U16 desc[UR60][R20.64], R66 ;  /* 0x0000004214007986 */ /* 0x0001e2000c10153c */
[----:B------:R-:W-:Y:S01]  /*23620*/  LEA.HI.X.SX32 R17, R2, R9, 0x1, P4 ;  /* 0x0000000902117211 */ /* 0x000fe200020f0eff */
[----:B----4-:R-:W-:-:S02]  /*23630*/  IMAD R0, R65, 0x2, R10 ;  /* 0x0000000241007824 */ /* 0x010fc400078e020a */
[----:B------:R-:W-:Y:S01]  /*23640*/  STG.E.U16 desc[UR60][R12.64], R4 ;  /* 0x000000040c007986 */ /* 0x000fe2000c10153c */
[----:B------:R-:W4:Y:S01]  /*23650*/  LDC R65, c[0x0][0x278] ;  /* 0x00009e00ff417b82 */ /* 0x000f220000000800 */
[----:B---3--:R-:W-:-:S07]  /*23660*/  LEA R18, P3, R10, R3, 0x1 ;  /* 0x000000030a127211 */ /* 0x008fce00078608ff */
[----:B0-----:R-:W0:Y:S01]  /*23670*/  LDC R21, c[0x0][0x278] ;  /* 0x00009e00ff157b82 */ /* 0x001e220000000800 */
[----:B------:R3:W-:Y:S01]  /*23680*/  STG.E.U16 desc[UR60][R16.64], R5 ;  /* 0x0000000510007986 */ /* 0x0007e2000c10153c */
[----:B------:R-:W-:Y:S02]  /*23690*/  LEA.HI.X.SX32 R19, R10, R9, 0x1, P3 ;  /* 0x000000090a137211 */ /* 0x000fe400018f0eff */
[----:B------:R-:W-:Y:S01]  /*236a0*/  LEA R2, R23, R0, 0x1 ;  /* 0x0000000017027211 */ /* 0x000fe200078e08ff */
[----:B------:R2:W-:Y:S03]  /*236b0*/  STG.E.U16 desc[UR60][R14.64], R6 ;  /* 0x000000060e007986 */ /* 0x0005e6000c10153c */
[----:B------:R-:W4:Y:S01]  /*236c0*/  LDC R23, c[0x0][0x278] ;  /* 0x00009e00ff177b82 */ /* 0x000f220000000800 */
[----:B---3--:R-:W-:Y:S02]  /*236d0*/  PRMT R17, R5, 0x7632, R17 ;  /* 0x0000763205117816 */ /* 0x008fe40000000011 */
[----:B--2---:R-:W-:-:S02]  /*236e0*/  PRMT R15, R4, 0x7632, R15 ;  /* 0x00007632040f7816 */ /* 0x004fc4000000000f */
[----:B------:R-:W-:-:S04]  /*236f0*/  LEA R4, P3, R0, R3, 0x1 ;  /* 0x0000000300047211 */ /* 0x000fc800078608ff */
[----:B------:R-:W-:Y:S01]  /*23700*/  LEA.HI.X.SX32 R5, R0, R9, 0x1, P3 ;  /* 0x0000000900057211 */ /* 0x000fe200018f0eff */
[----:B------:R-:W-:Y:S01]  /*23710*/  IMAD R0, R67, 0x2, R2 ;  /* 0x0000000243007824 */ /* 0x000fe200078e0202 */
[C---:B------:R-:W-:Y:S01]  /*23720*/  LEA R12, P3, R2.reuse, R3, 0x1 ;  /* 0x00000003020c7211 */ /* 0x040fe200078608ff */
[----:B------:R-:W2:Y:S03]  /*23730*/  LDC R67, c[0x0][0x278] ;  /* 0x00009e00ff437b82 */ /* 0x000ea60000000800 */
[----:B------:R-:W-:Y:S01]  /*23740*/  LEA.HI.X.SX32 R13, R2, R9, 0x1, P3 ;  /* 0x00000009020d7211 */ /* 0x000fe200018f0eff */
[----:B-1----:R-:W-:Y:S01]  /*23750*/  IMAD R2, R73, 0x2, R0 ;  /* 0x0000000249027824 */ /* 0x002fe200078e0200 */
[C---:B------:R-:W-:Y:S01]  /*23760*/  LEA R14, P3, R0.reuse, R3, 0x1 ;  /* 0x00000003000e7211 */ /* 0x040fe200078608ff */
[----:B------:R1:W-:Y:S04]  /*23770*/  STG.E.U16 desc[UR60][R18.64], R7 ;  /* 0x0000000712007986 */ /* 0x0003e8000c10153c */
[----:B------:R3:W-:Y:S04]  /*23780*/  STG.E.U16 desc[UR60][R4.64], R15 ;  /* 0x0000000f04007986 */ /* 0x0007e8000c10153c */
[----:B------:R0:W-:Y:S01]  /*23790*/  STG.E.U16 desc[UR60][R12.64], R17 ;  /* 0x000000110c007986 */ /* 0x0001e2000c10153c */
[----:B-1----:R-:W1:Y:S01]  /*237a0*/  LDC R19, c[0x0][0x278] ;  /* 0x00009e00ff137b82 */ /* 0x002e620000000800 */
[----:B---3--:R-:W-:-:S02]  /*237b0*/  LEA.HI.X.SX32 R15, R0, R9, 0x1, P3 ;  /* 0x00000009000f7211 */ /* 0x008fc400018f0eff */
[C---:B------:R-:W-:Y:S02]  /*237c0*/  LEA R16, P3, R2.reuse, R3, 0x1 ;  /* 0x0000000302107211 */ /* 0x040fe400078608ff */
[----:B0-----:R-:W-:Y:S02]  /*237d0*/  LEA R0, R21, R2, 0x1 ;  /* 0x0000000215007211 */ /* 0x001fe400078e08ff */
[----:B------:R-:W-:Y:S01]  /*237e0*/  LEA.HI.X.SX32 R17, R2, R9, 0x1, P3 ;  /* 0x0000000902117211 */ /* 0x000fe200018f0eff */
[----:B------:R-:W0:Y:S02]  /*237f0*/  LDC R21, c[0x0][0x278] ;  /* 0x00009e00ff157b82 */ /* 0x000e240000000800 */
[----:B----4-:R-:W-:Y:S01]  /*23800*/  IMAD R2, R65, 0x2, R0 ;  /* 0x0000000241027824 */ /* 0x010fe200078e0200 */
[----:B------:R-:W-:-:S03]  /*23810*/  LEA R4, P3, R0, R3, 0x1 ;  /* 0x0000000300047211 */ /* 0x000fc600078608ff */
[----:B------:R-:W-:Y:S02]  /*23820*/  IMAD R10, R23, 0x2, R2 ;  /* 0x00000002170a7824 */ /* 0x000fe400078e0202 */
[----:B------:R-:W3:Y:S01]  /*23830*/  LDC R23, c[0x0][0x278] ;  /* 0x00009e00ff177b82 */ /* 0x000ee20000000800 */
[----:B------:R-:W-:Y:S02]  /*23840*/  PRMT R20, R6, 0x7632, R20 ;  /* 0x0000763206147816 */ /* 0x000fe40000000014 */
[----:B------:R-:W-:Y:S02]  /*23850*/  LEA.HI.X.SX32 R5, R0, R9, 0x1, P3 ;  /* 0x0000000900057211 */ /* 0x000fe400018f0eff */
[----:B------:R-:W-:Y:S02]  /*23860*/  PRMT R22, R7, 0x7632, R22 ;  /* 0x0000763207167816 */ /* 0x000fe40000000016 */
[C---:B------:R-:W-:Y:S01]  /*23870*/  LEA R12, P3, R10.reuse, R3, 0x1 ;  /* 0x000000030a0c7211 */ /* 0x040fe200078608ff */
[----:B------:R-:W4:Y:S01]  /*23880*/  LDC R65, c[0x0][0x278] ;  /* 0x00009e00ff417b82 */ /* 0x000f220000000800 */
[----:B------:R1:W-:Y:S02]  /*23890*/  STG.E.U16 desc[UR60][R14.64], R20 ;  /* 0x000000140e007986 */ /* 0x0003e4000c10153c */
[----:B------:R-:W-:-:S02]  /*238a0*/  LEA.HI.X.SX32 R13, R10, R9, 0x1, P3 ;  /* 0x000000090a0d7211 */ /* 0x000fc400018f0eff */
[----:B------:R1:W-:Y:S01]  /*238b0*/  STG.E.U16 desc[UR60][R16.64], R22 ;  /* 0x0000001610007986 */ /* 0x0003e2000c10153c */
[----:B--2---:R-:W-:Y:S02]  /*238c0*/  LEA R10, R67, R10, 0x1 ;  /* 0x0000000a430a7211 */ /* 0x004fe400078e08ff */
[----:B------:R-:W-:-:S03]  /*238d0*/  LEA R6, P4, R2, R3, 0x1 ;  /* 0x0000000302067211 */ /* 0x000fc600078808ff */
[----:B-1----:R-:W-:Y:S01]  /*238e0*/  IMAD R0, R19, 0x2, R10 ;  /* 0x0000000213007824 */ /* 0x002fe200078e020a */
[----:B------:R-:W-:Y:S01]  /*238f0*/  LEA R14, P3, R10, R3, 0x1 ;  /* 0x000000030a0e7211 */ /* 0x000fe200078608ff */
[----:B------:R-:W1:Y:S08]  /*23900*/  LDC R19, c[0x0][0x278] ;  /* 0x00009e00ff137b82 */ /* 0x000e700000000800 */
[----:B------:R-:W2:Y:S01]  /*23910*/  LDC R17, c[0x0][0x278] ;  /* 0x00009e00ff117b82 */ /* 0x000ea20000000800 */
[-C--:B------:R-:W-:Y:S01]  /*23920*/  LEA.HI.X.SX32 R7, R2, R9.reuse, 0x1, P4 ;  /* 0x0000000902077211 */ /* 0x080fe200020f0eff */
[----:B------:R3:W-:Y:S01]  /*23930*/  STG.E.U16 desc[UR60][R4.64], R128 ;  /* 0x0000008004007986 */ /* 0x0007e2000c10153c */
[----:B------:R-:W-:Y:S01]  /*23940*/  LEA.HI.X.SX32 R15, R10, R9, 0x1, P3 ;  /* 0x000000090a0f7211 */ /* 0x000fe200018f0eff */
[----:B0-----:R-:W-:-:S04]  /*23950*/  IMAD R2, R21, 0x2, R0 ;  /* 0x0000000215027824 */ /* 0x001fc800078e0200 */
[----:B------:R-:W0:Y:S01]  /*23960*/  LDC R21, c[0x0][0x278] ;  /* 0x00009e00ff157b82 */ /* 0x000e220000000800 */
[----:B------:R4:W-:Y:S01]  /*23970*/  STG.E.U16 desc[UR60][R6.64], R129 ;  /* 0x0000008106007986 */ /* 0x0009e2000c10153c */
[----:B---3--:R-:W-:-:S03]  /*23980*/  LEA R4, P3, R0, R3, 0x1 ;  /* 0x0000000300047211 */ /* 0x008fc600078608ff */
[----:B------:R3:W-:Y:S01]  /*23990*/  STG.E.U16 desc[UR60][R12.64], R130 ;  /* 0x000000820c007986 */ /* 0x0007e2000c10153c */
[----:B------:R-:W-:Y:S02]  /*239a0*/  LEA.HI.X.SX32 R5, R0, R9, 0x1, P3 ;  /* 0x0000000900057211 */ /* 0x000fe400018f0eff */
[----:B------:R-:W-:Y:S02]  /*239b0*/  LEA R0, R23, R2, 0x1 ;  /* 0x0000000217007211 */ /* 0x000fe400078e08ff */
[C---:B----4-:R-:W-:Y:S01]  /*239c0*/  LEA R6, P3, R2.reuse, R3, 0x1 ;  /* 0x0000000302067211 */ /* 0x050fe200078608ff */
[----:B------:R-:W4:Y:S03]  /*239d0*/  LDC R23, c[0x0][0x278] ;  /* 0x00009e00ff177b82 */ /* 0x000f260000000800 */
[----:B------:R-:W-:Y:S02]  /*239e0*/  LEA.HI.X.SX32 R7, R2, R9, 0x1, P3 ;  /* 0x0000000902077211 */ /* 0x000fe400018f0eff */
[----:B---3--:R-:W-:Y:S01]  /*239f0*/  PRMT R13, R128, 0x7632, R13 ;  /* 0x00007632800d7816 */ /* 0x008fe2000000000d */
[----:B------:R-:W-:Y:S01]  /*23a00*/  IMAD R2, R65, 0x2, R0 ;  /* 0x0000000241027824 */ /* 0x000fe200078e0200 */
[----:B------:R-:W-:Y:S01]  /*23a10*/  LEA R12, P3, R0, R3, 0x1 ;  /* 0x00000003000c7211 */ /* 0x000fe200078608ff */
[----:B------:R-:W-:Y:S01]  /*23a20*/  STG.E.U16 desc[UR60][R14.64], R131 ;  /* 0x000000830e007986 */ /* 0x000fe2000c10153c */
[----:B------:R-:W3:Y:S03]  /*23a30*/  LDC R65, c[0x0][0x278] ;  /* 0x00009e00ff417b82 */ /* 0x000ee60000000800 */
[----:B------:R1:W-:Y:S01]  /*23a40*/  STG.E.U16 desc[UR60][R4.64], R13 ;  /* 0x0000000d04007986 */ /* 0x0003e2000c10153c */
[----:B------:R-:W-:-:S02]  /*23a50*/  PRMT R18, R129, 0x7632, R18 ;  /* 0x0000763281127816 */ /* 0x000fc40000000012 */
[----:B-1----:R-:W-:Y:S01]  /*23a60*/  LEA.HI.X.SX32 R13, R0, R9, 0x1, P3 ;  /* 0x00000009000d7211 */ /* 0x002fe200018f0eff */
[----:B--2---:R-:W-:Y:S01]  /*23a70*/  IMAD R0, R17, 0x2, R2 ;  /* 0x0000000211007824 */ /* 0x004fe200078e0202 */
[----:B------:R-:W-:-:S04]  /*23a80*/  LEA R16, P3, R2, R3, 0x1 ;  /* 0x0000000302107211 */ /* 0x000fc800078608ff */
[----:B------:R-:W-:Y:S02]  /*23a90*/  LEA.HI.X.SX32 R17, R2, R9, 0x1, P3 ;  /* 0x0000000902117211 */ /* 0x000fe400018f0eff */
[----:B------:R-:W-:Y:S02]  /*23aa0*/  LEA R2, R19, R0, 0x1 ;  /* 0x0000000013027211 */ /* 0x000fe400078e08ff */
[----:B------:R-:W1:Y:S01]  /*23ab0*/  LDC R19, c[0x0][0x278] ;  /* 0x00009e00ff137b82 */ /* 0x000e620000000800 */
[C---:B------:R-:W-:Y:S02]  /*23ac0*/  LEA R4, P3, R0.reuse, R3, 0x1 ;  /* 0x0000000300047211 */ /* 0x040fe400078608ff */
[----:B0-----:R-:W-:Y:S01]  /*23ad0*/  IMAD R10, R21, 0x2, R2 ;  /* 0x00000002150a7824 */ /* 0x001fe200078e0202 */
[----:B------:R0:W-:Y:S01]  /*23ae0*/  STG.E.U16 desc[UR60][R6.64], R18 ;  /* 0x0000001206007986 */ /* 0x0001e2000c10153c */
[----:B------:R-:W-:-:S03]  /*23af0*/  LEA.HI.X.SX32 R5, R0, R9, 0x1, P3 ;  /* 0x0000000900057211 */ /* 0x000fc600018f0eff */
[----:B------:R-:W2:Y:S01]  /*23b00*/  LDC R21, c[0x0][0x278] ;  /* 0x00009e00ff157b82 */ /* 0x000ea20000000800 */
[----:B------:R-:W-:Y:S02]  /*23b10*/  PRMT R20, R130, 0x7632, R20 ;  /* 0x0000763282147816 */ /* 0x000fe40000000014 */
[----:B------:R-:W-:Y:S02]  /*23b20*/  PRMT R22, R131, 0x7632, R22 ;  /* 0x0000763283167816 */ /* 0x000fe40000000016 */
[----:B0-----:R-:W-:-:S04]  /*23b30*/  LEA R6, P3, R10, R3, 0x1 ;  /* 0x000000030a067211 */ /* 0x001fc800078608ff */
[----:B------:R-:W-:Y:S01]  /*23b40*/  LEA.HI.X.SX32 R7, R10, R9, 0x1, P3 ;  /* 0x000000090a077211 */ /* 0x000fe200018f0eff */
[----:B----4-:R-:W-:Y:S02]  /*23b50*/  IMAD R10, R23, 0x2, R10 ;  /* 0x00000002170a7824 */ /* 0x010fe400078e020a */
[----:B------:R-:W0:Y:S01]  /*23b60*/  LDC R23, c[0x0][0x278] ;  /* 0x00009e00ff177b82 */ /* 0x000e220000000800 */
[----:B------:R4:W-:Y:S01]  /*23b70*/  STG.E.U16 desc[UR60][R12.64], R20 ;  /* 0x000000140c007986 */ /* 0x0009e2000c10153c */
[----:B------:R-:W-:-:S03]  /*23b80*/  LEA R14, P4, R2, R3, 0x1 ;  /* 0x00000003020e7211 */ /* 0x000fc600078808ff */
[----:B------:R4:W-:Y:S01]  /*23b90*/  STG.E.U16 desc[UR60][R16.64], R22 ;  /* 0x0000001610007986 */ /* 0x0009e2000c10153c */
[----:B---3--:R-:W-:Y:S02]  /*23ba0*/  LEA R0, R65, R10, 0x1 ;  /* 0x0000000a41007211 */ /* 0x008fe400078e08ff */
[----:B------:R-:W3:Y:S01]  /*23bb0*/  LDC R65, c[0x0][0x278] ;  /* 0x00009e00ff417b82 */ /* 0x000ee20000000800 */
[----:B------:R-:W-:Y:S02]  /*23bc0*/  LEA.HI.X.SX32 R15, R2, R9, 0x1, P4 ;  /* 0x00000009020f7211 */ /* 0x000fe400020f0eff */
[----:B----4-:R-:W-:-:S05]  /*23bd0*/  LEA R12, P3, R10, R3, 0x1 ;  /* 0x000000030a0c7211 */ /* 0x010fca00078608ff */
[----:B------:R-:W4:Y:S01]  /*23be0*/  LDC R17, c[0x0][0x278] ;  /* 0x00009e00ff117b82 */ /* 0x000f220000000800 */
[----:B------:R2:W-:Y:S01]  /*23bf0*/  STG.E.U16 desc[UR60][R4.64], R124 ;  /* 0x0000007c04007986 */ /* 0x0005e2000c10153c */
[----:B------:R-:W-:Y:S01]  /*23c00*/  LEA.HI.X.SX32 R13, R10, R9, 0x1, P3 ;  /* 0x000000090a0d7211 */ /* 0x000fe200018f0eff */
[----:B-1----:R-:W-:Y:S02]  /*23c10*/  IMAD R2, R19, 0x2, R0 ;  /* 0x0000000213027824 */ /* 0x002fe400078e0200 */
[----:B------:R1:W-:Y:S03]  /*23c20*/  STG.E.U16 desc[UR60][R14.64], R125 ;  /* 0x0000007d0e007986 */ /* 0x0003e6000c10153c */
[----:B------:R-:W3:Y:S01]  /*23c30*/  LDC R19, c[0x0][0x278] ;  /* 0x00009e00ff137b82 */ /* 0x000ee20000000800 */
[----:B------:R1:W-:Y:S01]  /*23c40*/  STG.E.U16 desc[UR60][R6.64], R126 ;  /* 0x0000007e06007986 */ /* 0x0003e2000c10153c */
[----:B--2---:R-:W-:-:S04]  /*23c50*/  LEA R4, P3, R0, R3, 0x1 ;  /* 0x0000000300047211 */ /* 0x004fc800078608ff */
[----:B------:R-:W-:Y:S01]  /*23c60*/  LEA.HI.X.SX32 R5, R0, R9, 0x1, P3 ;  /* 0x0000000900057211 */ /* 0x000fe200018f0eff */
[----:B------:R-:W-:Y:S01]  /*23c70*/  IMAD R0, R21, 0x2, R2 ;  /* 0x0000000215007824 */ /* 0x000fe200078e0202 */
[----:B-1----:R-:W-:Y:S01]  /*23c80*/  PRMT R15, R124, 0x7632, R15 ;  /* 0x000076327c0f7816 */ /* 0x002fe2000000000f */
[----:B------:R-:W1:Y:S01]  /*23c90*/  LDC R21, c[0x0][0x278] ;  /* 0x00009e00ff157b82 */ /* 0x000e620000000800 */
[C---:B------:R-:W-:Y:S01]  /*23ca0*/  LEA R6, P3, R2.reuse, R3, 0x1 ;  /* 0x0000000302067211 */ /* 0x040fe200078608ff */
[----:B------:R-:W-:Y:S03]  /*23cb0*/  STG.E.U16 desc[UR60][R12.64], R127 ;  /* 0x0000007f0c007986 */ /* 0x000fe6000c10153c */
[----:B------:R-:W-:Y:S02]  /*23cc0*/  LEA.HI.X.SX32 R7, R2, R9, 0x1, P3 ;  /* 0x0000000902077211 */ /* 0x000fe400018f0eff */
[----:B------:R-:W-:-:S02]  /*23cd0*/  LEA R14, P3, R0, R3, 0x1 ;  /* 0x00000003000e7211 */ /* 0x000fc400078608ff */
[----:B0-----:R-:W-:Y:S01]  /*23ce0*/  LEA R2, R23, R0, 0x1 ;  /* 0x0000000017027211 */ /* 0x001fe200078e08ff */
[----:B------:R0:W-:Y:S01]  /*23cf0*/  STG.E.U16 desc[UR60][R4.64], R15 ;  /* 0x0000000f04007986 */ /* 0x0001e2000c10153c */
[----:B------:R-:W2:Y:S01]  /*23d00*/  LDC R23, c[0x0][0x278] ;  /* 0x00009e00ff177b82 */ /* 0x000ea20000000800 */
[----:B------:R-:W-:Y:S02]  /*23d10*/  PRMT R18, R125, 0x7632, R18 ;  /* 0x000076327d127816 */ /* 0x000fe40000000012 */
[----:B0-----:R-:W-:Y:S01]  /*23d20*/  LEA.HI.X.SX32 R15, R0, R9, 0x1, P3 ;  /* 0x00000009000f7211 */ /* 0x001fe200018f0eff */
[----:B----4-:R-:W-:Y:S01]  /*23d30*/  IMAD R0, R17, 0x2, R2 ;  /* 0x0000000211007824 */ /* 0x010fe200078e0202 */
[----:B------:R-:W-:-:S04]  /*23d40*/  LEA R16, P3, R2, R3, 0x1 ;  /* 0x0000000302107211 */ /* 0x000fc800078608ff */
[----:B------:R-:W-:Y:S01]  /*23d50*/  LEA.HI.X.SX32 R17, R2, R9, 0x1, P3 ;  /* 0x0000000902117211 */ /* 0x000fe200018f0eff */
[----:B---3--:R-:W-:Y:S01]  /*23d60*/  IMAD R2, R65, 0x2, R0 ;  /* 0x0000000241027824 */ /* 0x008fe200078e0200 */
[C---:B------:R-:W-:Y:S01]  /*23d70*/  LEA R4, P3, R0.reuse, R3, 0x1 ;  /* 0x0000000300047211 */ /* 0x040fe200078608ff */
[----:B------:R-:W0:Y:S03]  /*23d80*/  LDC R65, c[0x0][0x278] ;  /* 0x00009e00ff417b82 */ /* 0x000e260000000800 */
[----:B------:R-:W-:Y:S01]  /*23d90*/  LEA R10, R19, R2, 0x1 ;  /* 0x00000002130a7211 */ /* 0x000fe200078e08ff */
[----:B------:R3:W-:Y:S01]  /*23da0*/  STG.E.U16 desc[UR60][R6.64], R18 ;  /* 0x0000001206007986 */ /* 0x0007e2000c10153c */
[----:B------:R-:W-:-:S03]  /*23db0*/  LEA.HI.X.SX32 R5, R0, R9, 0x1, P3 ;  /* 0x0000000900057211 */ /* 0x000fc600018f0eff */
[----:B------:R-:W4:Y:S01]  /*23dc0*/  LDC R19, c[0x0][0x278] ;  /* 0x00009e00ff137b82 */ /* 0x000f220000000800 */
[----:B------:R-:W-:Y:S02]  /*23dd0*/  PRMT R20, R126, 0x7632, R20 ;  /* 0x000076327e147816 */ /* 0x000fe40000000014 */
[----:B------:R-:W-:Y:S02]  /*23de0*/  PRMT R22, R127, 0x7632, R22 ;  /* 0x000076327f167816 */ /* 0x000fe40000000016 */
[----:B---3--:R-:W-:-:S04]  /*23df0*/  LEA R6, P3, R10, R3, 0x1 ;  /* 0x000000030a067211 */ /* 0x008fc800078608ff */
[----:B------:R-:W-:Y:S01]  /*23e00*/  LEA.HI.X.SX32 R7, R10, R9, 0x1, P3 ;  /* 0x000000090a077211 */ /* 0x000fe200018f0eff */
[----:B-1----:R-:W-:Y:S02]  /*23e10*/  IMAD R10, R21, 0x2, R10 ;  /* 0x00000002150a7824 */ /* 0x002fe400078e020a */
[----:B------:R-:W1:Y:S01]  /*23e20*/  LDC R21, c[0x0][0x278] ;  /* 0x00009e00ff157b82 */ /* 0x000e620000000800 */
[----:B------:R3:W-:Y:S04]  /*23e30*/  STG.E.U16 desc[UR60][R14.64], R20 ;  /* 0x000000140e007986 */ /* 0x0007e8000c10153c */
[----:B------:R3:W-:Y:S01]  /*23e40*/  STG.E.U16 desc[UR60][R16.64], R22 ;  /* 0x0000001610007986 */ /* 0x0007e2000c10153c */
[----:B------:R-:W-:Y:S01]  /*23e50*/  LEA R12, P4, R2, R3, 0x1 ;  /* 0x00000003020c7211 */ /* 0x000fe200078808ff */
[----:B--2---:R-:W-:-:S02]  /*23e60*/  IMAD R0, R23, 0x2, R10 ;  /* 0x0000000217007824 */ /* 0x004fc400078e020a */
[----:B------:R-:W2:Y:S01]  /*23e70*/  LDC R23, c[0x0][0x278] ;  /* 0x00009e00ff177b82 */ /* 0x000ea20000000800 */
[----:B------:R-:W-:Y:S02]  /*23e80*/  LEA.HI.X.SX32 R13, R2, R9, 0x1, P4 ;  /* 0x00000009020d7211 */ /* 0x000fe400020f0eff */
[----:B---3--:R-:W-:-:S05]  /*23e90*/  LEA R14, P3, R10, R3, 0x1 ;  /* 0x000000030a0e7211 */ /* 0x008fca00078608ff */
[----:B------:R-:W3:Y:S01]  /*23ea0*/  LDC R17, c[0x0][0x278] ;  /* 0x00009e00ff117b82 */ /* 0x000ee20000000800 */
[----:B------:R4:W-:Y:S01]  /*23eb0*/  STG.E.U16 desc[UR60][R4.64], R120 ;  /* 0x0000007804007986 */ /* 0x0009e2000c10153c */
[----:B------:R-:W-:Y:S02]  /*23ec0*/  LEA.HI.X.SX32 R15, R10, R9, 0x1, P3 ;  /* 0x000000090a0f7211 */ /* 0x000fe400018f0eff */
[----:B0-----:R-:W-:Y:S01]  /*23ed0*/  LEA R2, R65, R0, 0x1 ;  /* 0x0000000041027211 */ /* 0x001fe200078e08ff */
[----:B------:R0:W-:Y:S03]  /*23ee0*/  STG.E.U16 desc[UR60][R12.64], R121 ;  /* 0x000000790c007986 */ /* 0x0001e6000c10153c */
[----:B------:R-:W2:Y:S01]  /*23ef0*/  LDC R65, c[0x0][0x278] ;  /* 0x00009e00ff417b82 */ /* 0x000ea20000000800 */
[----:B------:R0:W-:Y:S01]  /*23f00*/  STG.E.U16 desc[UR60][R6.64], R122 ;  /* 0x0000007a06007986 */ /* 0x0001e2000c10153c */
[----:B----4-:R-:W-:-:S04]  /*23f10*/  LEA R4, P3, R0, R3, 0x1 ;  /* 0x0000000300047211 */ /* 0x010fc800078608ff */
[----:B------:R-:W-:Y:S01]  /*23f20*/  LEA.HI.X.SX32 R5, R0, R9, 0x1, P3 ;  /* 0x0000000900057211 */ /* 0x000fe200018f0eff */
[----:B------:R-:W-:Y:S01]  /*23f30*/  IMAD R0, R19, 0x2, R2 ;  /* 0x0000000213007824 */ /* 0x000fe200078e0202 */
[----:B0-----:R-:W-:Y:S01]  /*23f40*/  PRMT R13, R120, 0x7632, R13 ;  /* 0x00007632780d7816 */ /* 0x001fe2000000000d */
[----:B------:R-:W0:Y:S01]  /*23f50*/  LDC R19, c[0x0][0x278] ;  /* 0x00009e00ff137b82 */ /* 0x000e220000000800 */
[C---:B------:R-:W-:Y:S01]  /*23f60*/  LEA R6, P3, R2.reuse, R3, 0x1 ;  /* 0x0000000302067211 */ /* 0x040fe200078608ff */
[----:B------:R-:W-:Y:S03]  /*23f70*/  STG.E.U16 desc[UR60][R14.64], R123 ;  /* 0x0000007b0e007986 */ /* 0x000fe6000c10153c */
[----:B------:R-:W-:Y:S01]  /*23f80*/  LEA.HI.X.SX32 R7, R2, R9, 0x1, P3 ;  /* 0x0000000902077211 */ /* 0x000fe200018f0eff */
[----:B-1----:R-:W-:Y:S01]  /*23f90*/  IMAD R2, R21, 0x2, R0 ;  /* 0x0000000215027824 */ /* 0x002fe200078e0200 */
[----:B------:R-:W-:Y:S01]  /*23fa0*/  LEA R12, P3, R0, R3, 0x1 ;  /* 0x00000003000c7211 */ /* 0x000fe200078608ff */
[----:B------:R1:W-:Y:S01]  /*23fb0*/  STG.E.U16 desc[UR60][R4.64], R13 ;  /* 0x0000000d04007986 */ /* 0x0003e2000c10153c */
[----:B------:R-:W4:Y:S01]  /*23fc0*/  LDC R21, c[0x0][0x278] ;  /* 0x00009e00ff157b82 */ /* 0x000f220000000800 */
[----:B------:R-:W-:-:S02]  /*23fd0*/  PRMT R18, R121, 0x7632, R18 ;  /* 0x0000763279127816 */ /* 0x000fc40000000012 */
[----:B-1----:R-:W-:Y:S02]  /*23fe0*/  LEA.HI.X.SX32 R13, R0, R9, 0x1, P3 ;  /* 0x00000009000d7211 */ /* 0x002fe400018f0eff */
[C---:B------:R-:W-:Y:S02]  /*23ff0*/  LEA R16, P3, R2.reuse, R3, 0x1 ;  /* 0x0000000302107211 */ /* 0x040fe400078608ff */
[----:B---3--:R-:W-:Y:S02]  /*24000*/  LEA R0, R17, R2, 0x1 ;  /* 0x0000000211007211 */ /* 0x008fe400078e08ff */
[----:B------:R-:W-:-:S03]  /*24010*/  LEA.HI.X.SX32 R17, R2, R9, 0x1, P3 ;  /* 0x0000000902117211 */ /* 0x000fc600018f0eff */
[----:B--2---:R-:W-:Y:S01]  /*24020*/  IMAD R2, R23, 0x2, R0 ;  /* 0x0000000217027824 */ /* 0x004fe200078e0200 */
[C---:B------:R-:W-:Y:S01]  /*24030*/  LEA R4, P3, R0.reuse, R3, 0x1 ;  /* 0x0000000300047211 */ /* 0x040fe200078608ff */
[----:B------:R-:W1:Y:S02]  /*24040*/  LDC R23, c[0x0][0x278] ;  /* 0x00009e00ff177b82 */ /* 0x000e640000000800 */
[----:B------:R-:W-:Y:S01]  /*24050*/  IMAD R10, R65, 0x2, R2 ;  /* 0x00000002410a7824 */ /* 0x000fe200078e0202 */
[----:B------:R2:W-:Y:S01]  /*24060*/  STG.E.U16 desc[UR60][R6.64], R18 ;  /* 0x0000001206007986 */ /* 0x0005e2000c10153c */
[----:B------:R-:W-:-:S04]  /*24070*/  LEA.HI.X.SX32 R5, R0, R9, 0x1, P3 ;  /* 0x0000000900057211 */ /* 0x000fc800018f0eff */
[----:B------:R-:W3:Y:S01]  /*24080*/  LDC R65, c[0x0][0x278] ;  /* 0x00009e00ff417b82 */ /* 0x000ee20000000800 */
[----:B------:R-:W-:Y:S02]  /*24090*/  PRMT R20, R122, 0x7632, R20 ;  /* 0x000076327a147816 */ /* 0x000fe40000000014 */
[C---:B--2---:R-:W-:Y:S02]  /*240a0*/  LEA R6, P3, R10.reuse, R3, 0x1 ;  /* 0x000000030a067211 */ /* 0x044fe400078608ff */
[----:B------:R-:W-:Y:S02]  /*240b0*/  PRMT R22, R123, 0x7632, R22 ;  /* 0x000076327b167816 */ /* 0x000fe40000000016 */
[----:B------:R-:W-:Y:S02]  /*240c0*/  LEA.HI.X.SX32 R7, R10, R9, 0x1, P3 ;  /* 0x000000090a077211 */ /* 0x000fe400018f0eff */
[----:B0-----:R-:W-:Y:S02]  /*240d0*/  LEA R10, R19, R10, 0x1 ;  /* 0x0000000a130a7211 */ /* 0x001fe400078e08ff */
[----:B------:R-:W0:Y:S01]  /*240e0*/  LDC R19, c[0x0][0x278] ;  /* 0x00009e00ff137b82 */ /* 0x000e220000000800 */
[----:B------:R2:W-:Y:S04]  /*240f0*/  STG.E.U16 desc[UR60][R12.64], R20 ;  /* 0x000000140c007986 */ /* 0x0005e8000c10153c */
[----:B------:R2:W-:Y:S01]  /*24100*/  STG.E.U16 desc[UR60][R16.64], R22 ;  /* 0x0000001610007986 */ /* 0x0005e2000c10153c */
[----:B------:R-:W-:Y:S01]  /*24110*/  LEA R14, P4, R2, R3, 0x1 ;  /* 0x00000003020e7211 */ /* 0x000fe200078808ff */
[----:B----4-:R-:W-:-:S02]  /*24120*/  IMAD R0, R21, 0x2, R10 ;  /* 0x0000000215007824 */ /* 0x010fc400078e020a */
[----:B------:R-:W4:Y:S01]  /*24130*/  LDC R21, c[0x0][0x278] ;  /* 0x00009e00ff157b82 */ /* 0x000f220000000800 */
[----:B------:R-:W-:Y:S02]  /*24140*/  LEA.HI.X.SX32 R15, R2, R9, 0x1, P4 ;  /* 0x00000009020f7211 */ /* 0x000fe400020f0eff */
[----:B--2---:R-:W-:-:S05]  /*24150*/  LEA R12, P3, R10, R3, 0x1 ;  /* 0x000000030a0c7211 */ /* 0x004fca00078608ff */
[----:B------:R-:W2:Y:S01]  /*24160*/  LDC R17, c[0x0][0x278] ;  /* 0x00009e00ff117b82 */ /* 0x000ea20000000800 */
[----:B------:R3:W-:Y:S01]  /*24170*/  STG.E.U16 desc[UR60][R4.64], R116 ;  /* 0x0000007404007986 */ /* 0x0007e2000c10153c */
[----:B------:R-:W-:Y:S01]  /*24180*/  LEA.HI.X.SX32 R13, R10, R9, 0x1, P3 ;  /* 0x000000090a0d7211 */ /* 0x000fe200018f0eff */
[----:B-1----:R-:W-:Y:S02]  /*24190*/  IMAD R2, R23, 0x2, R0 ;  /* 0x0000000217027824 */ /* 0x002fe400078e0200 */
[----:B------:R-:W-:Y:S03]  /*241a0*/  STG.E.U16 desc[UR60][R14.64], R117 ;  /* 0x000000750e007986 */ /* 0x000fe6000c10153c */
[----:B------:R-:W1:Y:S01]  /*241b0*/  LDC R23, c[0x0][0x278] ;  /* 0x00009e00ff177b82 */ /* 0x000e620000000800 */
[----:B------:R0:W-:Y:S01]  /*241c0*/  STG.E.U16 desc[UR60][R6.64], R118 ;  /* 0x0000007606007986 */ /* 0x0001e2000c10153c */
[----:B---3--:R-:W-:-:S04]  /*241d0*/  LEA R4, P3, R0, R3, 0x1 ;  /* 0x0000000300047211 */ /* 0x008fc800078608ff */
[----:B------:R-:W-:Y:S02]  /*241e0*/  LEA.HI.X.SX32 R5, R0, R9, 0x1, P3 ;  /* 0x0000000900057211 */ /* 0x000fe400018f0eff */
[----:B------:R-:W-:Y:S02]  /*241f0*/  LEA R0, R65, R2, 0x1 ;  /* 0x0000000241007211 */ /* 0x000fe400078e08ff */
[----:B0-----:R-:W-:Y:S01]  /*24200*/  LEA R6, P3, R2, R3, 0x1 ;  /* 0x0000000302067211 */ /* 0x001fe200078608ff */
[----:B------:R-:W0:Y:S01]  /*24210*/  LDC R65, c[0x0][0x278] ;  /* 0x00009e00ff417b82 */ /* 0x000e220000000800 */
[----:B------:R-:W-:Y:S02]  /*24220*/  PRMT R15, R116, 0x7632, R15 ;  /* 0x00007632740f7816 */ /* 0x000fe4000000000f */
[----:B------:R-:W-:Y:S01]  /*24230*/  LEA.HI.X.SX32 R7, R2, R9, 0x1, P3 ;  /* 0x0000000902077211 */ /* 0x000fe200018f0eff */
[----:B------:R-:W-:Y:S01]  /*24240*/  IMAD R2, R19, 0x2, R0 ;  /* 0x0000000213027824 */ /* 0x000fe200078e0200 */
[----:B------:R-:W-:Y:S01]  /*24250*/  LEA R14, P3, R0, R3, 0x1 ;  /* 0x00000003000e7211 */ /* 0x000fe200078608ff */
[----:B------:R-:W-:Y:S02]  /*24260*/  STG.E.U16 desc[UR60][R12.64], R119 ;  /* 0x000000770c007986 */ /* 0x000fe4000c10153c */
[----:B------:R-:W3:Y:S02]  /*24270*/  LDC R19, c[0x0][0x278] ;  /* 0x00009e00ff137b82 */ /* 0x000ee40000000800 */
[----:B------:R4:W-:Y:S01]  /*24280*/  STG.E.U16 desc[UR60][R4.64], R15 ;  /* 0x0000000f04007986 */ /* 0x0009e2000c10153c */
[----:B------:R-:W-:-:S02]  /*24290*/  PRMT R18, R117, 0x7632, R18 ;  /* 0x0000763275127816 */ /* 0x000fc40000000012 */
[----:B----4-:R-:W-:Y:S01]  /*242a0*/  LEA.HI.X.SX32 R15, R0, R9, 0x1, P3 ;  /* 0x00000009000f7211 */ /* 0x010fe200018f0eff */
[----:B--2---:R-:W-:Y:S01]  /*242b0*/  IMAD R0, R17, 0x2, R2 ;  /* 0x0000000211007824 */ /* 0x004fe200078e0202 */
[----:B------:R-:W-:-:S04]  /*242c0*/  LEA R16, P3, R2, R3, 0x1 ;  /* 0x0000000302107211 */ /* 0x000fc800078608ff */
[----:B------:R-:W-:Y:S02]  /*242d0*/  LEA.HI.X.SX32 R17, R2, R9, 0x1, P3 ;  /* 0x0000000902117211 */ /* 0x000fe400018f0eff */
[----:B------:R-:W-:Y:S02]  /*242e0*/  LEA R2, R21, R0, 0x1 ;  /* 0x0000000015027211 */ /* 0x000fe400078e08ff */
[----:B------:R-:W2:Y:S01]  /*242f0*/  LDC R21, c[0x0][0x278] ;  /* 0x00009e00ff157b82 */ /* 0x000ea20000000800 */
[C---:B------:R-:W-:Y:S02]  /*24300*/  LEA R4, P3, R0.reuse, R3, 0x1 ;  /* 0x0000000300047211 */ /* 0x040fe400078608ff */
[----:B-1----:R-:W-:Y:S01]  /*24310*/  IMAD R10, R23, 0x2, R2 ;  /* 0x00000002170a7824 */ /* 0x002fe200078e0202 */
[----:B------:R1:W-:Y:S01]  /*24320*/  STG.E.U16 desc[UR60][R6.64], R18 ;  /* 0x0000001206007986 */ /* 0x0003e2000c10153c */
[----:B------:R-:W-:-:S03]  /*24330*/  LEA.HI.X.SX32 R5, R0, R9, 0x1, P3 ;  /* 0x0000000900057211 */ /* 0x000fc600018f0eff */
[----:B------:R-:W4:Y:S01]  /*24340*/  LDC R23, c[0x0][0x278] ;  /* 0x00009e00ff177b82 */ /* 0x000f220000000800 */
[----:B------:R-:W-:Y:S02]  /*24350*/  PRMT R20, R118, 0x7632, R20 ;  /* 0x0000763276147816 */ /* 0x000fe40000000014 */
[----:B------:R-:W-:Y:S02]  /*24360*/  PRMT R22, R119, 0x7632, R22 ;  /* 0x0000763277167816 */ /* 0x000fe40000000016 */
[----:B-1----:R-:W-:-:S04]  /*24370*/  LEA R6, P3, R10, R3, 0x1 ;  /* 0x000000030a067211 */ /* 0x002fc800078608ff */
[----:B------:R-:W-:Y:S01]  /*24380*/  LEA.HI.X.SX32 R7, R10, R9, 0x1, P3 ;  /* 0x000000090a077211 */ /* 0x000fe200018f0eff */
[----:B0-----:R-:W-:Y:S02]  /*24390*/  IMAD R10, R65, 0x2, R10 ;  /* 0x00000002410a7824 */ /* 0x001fe400078e020a */
[----:B------:R-:W0:Y:S01]  /*243a0*/  LDC R65, c[0x0][0x278] ;  /* 0x00009e00ff417b82 */ /* 0x000e220000000800 */
[----:B------:R1:W-:Y:S01]  /*243b0*/  STG.E.U16 desc[UR60][R14.64], R20 ;  /* 0x000000140e007986 */ /* 0x0003e2000c10153c */
[----:B------:R-:W-:-:S03]  /*243c0*/  LEA R12, P4, R2, R3, 0x1 ;  /* 0x00000003020c7211 */ /* 0x000fc600078808ff */
[----:B------:R1:W-:Y:S01]  /*243d0*/  STG.E.U16 desc[UR60][R16.64], R22 ;  /* 0x0000001610007986 */ /* 0x0003e2000c10153c */
[----:B---3--:R-:W-:Y:S02]  /*243e0*/  LEA R0, R19, R10, 0x1 ;  /* 0x0000000a13007211 */ /* 0x008fe400078e08ff */
[----:B------:R-:W3:Y:S01]  /*243f0*/  LDC R19, c[0x0][0x278] ;  /* 0x00009e00ff137b82 */ /* 0x000ee20000000800 */
[----:B------:R-:W-:Y:S02]  /*24400*/  LEA.HI.X.SX32 R13, R2, R9, 0x1, P4 ;  /* 0x00000009020d7211 */ /* 0x000fe400020f0eff */
[----:B-1----:R-:W-:-:S05]  /*24410*/  LEA R14, P3, R10, R3, 0x1 ;  /* 0x000000030a0e7211 */ /* 0x002fca00078608ff */
[----:B------:R-:W1:Y:S01]  /*24420*/  LDC R17, c[0x0][0x278] ;  /* 0x00009e00ff117b82 */ /* 0x000e620000000800 */
[----:B------:R4:W-:Y:S01]  /*24430*/  STG.E.U16 desc[UR60][R4.64], R112 ;  /* 0x0000007004007986 */ /* 0x0009e2000c10153c */
[----:B------:R-:W-:Y:S01]  /*24440*/  LEA.HI.X.SX32 R15, R10, R9, 0x1, P3 ;  /* 0x000000090a0f7211 */ /* 0x000fe200018f0eff */
[----:B--2---:R-:W-:Y:S02]  /*24450*/  IMAD R2, R21, 0x2, R0 ;  /* 0x0000000215027824 */ /* 0x004fe400078e0200 */
[----:B------:R2:W-:Y:S03]  /*24460*/  STG.E.U16 desc[UR60][R12.64], R113 ;  /* 0x000000710c007986 */ /* 0x0005e6000c10153c */
[----:B------:R-:W3:Y:S01]  /*24470*/  LDC R21, c[0x0][0x278] ;  /* 0x00009e00ff157b82 */ /* 0x000ee20000000800 */
[----:B------:R2:W-:Y:S01]  /*24480*/  STG.E.U16 desc[UR60][R6.64], R114 ;  /* 0x0000007206007986 */ /* 0x0005e2000c10153c */
[----:B----4-:R-:W-:-:S04]  /*24490*/  LEA R4, P3, R0, R3, 0x1 ;  /* 0x0000000300047211 */ /* 0x010fc800078608ff */
[----:B------:R-:W-:Y:S01]  /*244a0*/  LEA.HI.X.SX32 R5, R0, R9, 0x1, P3 ;  /* 0x0000000900057211 */ /* 0x000fe200018f0eff */
[----:B------:R-:W-:Y:S01]  /*244b0*/  IMAD R0, R23, 0x2, R2 ;  /* 0x0000000217007824 */ /* 0x000fe200078e0202 */
[----:B--2---:R-:W-:Y:S01]  /*244c0*/  PRMT R13, R112, 0x7632, R13 ;  /* 0x00007632700d7816 */ /* 0x004fe2000000000d */
[----:B------:R-:W2:Y:S01]  /*244d0*/  LDC R23, c[0x0][0x278] ;  /* 0x00009e00ff177b82 */ /* 0x000ea20000000800 */
[C---:B------:R-:W-:Y:S01]  /*244e0*/  LEA R6, P3, R2.reuse, R3, 0x1 ;  /* 0x0000000302067211 */ /* 0x040fe200078608ff */
[----:B------:R-:W-:Y:S03]  /*244f0*/  STG.E.U16 desc[UR60][R14.64], R115 ;  /* 0x000000730e007986 */ /* 0x000fe6000c10153c */
[----:B------:R-:W-:Y:S02]  /*24500*/  LEA.HI.X.SX32 R7, R2, R9, 0x1, P3 ;  /* 0x0000000902077211 */ /* 0x000fe400018f0eff */
[----:B------:R-:W-:-:S02]  /*24510*/  LEA R12, P3, R0, R3, 0x1 ;  /* 0x00000003000c7211 */ /* 0x000fc400078608ff */
[----:B0-----:R-:W-:Y:S01]  /*24520*/  LEA R2, R65, R0, 0x1 ;  /* 0x0000000041027211 */ /* 0x001fe200078e08ff */
[----:B------:R0:W-:Y:S01]  /*24530*/  STG.E.U16 desc[UR60][R4.64], R13 ;  /* 0x0000000d04007986 */ /* 0x0001e2000c10153c */
[----:B------:R-:W4:Y:S01]  /*24540*/  LDC R65, c[0x0][0x278] ;  /* 0x00009e00ff417b82 */ /* 0x000f220000000800 */
[----:B------:R-:W-:Y:S02]  /*24550*/  PRMT R18, R113, 0x7632, R18 ;  /* 0x0000763271127816 */ /* 0x000fe40000000012 */
[----:B0-----:R-:W-:Y:S01]  /*24560*/  LEA.HI.X.SX32 R13, R0, R9, 0x1, P3 ;  /* 0x00000009000d7211 */ /* 0x001fe200018f0eff */
[----:B-1----:R-:W-:Y:S01]  /*24570*/  IMAD R0, R17, 0x2, R2 ;  /* 0x0000000211007824 */ /* 0x002fe200078e0202 */
        /* <DEDUP_REMOVED lines=8> */
[----:B------:R-:W3:Y:S01]  /*24600*/  LDC R21, c[0x0][0x278] ;  /* 0x00009e00ff157b82 */ /* 0x000ee20000000800 */
[----:B------:R-:W-:Y:S02]  /*24610*/  PRMT R20, R114, 0x7632, R20 ;  /* 0x0000763272147816 */ /* 0x000fe40000000014 */
[----:B------:R-:W-:Y:S02]  /*24620*/  PRMT R22, R115, 0x7632, R22 ;  /* 0x0000763273167816 */ /* 0x000fe40000000016 */
[----:B-1----:R-:W-:-:S04]  /*24630*/  LEA R6, P3, R10, R3, 0x1 ;  /* 0x000000030a067211 */ /* 0x002fc800078608ff */
[----:B------:R-:W-:Y:S01]  /*24640*/  LEA.HI.X.SX32 R7, R10, R9, 0x1, P3 ;  /* 0x000000090a077211 */ /* 0x000fe200018f0eff */
[----:B--2---:R-:W-:Y:S02]  /*24650*/  IMAD R10, R23, 0x2, R10 ;  /* 0x00000002170a7824 */ /* 0x004fe400078e020a */
[----:B------:R-:W1:Y:S01]  /*24660*/  LDC R23, c[0x0][0x278] ;  /* 0x00009e00ff177b82 */ /* 0x000e620000000800 */
        /* <DEDUP_REMOVED lines=9> */
[----:B------:R-:W-:Y:S02]  /*24700*/  LEA.HI.X.SX32 R13, R10, R9, 0x1, P3 ;  /* 0x000000090a0d7211 */ /* 0x000fe400018f0eff */
[----:B0-----:R-:W-:Y:S01]  /*24710*/  LEA R2, R19, R0, 0x1 ;  /* 0x0000000013027211 */ /* 0x001fe200078e08ff */
[----:B------:R0:W-:Y:S03]  /*24720*/  STG.E.U16 desc[UR60][R14.64], R109 ;  /* 0x0000006d0e007986 */ /* 0x0001e6000c10153c */
[----:B------:R-:W4:Y:S01]  /*24730*/  LDC R19, c[0x0][0x278] ;  /* 0x00009e00ff137b82 */ /* 0x000f220000000800 */
[----:B------:R0:W-:Y:S01]  /*24740*/  STG.E.U16 desc[UR60][R6.64], R110 ;  /* 0x0000006e06007986 */ /* 0x0001e2000c10153c */
[----:B---3--:R-:W-:-:S04]  /*24750*/  LEA R4, P3, R0, R3, 0x1 ;  /* 0x0000000300047211 */ /* 0x008fc800078608ff */
        /* <DEDUP_REMOVED lines=10> */
[----:B------:R-:W3:Y:S01]  /*24800*/  LDC R23, c[0x0][0x278] ;  /* 0x00009e00ff177b82 */ /* 0x000ee20000000800 */
[----:B------:R-:W-:-:S02]  /*24810*/  PRMT R18, R109, 0x7632, R18 ;  /* 0x000076326d127816 */ /* 0x000fc40000000012 */
[----:B-1----:R-:W-:Y:S02]  /*24820*/  LEA.HI.X.SX32 R15, R0, R9, 0x1, P3 ;  /* 0x00000009000f7211 */ /* 0x002fe400018f0eff */
[C---:B------:R-:W-:Y:S02]  /*24830*/  LEA R16, P3, R2.reuse, R3, 0x1 ;  /* 0x0000000302107211 */ /* 0x040fe400078608ff */
[----:B--2---:R-:W-:Y:S02]  /*24840*/  LEA R0, R17, R2, 0x1 ;  /* 0x0000000211007211 */ /* 0x004fe400078e08ff */
[----:B------:R-:W-:-:S03]  /*24850*/  LEA.HI.X.SX32 R17, R2, R9, 0x1, P3 ;  /* 0x0000000902117211 */ /* 0x000fc600018f0eff */
[----:B----4-:R-:W-:Y:S01]  /*24860*/  IMAD R2, R65, 0x2, R0 ;  /* 0x0000000241027824 */ /* 0x010fe200078e0200 */
[C---:B------:R-:W-:Y:S01]  /*24870*/  LEA R4, P3, R0.reuse, R3, 0x1 ;  /* 0x0000000300047211 */ /* 0x040fe200078608ff */
[----:B------:R-:W1:Y:S02]  /*24880*/  LDC R65, c[0x0][0x278] ;  /* 0x00009e00ff417b82 */ /* 0x000e640000000800 */
[----:B------:R-:W-:Y:S01]  /*24890*/  IMAD R10, R19, 0x2, R2 ;  /* 0x00000002130a7824 */ /* 0x000fe200078e0202 */
[----:B------:R2:W-:Y:S01]  /*248a0*/  STG.E.U16 desc[UR60][R6.64], R18 ;  /* 0x0000001206007986 */ /* 0x0005e2000c10153c */
[----:B------:R-:W-:-:S04]  /*248b0*/  LEA.HI.X.SX32 R5, R0, R9, 0x1, P3 ;  /* 0x0000000900057211 */ /* 0x000fc800018f0eff */
[----:B------:R-:W4:Y:S01]  /*248c0*/  LDC R19, c[0x0][0x278] ;  /* 0x00009e00ff137b82 */ /* 0x000f220000000800 */
        /* <DEDUP_REMOVED lines=9> */
[----:B---3--:R-:W-:-:S02]  /*24960*/  IMAD R0, R23, 0x2, R10 ;  /* 0x0000000217007824 */ /* 0x008fc400078e020a */
[----:B------:R-:W3:Y:S01]  /*24970*/  LDC R23, c[0x0][0x278] ;  /* 0x00009e00ff177b82 */ /* 0x000ee20000000800 */
        /* <DEDUP_REMOVED lines=9> */
[----:B----4-:R-:W-:-:S04]  /*24a10*/  LEA R4, P3, R0, R3, 0x1 ;  /* 0x0000000300047211 */ /* 0x010fc800078608ff */
        /* <DEDUP_REMOVED lines=9> */
[----:B------:R-:W4:Y:S02]  /*24ab0*/  LDC R21, c[0x0][0x278] ;  /* 0x00009e00ff157b82 */ /* 0x000f240000000800 */
[----:B------:R3:W-:Y:S01]  /*24ac0*/  STG.E.U16 desc[UR60][R4.64], R13 ;  /* 0x0000000d04007986 */ /* 0x0007e2000c10153c */
[----:B------:R-:W-:-:S02]  /*24ad0*/  PRMT R18, R137, 0x7632, R18 ;  /* 0x0000763289127816 */ /* 0x000fc40000000012 */
[----:B---3--:R-:W-:Y:S01]  /*24ae0*/  LEA.HI.X.SX32 R13, R0, R9, 0x1, P3 ;  /* 0x00000009000d7211 */ /* 0x008fe200018f0eff */
        /* <DEDUP_REMOVED lines=9> */
[----:B------:R-:W3:Y:S01]  /*24b80*/  LDC R65, c[0x0][0x278] ;  /* 0x00009e00ff417b82 */ /* 0x000ee20000000800 */
        /* <DEDUP_REMOVED lines=9> */
[----:B----4-:R-:W-:Y:S02]  /*24c20*/  LEA R0, R21, R10, 0x1 ;  /* 0x0000000a15007211 */ /* 0x010fe400078e08ff */
[----:B------:R-:W4:Y:S01]  /*24c30*/  LDC R21, c[0x0][0x278] ;  /* 0x00009e00ff157b82 */ /* 0x000f220000000800 */
[----:B------:R-:W-:Y:S02]  /*24c40*/  LEA.HI.X.SX32 R15, R2, R9, 0x1, P4 ;  /* 0x00000009020f7211 */ /* 0x000fe400020f0eff */
[----:B-1----:R-:W-:-:S05]  /*24c50*/  LEA R12, P3, R10, R3, 0x1 ;  /* 0x000000030a0c7211 */ /* 0x002fca00078608ff */
[----:B------:R-:W1:Y:S01]  /*24c60*/  LDC R17, c[0x0][0x278] ;  /* 0x00009e00ff117b82 */ /* 0x000e620000000800 */
[----:B------:R3:W-:Y:S01]  /*24c70*/  STG.E.U16 desc[UR60][R4.64], R140 ;  /* 0x0000008c04007986 */ /* 0x0007e2000c10153c */
[----:B------:R-:W-:Y:S01]  /*24c80*/  LEA.HI.X.SX32 R13, R10, R9, 0x1, P3 ;  /* 0x000000090a0d7211 */ /* 0x000fe200018f0eff */
[----:B--2---:R-:W-:Y:S02]  /*24c90*/  IMAD R2, R23, 0x2, R0 ;  /* 0x0000000217027824 */ /* 0x004fe400078e0200 */
[----:B------:R2:W-:Y:S03]  /*24ca0*/  STG.E.U16 desc[UR60][R14.64], R141 ;  /* 0x0000008d0e007986 */ /* 0x0005e6000c10153c */
[----:B------:R-:W4:Y:S01]  /*24cb0*/  LDC R23, c[0x0][0x278] ;  /* 0x00009e00ff177b82 */ /* 0x000f220000000800 */
[----:B------:R2:W-:Y:S01]  /*24cc0*/  STG.E.U16 desc[UR60][R6.64], R142 ;  /* 0x0000008e06007986 */ /* 0x0005e2000c10153c */
[----:B---3--:R-:W-:-:S04]  /*24cd0*/  LEA R4, P3, R0, R3, 0x1 ;  /* 0x0000000300047211 */ /* 0x008fc800078608ff */
        /* <DEDUP_REMOVED lines=10> */
[----:B------:R-:W3:Y:S01]  /*24d80*/  LDC R19, c[0x0][0x278] ;  /* 0x00009e00ff137b82 */ /* 0x000ee20000000800 */
[----:B------:R-:W-:Y:S02]  /*24d90*/  PRMT R18, R141, 0x7632, R18 ;  /* 0x000076328d127816 */ /* 0x000fe40000000012 */
[----:B0-----:R-:W-:Y:S01]  /*24da0*/  LEA.HI.X.SX32 R15, R0, R9, 0x1, P3 ;  /* 0x00000009000f7211 */ /* 0x001fe200018f0eff */
[----:B-1----:R-:W-:Y:S01]  /*24db0*/  IMAD R0, R17, 0x2, R2 ;  /* 0x0000000211007824 */ /* 0x002fe200078e0202 */
[----:B------:R-:W-:-:S04]  /*24dc0*/  LEA R16, P3, R2, R3, 0x1 ;  /* 0x0000000302107211 */ /* 0x000fc800078608ff */
[----:B------:R-:W-:Y:S01]  /*24dd0*/  LEA.HI.X.SX32 R17, R2, R9, 0x1, P3 ;  /* 0x0000000902117211 */ /* 0x000fe200018f0eff */
[----:B----4-:R-:W-:Y:S01]  /*24de0*/  IMAD R2, R21, 0x2, R0 ;  /* 0x0000000215027824 */ /* 0x010fe200078e0200 */
        /* <DEDUP_REMOVED lines=21> */
[----:B------:R-:W-:Y:S02]  /*24f40*/  LEA.HI.X.SX32 R15, R10, R9, 0x1, P3 ;  /* 0x000000090a0f7211 */ /* 0x000fe400018f0eff */
[----:B0-----:R-:W-:Y:S01]  /*24f50*/  LEA R2, R21, R0, 0x1 ;  /* 0x0000000015027211 */ /* 0x001fe200078e08ff */
[----:B------:R0:W-:Y:S03]  /*24f60*/  STG.E.U16 desc[UR60][R12.64], R133 ;  /* 0x000000850c007986 */ /* 0x0001e6000c10153c */
[----:B------:R-:W3:Y:S01]  /*24f70*/  LDC R21, c[0x0][0x278] ;  /* 0x00009e00ff157b82 */ /* 0x000ee20000000800 */
        /* <DEDUP_REMOVED lines=16> */
[----:B--2---:R-:W-:Y:S02]  /*25080*/  LEA R0, R17, R2, 0x1 ;  /* 0x0000000211007211 */ /* 0x004fe400078e08ff */
[----:B------:R-:W-:-:S03]  /*25090*/  LEA.HI.X.SX32 R17, R2, R9, 0x1, P3 ;  /* 0x0000000902117211 */ /* 0x000fc600018f0eff */
[----:B---3--:R-:W-:Y:S01]  /*250a0*/  IMAD R2, R19, 0x2, R0 ;  /* 0x0000000213027824 */ /* 0x008fe200078e0200 */
        /* <DEDUP_REMOVED lines=111> */
[----:B------:R-:W-:Y:S03]  /*257a0*/  STG.E.U16 desc[UR60][R14.64], R25 ;  /* 0x000000190e007986 */ /* 0x000fe6000c10153c */
[----:B------:R-:W0:Y:S01]  /*257b0*/  LDC R23, c[0x0][0x278] ;  /* 0x00009e00ff177b82 */ /* 0x000e220000000800 */
[----:B------:R1:W-:Y:S01]  /*257c0*/  STG.E.U16 desc[UR60][R6.64], R26 ;  /* 0x0000001a06007986 */ /* 0x0003e2000c10153c */
[----:B---3--:R-:W-:-:S04]  /*257d0*/  LEA R4, P3, R0, R3, 0x1 ;  /* 0x0000000300047211 */ /* 0x008fc800078608ff */
[----:B------:R-:W-:Y:S01]  /*257e0*/  LEA.HI.X.SX32 R5, R0, R9, 0x1, P3 ;  /* 0x0000000900057211 */ /* 0x000fe200018f0eff */
[----:B------:R-:W-:Y:S01]  /*257f0*/  IMAD R0, R65, 0x2, R2 ;  /* 0x0000000241007824 */ /* 0x000fe200078e0202 */
[----:B-1----:R-:W-:Y:S02]  /*25800*/  LEA R6, P3, R2, R3, 0x1 ;  /* 0x0000000302067211 */ /* 0x002fe400078608ff */
[----:B------:R-:W-:Y:S02]  /*25810*/  PRMT R15, R24, 0x7632, R15 ;  /* 0x00007632180f7816 */ /* 0x000fe4000000000f */
[----:B------:R-:W-:Y:S02]  /*25820*/  PRMT R18, R25, 0x7632, R18 ;  /* 0x0000763219127816 */ /* 0x000fe40000000012 */
[----:B------:R-:W-:Y:S01]  /*25830*/  LEA.HI.X.SX32 R7, R2, R9, 0x1, P3 ;  /* 0x0000000902077211 */ /* 0x000fe200018f0eff */
[----:B------:R-:W1:Y:S01]  /*25840*/  LDC R25, c[0x0][0x278] ;  /* 0x00009e00ff197b82 */ /* 0x000e620000000800 */
[C---:B------:R-:W-:Y:S01]  /*25850*/  LEA R14, P3, R0.reuse, R3, 0x1 ;  /* 0x00000003000e7211 */ /* 0x040fe200078608ff */
[----:B------:R-:W-:Y:S01]  /*25860*/  IMAD R2, R19, 0x2, R0 ;  /* 0x0000000213027824 */ /* 0x000fe200078e0200 */
[----:B------:R-:W-:Y:S04]  /*25870*/  STG.E.U16 desc[UR60][R12.64], R27 ;  /* 0x0000001b0c007986 */ /* 0x000fe8000c10153c */
[----:B------:R3:W-:Y:S01]  /*25880*/  STG.E.U16 desc[UR60][R4.64], R15 ;  /* 0x0000000f04007986 */ /* 0x0007e2000c10153c */
[----:B------:R-:W1:Y:S01]  /*25890*/  LDC R19, c[0x0][0x278] ;  /* 0x00009e00ff137b82 */ /* 0x000e620000000800 */
[----:B---3--:R-:W-:-:S02]  /*258a0*/  LEA.HI.X.SX32 R15, R0, R9, 0x1, P3 ;  /* 0x00000009000f7211 */ /* 0x008fc400018f0eff */
[C---:B------:R-:W-:Y:S02]  /*258b0*/  LEA R16, P3, R2.reuse, R3, 0x1 ;  /* 0x0000000302107211 */ /* 0x040fe400078608ff */
[----:B--2---:R-:W-:Y:S02]  /*258c0*/  LEA R0, R17, R2, 0x1 ;  /* 0x0000000211007211 */ /* 0x004fe400078e08ff */
[----:B------:R-:W-:-:S03]  /*258d0*/  LEA.HI.X.SX32 R17, R2, R9, 0x1, P3 ;  /* 0x0000000902117211 */ /* 0x000fc600018f0eff */
[----:B----4-:R-:W-:Y:S01]  /*258e0*/  IMAD R2, R21, 0x2, R0 ;  /* 0x0000000215027824 */ /* 0x010fe200078e0200 */
[C---:B------:R-:W-:Y:S01]  /*258f0*/  LEA R4, P3, R0.reuse, R3, 0x1 ;  /* 0x0000000300047211 */ /* 0x040fe200078608ff */
[----:B------:R-:W2:Y:S02]  /*25900*/  LDC R21, c[0x0][0x278] ;  /* 0x00009e00ff157b82 */ /* 0x000ea40000000800 */
[----:B0-----:R-:W-:Y:S01]  /*25910*/  IMAD R10, R23, 0x2, R2 ;  /* 0x00000002170a7824 */ /* 0x001fe200078e0202 */
[----:B------:R0:W-:Y:S01]  /*25920*/  STG.E.U16 desc[UR60][R6.64], R18 ;  /* 0x0000001206007986 */ /* 0x0001e2000c10153c */
[----:B------:R-:W-:-:S04]  /*25930*/  LEA.HI.X.SX32 R5, R0, R9, 0x1, P3 ;  /* 0x0000000900057211 */ /* 0x000fc800018f0eff */
[----:B------:R-:W3:Y:S01]  /*25940*/  LDC R23, c[0x0][0x278] ;  /* 0x00009e00ff177b82 */ /* 0x000ee20000000800 */
[----:B------:R-:W-:Y:S02]  /*25950*/  PRMT R20, R26, 0x7632, R20 ;  /* 0x000076321a147816 */ /* 0x000fe40000000014 */
[C---:B0-----:R-:W-:Y:S02]  /*25960*/  LEA R6, P3, R10.reuse, R3, 0x1 ;  /* 0x000000030a067211 */ /* 0x041fe400078608ff */
[----:B------:R-:W-:Y:S02]  /*25970*/  PRMT R22, R27, 0x7632, R22 ;  /* 0x000076321b167816 */ /* 0x000fe40000000016 */
[----:B------:R-:W-:Y:S01]  /*25980*/  LEA.HI.X.SX32 R7, R10, R9, 0x1, P3 ;  /* 0x000000090a077211 */ /* 0x000fe200018f0eff */
[----:B------:R0:W-:Y:S01]  /*25990*/  STG.E.U16 desc[UR60][R14.64], R20 ;  /* 0x000000140e007986 */ /* 0x0001e2000c10153c */
[----:B-1----:R-:W-:Y:S01]  /*259a0*/  LEA R10, R25, R10, 0x1 ;  /* 0x0000000a190a7211 */ /* 0x002fe200078e08ff */
[----:B------:R-:W1:Y:S02]  /*259b0*/  LDC R27, c[0x0][0x278] ;  /* 0x00009e00ff1b7b82 */ /* 0x000e640000000800 */
[----:B------:R4:W-:Y:S06]  /*259c0*/  STG.E.U16 desc[UR60][R16.64], R22 ;  /* 0x0000001610007986 */ /* 0x0009ec000c10153c */
[----:B------:R-:W1:Y:S01]  /*259d0*/  LDC R25, c[0x0][0x278] ;  /* 0x00009e00ff197b82 */ /* 0x000e620000000800 */
[-C--:B------:R-:W-:Y:S01]  /*259e0*/  LEA R12, P4, R2, R3.reuse, 0x1 ;  /* 0x00000003020c7211 */ /* 0x080fe200078808ff */
[----:B------:R-:W-:Y:S01]  /*259f0*/  IMAD R0, R19, 0x2, R10 ;  /* 0x0000000213007824 */ /* 0x000fe200078e020a */
[----:B0-----:R-:W-:-:S05]  /*25a00*/  LEA R14, P3, R10, R3, 0x1 ;  /* 0x000000030a0e7211 */ /* 0x001fca00078608ff */
[----:B----4-:R-:W0:Y:S01]  /*25a10*/  LDC R17, c[0x0][0x278] ;  /* 0x00009e00ff117b82 */ /* 0x010e220000000800 */
[-C--:B------:R-:W-:Y:S01]  /*25a20*/  LEA.HI.X.SX32 R13, R2, R9.reuse, 0x1, P4 ;  /* 0x00000009020d7211 */ /* 0x080fe200020f0eff */
[----:B------:R4:W-:Y:S01]  /*25a30*/  STG.E.U16 desc[UR60][R4.64], R32 ;  /* 0x0000002004007986 */ /* 0x0009e2000c10153c */
[----:B------:R-:W-:Y:S01]  /*25a40*/  LEA.HI.X.SX32 R15, R10, R9, 0x1, P3 ;  /* 0x000000090a0f7211 */ /* 0x000fe200018f0eff */
[----:B--2---:R-:W-:-:S04]  /*25a50*/  IMAD R2, R21, 0x2, R0 ;  /* 0x0000000215027824 */ /* 0x004fc800078e0200 */
[----:B------:R-:W2:Y:S01]  /*25a60*/  LDC R19, c[0x0][0x278] ;  /* 0x00009e00ff137b82 */ /* 0x000ea20000000800 */
[----:B------:R3:W-:Y:S01]  /*25a70*/  STG.E.U16 desc[UR60][R12.64], R33 ;  /* 0x000000210c007986 */ /* 0x0007e2000c10153c */
[----:B----4-:R-:W-:-:S06]  /*25a80*/  LEA R4, P3, R0, R3, 0x1 ;  /* 0x0000000300047211 */ /* 0x010fcc00078608ff */
[----:B------:R-:W4:Y:S01]  /*25a90*/  LDC R21, c[0x0][0x278] ;  /* 0x00009e00ff157b82 */ /* 0x000f220000000800 */
[----:B------:R1:W-:Y:S01]  /*25aa0*/  STG.E.U16 desc[UR60][R6.64], R34 ;  /* 0x0000002206007986 */ /* 0x0003e2000c10153c */
[----:B------:R-:W-:Y:S02]  /*25ab0*/  LEA.HI.X.SX32 R5, R0, R9, 0x1, P3 ;  /* 0x0000000900057211 */ /* 0x000fe400018f0eff */
[----:B---3--:R-:W-:Y:S02]  /*25ac0*/  LEA R0, R23, R2, 0x1 ;  /* 0x0000000217007211 */ /* 0x008fe400078e08ff */
[----:B------:R-:W-:Y:S01]  /*25ad0*/  PRMT R13, R32, 0x7632, R13 ;  /* 0x00007632200d7816 */ /* 0x000fe2000000000d */
[----:B------:R-:W-:Y:S01]  /*25ae0*/  STG.E.U16 desc[UR60][R14.64], R35 ;  /* 0x000000230e007986 */ /* 0x000fe2000c10153c */
[----:B------:R-:W3:Y:S01]  /*25af0*/  LDC R23, c[0x0][0x278] ;  /* 0x00009e00ff177b82 */ /* 0x000ee20000000800 */
[----:B-1----:R-:W-:-:S04]  /*25b00*/  LEA R6, P3, R2, R3, 0x1 ;  /* 0x0000000302067211 */ /* 0x002fc800078608ff */
[----:B------:R-:W-:Y:S01]  /*25b10*/  LEA.HI.X.SX32 R7, R2, R9, 0x1, P3 ;  /* 0x0000000902077211 */ /* 0x000fe200018f0eff */
[----:B------:R-:W-:Y:S01]  /*25b20*/  IMAD R2, R25, 0x2, R0 ;  /* 0x0000000219027824 */ /* 0x000fe200078e0200 */
[C---:B------:R-:W-:Y:S01]  /*25b30*/  LEA R12, P3, R0.reuse, R3, 0x1 ;  /* 0x00000003000c7211 */ /* 0x040fe200078608ff */
[----:B------:R1:W-:Y:S01]  /*25b40*/  STG.E.U16 desc[UR60][R4.64], R13 ;  /* 0x0000000d04007986 */ /* 0x0003e2000c10153c */
[----:B------:R-:W3:Y:S01]  /*25b50*/  LDC R25, c[0x0][0x278] ;  /* 0x00009e00ff197b82 */ /* 0x000ee20000000800 */
[----:B------:R-:W-:Y:S02]  /*25b60*/  PRMT R18, R33, 0x7632, R18 ;  /* 0x0000763221127816 */ /* 0x000fe40000000012 */
[----:B-1----:R-:W-:Y:S01]  /*25b70*/  LEA.HI.X.SX32 R13, R0, R9, 0x1, P3 ;  /* 0x00000009000d7211 */ /* 0x002fe200018f0eff */
[----:B0-----:R-:W-:Y:S01]  /*25b80*/  IMAD R0, R17, 0x2, R2 ;  /* 0x0000000211007824 */ /* 0x001fe200078e0202 */
[----:B------:R-:W-:-:S04]  /*25b90*/  LEA R16, P3, R2, R3, 0x1 ;  /* 0x0000000302107211 */ /* 0x000fc800078608ff */
[----:B------:R-:W-:Y:S02]  /*25ba0*/  LEA.HI.X.SX32 R17, R2, R9, 0x1, P3 ;  /* 0x0000000902117211 */ /* 0x000fe400018f0eff */
[----:B--2---:R-:W-:Y:S02]  /*25bb0*/  LEA R2, R19, R0, 0x1 ;  /* 0x0000000013027211 */ /* 0x004fe400078e08ff */
[----:B------:R-:W0:Y:S01]  /*25bc0*/  LDC R19, c[0x0][0x278] ;  /* 0x00009e00ff137b82 */ /* 0x000e220000000800 */
[C---:B------:R-:W-:Y:S02]  /*25bd0*/  LEA R4, P3, R0.reuse, R3, 0x1 ;  /* 0x0000000300047211 */ /* 0x040fe400078608ff */
[----:B----4-:R-:W-:Y:S01]  /*25be0*/  IMAD R10, R21, 0x2, R2 ;  /* 0x00000002150a7824 */ /* 0x010fe200078e0202 */
        /* <DEDUP_REMOVED lines=9> */
[----:B------:R3:W-:Y:S01]  /*25c80*/  STG.E.U16 desc[UR60][R12.64], R20 ;  /* 0x000000140c007986 */ /* 0x0007e2000c10153c */
[----:B------:R-:W-:-:S03]  /*25c90*/  LEA R14, P4, R2, R3, 0x1 ;  /* 0x00000003020e7211 */ /* 0x000fc600078808ff */
[----:B------:R4:W-:Y:S01]  /*25ca0*/  STG.E.U16 desc[UR60][R16.64], R22 ;  /* 0x0000001610007986 */ /* 0x0009e2000c10153c */
[----:B------:R-:W-:Y:S02]  /*25cb0*/  LEA R0, R25, R10, 0x1 ;  /* 0x0000000a19007211 */ /* 0x000fe400078e08ff */
[----:B------:R-:W1:Y:S01]  /*25cc0*/  LDC R25, c[0x0][0x278] ;  /* 0x00009e00ff197b82 */ /* 0x000e620000000800 */
[----:B------:R-:W-:Y:S02]  /*25cd0*/  LEA.HI.X.SX32 R15, R2, R9, 0x1, P4 ;  /* 0x00000009020f7211 */ /* 0x000fe400020f0eff */
[----:B---3--:R-:W-:-:S05]  /*25ce0*/  LEA R12, P3, R10, R3, 0x1 ;  /* 0x000000030a0c7211 */ /* 0x008fca00078608ff */
[----:B----4-:R-:W3:Y:S01]  /*25cf0*/  LDC R17, c[0x0][0x278] ;  /* 0x00009e00ff117b82 */ /* 0x010ee20000000800 */
[----:B------:R4:W-:Y:S01]  /*25d00*/  STG.E.U16 desc[UR60][R4.64], R44 ;  /* 0x0000002c04007986 */ /* 0x0009e2000c10153c */
[----:B------:R-:W-:Y:S01]  /*25d10*/  LEA.HI.X.SX32 R13, R10, R9, 0x1, P3 ;  /* 0x000000090a0d7211 */ /* 0x000fe200018f0eff */
[----:B0-----:R-:W-:Y:S02]  /*25d20*/  IMAD R2, R19, 0x2, R0 ;  /* 0x0000000213027824 */ /* 0x001fe400078e0200 */
[----:B------:R0:W-:Y:S03]  /*25d30*/  STG.E.U16 desc[UR60][R14.64], R45 ;  /* 0x0000002d0e007986 */ /* 0x0001e6000c10153c */
[----:B------:R-:W3:Y:S01]  /*25d40*/  LDC R19, c[0x0][0x278] ;  /* 0x00009e00ff137b82 */ /* 0x000ee20000000800 */
[----:B------:R0:W-:Y:S01]  /*25d50*/  STG.E.U16 desc[UR60][R6.64], R46 ;  /* 0x0000002e06007986 */ /* 0x0001e2000c10153c */
[----:B----4-:R-:W-:-:S04]  /*25d60*/  LEA R4, P3, R0, R3, 0x1 ;  /* 0x0000000300047211 */ /* 0x010fc800078608ff */
[----:B------:R-:W-:Y:S01]  /*25d70*/  LEA.HI.X.SX32 R5, R0, R9, 0x1, P3 ;  /* 0x0000000900057211 */ /* 0x000fe200018f0eff */
[----:B--2---:R-:W-:Y:S01]  /*25d80*/  IMAD R0, R21, 0x2, R2 ;  /* 0x0000000215007824 */ /* 0x004fe200078e0202 */
[----:B0-----:R-:W-:Y:S01]  /*25d90*/  PRMT R15, R44, 0x7632, R15 ;  /* 0x000076322c0f7816 */ /* 0x001fe2000000000f */
[----:B------:R-:W0:Y:S01]  /*25da0*/  LDC R21, c[0x0][0x278] ;  /* 0x00009e00ff157b82 */ /* 0x000e220000000800 */
[C---:B------:R-:W-:Y:S01]  /*25db0*/  LEA R6, P3, R2.reuse, R3, 0x1 ;  /* 0x0000000302067211 */ /* 0x040fe200078608ff */
[----:B------:R-:W-:Y:S03]  /*25dc0*/  STG.E.U16 desc[UR60][R12.64], R47 ;  /* 0x0000002f0c007986 */ /* 0x000fe6000c10153c */
[----:B------:R-:W-:Y:S02]  /*25dd0*/  LEA.HI.X.SX32 R7, R2, R9, 0x1, P3 ;  /* 0x0000000902077211 */ /* 0x000fe400018f0eff */
[----:B------:R-:W-:-:S02]  /*25de0*/  LEA R14, P3, R0, R3, 0x1 ;  /* 0x00000003000e7211 */ /* 0x000fc400078608ff */
[----:B-1----:R-:W-:Y:S01]  /*25df0*/  LEA R2, R23, R0, 0x1 ;  /* 0x0000000017027211 */ /* 0x002fe200078e08ff */
[----:B------:R1:W-:Y:S01]  /*25e00*/  STG.E.U16 desc[UR60][R4.64], R15 ;  /* 0x0000000f04007986 */ /* 0x0003e2000c10153c */
[----:B------:R-:W2:Y:S01]  /*25e10*/  LDC R23, c[0x0][0x278] ;  /* 0x00009e00ff177b82 */ /* 0x000ea20000000800 */
[----:B------:R-:W-:Y:S02]  /*25e20*/  PRMT R18, R45, 0x7632, R18 ;  /* 0x000076322d127816 */ /* 0x000fe40000000012 */
[----:B-1----:R-:W-:Y:S01]  /*25e30*/  LEA.HI.X.SX32 R15, R0, R9, 0x1, P3 ;  /* 0x00000009000f7211 */ /* 0x002fe200018f0eff */
[----:B---3--:R-:W-:Y:S01]  /*25e40*/  IMAD R0, R17, 0x2, R2 ;  /* 0x0000000211007824 */ /* 0x008fe200078e0202 */
[----:B------:R-:W-:-:S04]  /*25e50*/  LEA R16, P3, R2, R3, 0x1 ;  /* 0x0000000302107211 */ /* 0x000fc800078608ff */
[----:B------:R-:W-:Y:S01]  /*25e60*/  LEA.HI.X.SX32 R17, R2, R9, 0x1, P3 ;  /* 0x0000000902117211 */ /* 0x000fe200018f0eff */
[----:B------:R-:W-:Y:S01]  /*25e70*/  IMAD R2, R25, 0x2, R0 ;  /* 0x0000000219027824 */ /* 0x000fe200078e0200 */
[C---:B------:R-:W-:Y:S01]  /*25e80*/  LEA R4, P3, R0.reuse, R3, 0x1 ;  /* 0x0000000300047211 */ /* 0x040fe200078608ff */
[----:B------:R-:W1:Y:S03]  /*25e90*/  LDC R25, c[0x0][0x278] ;  /* 0x00009e00ff197b82 */ /* 0x000e660000000800 */
        /* <DEDUP_REMOVED lines=8> */
[----:B0-----:R-:W-:Y:S02]  /*25f20*/  IMAD R10, R21, 0x2, R10 ;  /* 0x00000002150a7824 */ /* 0x001fe400078e020a */
[----:B------:R-:W0:Y:S01]  /*25f30*/  LDC R21, c[0x0][0x278] ;  /* 0x00009e00ff157b82 */ /* 0x000e220000000800 */
        /* <DEDUP_REMOVED lines=10> */
[----:B-1----:R-:W-:Y:S01]  /*25fe0*/  LEA R2, R25, R0, 0x1 ;  /* 0x0000000019027211 */ /* 0x002fe200078e08ff */
[----:B------:R1:W-:Y:S03]  /*25ff0*/  STG.E.U16 desc[UR60][R12.64], R53 ;  /* 0x000000350c007986 */ /* 0x0003e6000c10153c */
[----:B------:R-:W2:Y:S01]  /*26000*/  LDC R25, c[0x0][0x278] ;  /* 0x00009e00ff197b82 */ /* 0x000ea20000000800 */
[----:B------:R1:W-:Y:S01]  /*26010*/  STG.E.U16 desc[UR60][R6.64], R54 ;  /* 0x0000003606007986 */ /* 0x0003e2000c10153c */
[----:B----4-:R-:W-:-:S04]  /*26020*/  LEA R4, P3, R0, R3, 0x1 ;  /* 0x0000000300047211 */ /* 0x010fc800078608ff */
[----:B------:R-:W-:Y:S01]  /*26030*/  LEA.HI.X.SX32 R5, R0, R9, 0x1, P3 ;  /* 0x0000000900057211 */ /* 0x000fe200018f0eff */
[----:B------:R-:W-:Y:S01]  /*26040*/  IMAD R0, R19, 0x2, R2 ;  /* 0x0000000213007824 */ /* 0x000fe200078e0202 */
[----:B-1----:R-:W-:Y:S01]  /*26050*/  PRMT R13, R52, 0x7632, R13 ;  /* 0x00007632340d7816 */ /* 0x002fe2000000000d */
[----:B------:R-:W1:Y:S01]  /*26060*/  LDC R19, c[0x0][0x278] ;  /* 0x00009e00ff137b82 */ /* 0x000e620000000800 */
[C---:B------:R-:W-:Y:S01]  /*26070*/  LEA R6, P3, R2.reuse, R3, 0x1 ;  /* 0x0000000302067211 */ /* 0x040fe200078608ff */
[----:B------:R-:W-:Y:S03]  /*26080*/  STG.E.U16 desc[UR60][R14.64], R55 ;  /* 0x000000370e007986 */ /* 0x000fe6000c10153c */
[----:B------:R-:W-:Y:S01]  /*26090*/  LEA.HI.X.SX32 R7, R2, R9, 0x1, P3 ;  /* 0x0000000902077211 */ /* 0x000fe200018f0eff */
[----:B0-----:R-:W-:Y:S01]  /*260a0*/  IMAD R2, R21, 0x2, R0 ;  /* 0x0000000215027824 */ /* 0x001fe200078e0200 */
[----:B------:R-:W-:Y:S01]  /*260b0*/  LEA R12, P3, R0, R3, 0x1 ;  /* 0x00000003000c7211 */ /* 0x000fe200078608ff */
[----:B------:R0:W-:Y:S01]  /*260c0*/  STG.E.U16 desc[UR60][R4.64], R13 ;  /* 0x0000000d04007986 */ /* 0x0001e2000c10153c */
[----:B------:R-:W4:Y:S01]  /*260d0*/  LDC R21, c[0x0][0x278] ;  /* 0x00009e00ff157b82 */ /* 0x000f220000000800 */
[----:B------:R-:W-:-:S02]  /*260e0*/  PRMT R18, R53, 0x7632, R18 ;  /* 0x0000763235127816 */ /* 0x000fc40000000012 */
[----:B0-----:R-:W-:Y:S02]  /*260f0*/  LEA.HI.X.SX32 R13, R0, R9, 0x1, P3 ;  /* 0x00000009000d7211 */ /* 0x001fe400018f0eff */
[C---:B------:R-:W-:Y:S02]  /*26100*/  LEA R16, P3, R2.reuse, R3, 0x1 ;  /* 0x0000000302107211 */ /* 0x040fe400078608ff */
[----:B---3--:R-:W-:Y:S02]  /*26110*/  LEA R0, R17, R2, 0x1 ;  /* 0x0000000211007211 */ /* 0x008fe400078e08ff */
[----:B------:R-:W-:-:S03]  /*26120*/  LEA.HI.X.SX32 R17, R2, R9, 0x1, P3 ;  /* 0x0000000902117211 */ /* 0x000fc600018f0eff */
[----:B--2---:R-:W-:Y:S01]  /*26130*/  IMAD R2, R23, 0x2, R0 ;  /* 0x0000000217027824 */ /* 0x004fe200078e0200 */
[C---:B------:R-:W-:Y:S01]  /*26140*/  LEA R4, P3, R0.reuse, R3, 0x1 ;  /* 0x0000000300047211 */ /* 0x040fe200078608ff */
[----:B------:R-:W0:Y:S02]  /*26150*/  LDC R23, c[0x0][0x278] ;  /* 0x00009e00ff177b82 */ /* 0x000e240000000800 */
        /* <DEDUP_REMOVED lines=8> */
[----:B-1----:R-:W-:Y:S02]  /*261e0*/  LEA R10, R19, R10, 0x1 ;  /* 0x0000000a130a7211 */ /* 0x002fe400078e08ff */
        /* <DEDUP_REMOVED lines=11> */
[----:B0-----:R-:W-:Y:S02]  /*262a0*/  IMAD R2, R23, 0x2, R0 ;  /* 0x0000000217027824 */ /* 0x001fe400078e0200 */
[----:B------:R-:W-:Y:S03]  /*262b0*/  STG.E.U16 desc[UR60][R14.64], R157 ;  /* 0x0000009d0e007986 */ /* 0x000fe6000c10153c */
[----:B------:R-:W0:Y:S01]  /*262c0*/  LDC R23, c[0x0][0x278] ;  /* 0x00009e00ff177b82 */ /* 0x000e220000000800 */
[----:B------:R1:W-:Y:S01]  /*262d0*/  STG.E.U16 desc[UR60][R6.64], R158 ;  /* 0x0000009e06007986 */ /* 0x0003e2000c10153c */
[----:B---3--:R-:W-:-:S04]  /*262e0*/  LEA R4, P3, R0, R3, 0x1 ;  /* 0x0000000300047211 */ /* 0x008fc800078608ff */
[----:B------:R-:W-:Y:S02]  /*262f0*/  LEA.HI.X.SX32 R5, R0, R9, 0x1, P3 ;  /* 0x0000000900057211 */ /* 0x000fe400018f0eff */
[----:B------:R-:W-:Y:S02]  /*26300*/  LEA R0, R25, R2, 0x1 ;  /* 0x0000000219007211 */ /* 0x000fe400078e08ff */
[----:B-1----:R-:W-:Y:S01]  /*26310*/  LEA R6, P3, R2, R3, 0x1 ;  /* 0x0000000302067211 */ /* 0x002fe200078608ff */
[----:B------:R-:W1:Y:S01]  /*26320*/  LDC R25, c[0x0][0x278] ;  /* 0x00009e00ff197b82 */ /* 0x000e620000000800 */
        /* <DEDUP_REMOVED lines=15> */
[----:B0-----:R-:W-:Y:S01]  /*26420*/  IMAD R10, R23, 0x2, R2 ;  /* 0x00000002170a7824 */ /* 0x001fe200078e0202 */
[----:B------:R0:W-:Y:S01]  /*26430*/  STG.E.U16 desc[UR60][R6.64], R18 ;  /* 0x0000001206007986 */ /* 0x0001e2000c10153c */
[----:B------:R-:W-:-:S03]  /*26440*/  LEA.HI.X.SX32 R5, R0, R9, 0x1, P3 ;  /* 0x0000000900057211 */ /* 0x000fc600018f0eff */
[----:B------:R-:W4:Y:S01]  /*26450*/  LDC R23, c[0x0][0x278] ;  /* 0x00009e00ff177b82 */ /* 0x000f220000000800 */
[----:B------:R-:W-:Y:S02]  /*26460*/  PRMT R20, R158, 0x7632, R20 ;  /* 0x000076329e147816 */ /* 0x000fe40000000014 */
[----:B------:R-:W-:Y:S02]  /*26470*/  PRMT R22, R159, 0x7632, R22 ;  /* 0x000076329f167816 */ /* 0x000fe40000000016 */
[----:B0-----:R-:W-:-:S04]  /*26480*/  LEA R6, P3, R10, R3, 0x1 ;  /* 0x000000030a067211 */ /* 0x001fc800078608ff */
[----:B------:R-:W-:Y:S01]  /*26490*/  LEA.HI.X.SX32 R7, R10, R9, 0x1, P3 ;  /* 0x000000090a077211 */ /* 0x000fe200018f0eff */
[----:B-1----:R-:W-:Y:S02]  /*264a0*/  IMAD R10, R25, 0x2, R10 ;  /* 0x00000002190a7824 */ /* 0x002fe400078e020a */
        /* <DEDUP_REMOVED lines=202> */
[----:B------:R-:W-:Y:S01]  /*27150*/  LOP3.LUT P0, RZ, R176, 0x80, RZ, 0xc0, !PT ;  /* 0x00000080b0ff7812 */ /* 0x000fe2000780c0ff */
[----:B------:R-:W4:Y:S02]  /*27160*/  LDC R25, c[0x0][0x278] ;  /* 0x00009e00ff197b82 */ /* 0x000f240000000800 */
[----:B------:R-:W4:Y:S04]  /*27170*/  LDL.LU R176, [R1+0x204] ;  /* 0x0002040001b07983 */ /* 0x000f280000300800 */
[----:B------:R-:W4:Y:S01]  /*27180*/  LDL.LU R155, [R1+0x200] ;  /* 0x00020000019b7983 */ /* 0x000f220000300800 */
[----:B-1----:R-:W-:-:S03]  /*27190*/  LEA.HI.X.SX32 R13, R0, R9, 0x1, P3 ;  /* 0x00000009000d7211 */ /* 0x002fc600018f0eff */
[----:B------:R-:W4:Y:S01]  /*271a0*/  LDL.LU R154, [R1+0x20c] ;  /* 0x00020c00019a7983 */ /* 0x000f220000300800 */
[C---:B------:R-:W-:Y:S02]  /*271b0*/  LEA R16, P3, R2.reuse, R3, 0x1 ;  /* 0x0000000302107211 */ /* 0x040fe400078608ff */
[----:B--2---:R-:W-:Y:S02]  /*271c0*/  LEA R0, R17, R2, 0x1 ;  /* 0x0000000211007211 */ /* 0x004fe400078e08ff */
[----:B------:R-:W-:-:S03]  /*271d0*/  LEA.HI.X.SX32 R17, R2, R9, 0x1, P3 ;  /* 0x0000000902117211 */ /* 0x000fc600018f0eff */
[----:B---3--:R-:W-:Y:S01]  /*271e0*/  IMAD R2, R19, 0x2, R0 ;  /* 0x0000000213027824 */ /* 0x008fe200078e0200 */
[----:B------:R-:W-:Y:S01]  /*271f0*/  PRMT R18, R29, 0x7632, R18 ;  /* 0x000076321d127816 */ /* 0x000fe20000000012 */
[----:B------:R-:W1:Y:S01]  /*27200*/  LDC R19, c[0x0][0x278] ;  /* 0x00009e00ff137b82 */ /* 0x000e620000000800 */
[C---:B------:R-:W-:Y:S01]  /*27210*/  LEA R4, P3, R0.reuse, R3, 0x1 ;  /* 0x0000000300047211 */ /* 0x040fe200078608ff */
[----:B------:R-:W-:Y:S02]  /*27220*/  IMAD R10, R21, 0x2, R2 ;  /* 0x00000002150a7824 */ /* 0x000fe400078e0202 */
[----:B------:R2:W-:Y:S01]  /*27230*/  STG.E.U16 desc[UR60][R6.64], R18 ;  /* 0x0000001206007986 */ /* 0x0005e2000c10153c */
[----:B------:R-:W-:-:S03]  /*27240*/  LEA.HI.X.SX32 R5, R0, R9, 0x1, P3 ;  /* 0x0000000900057211 */ /* 0x000fc600018f0eff */
[----:B------:R-:W3:Y:S01]  /*27250*/  LDC R21, c[0x0][0x278] ;  /* 0x00009e00ff157b82 */ /* 0x000ee20000000800 */
[----:B------:R-:W-:Y:S02]  /*27260*/  PRMT R20, R30, 0x7632, R20 ;  /* 0x000076321e147816 */ /* 0x000fe40000000014 */
[----:B------:R-:W-:Y:S02]  /*27270*/  PRMT R22, R31, 0x7632, R22 ;  /* 0x000076321f167816 */ /* 0x000fe40000000016 */
[-C--:B--2---:R-:W-:Y:S01]  /*27280*/  LEA R6, P3, R10, R3.reuse, 0x1 ;  /* 0x000000030a067211 */ /* 0x084fe200078608ff */
[----:B------:R2:W-:Y:S01]  /*27290*/  STG.E.U16 desc[UR60][R12.64], R20 ;  /* 0x000000140c007986 */ /* 0x0005e2000c10153c */
[----:B------:R-:W-:Y:S01]  /*272a0*/  LEA R14, P4, R2, R3, 0x1 ;  /* 0x00000003020e7211 */ /* 0x000fe200078808ff */
[----:B------:R-:W3:Y:S01]  /*272b0*/  LDC R29, c[0x0][0x278] ;  /* 0x00009e00ff1d7b82 */ /* 0x000ee20000000800 */
[----:B------:R-:W-:Y:S02]  /*272c0*/  LEA.HI.X.SX32 R7, R10, R9, 0x1, P3 ;  /* 0x000000090a077211 */ /* 0x000fe400018f0eff */
[----:B0-----:R-:W-:Y:S01]  /*272d0*/  LEA R10, R23, R10, 0x1 ;  /* 0x0000000a170a7211 */ /* 0x001fe200078e08ff */
[----:B------:R0:W-:Y:S04]  /*272e0*/  STG.E.U16 desc[UR60][R16.64], R22 ;  /* 0x0000001610007986 */ /* 0x0001e8000c10153c */
[----:B------:R-:W3:Y:S01]  /*272f0*/  LDC R23, c[0x0][0x278] ;  /* 0x00009e00ff177b82 */ /* 0x000ee20000000800 */
[----:B----4-:R-:W-:Y:S01]  /*27300*/  IMAD R0, R25, 0x2, R10 ;  /* 0x0000000219007824 */ /* 0x010fe200078e020a */
[----:B--2---:R-:W-:-:S06]  /*27310*/  LEA R12, P3, R10, R3, 0x1 ;  /* 0x000000030a0c7211 */ /* 0x004fcc00078608ff */
[----:B0-----:R-:W0:Y:S01]  /*27320*/  LDC R17, c[0x0][0x278] ;  /* 0x00009e00ff117b82 */ /* 0x001e220000000800 */
[-C--:B------:R-:W-:Y:S01]  /*27330*/  LEA.HI.X.SX32 R15, R2, R9.reuse, 0x1, P4 ;  /* 0x00000009020f7211 */ /* 0x080fe200020f0eff */
[----:B------:R2:W-:Y:S01]  /*27340*/  STG.E.U16 desc[UR60][R4.64], R36 ;  /* 0x0000002404007986 */ /* 0x0005e2000c10153c */
[----:B------:R-:W-:Y:S01]  /*27350*/  LEA.HI.X.SX32 R13, R10, R9, 0x1, P3 ;  /* 0x000000090a0d7211 */ /* 0x000fe200018f0eff */
[----:B-1----:R-:W-:-:S04]  /*27360*/  IMAD R2, R19, 0x2, R0 ;  /* 0x0000000213027824 */ /* 0x002fc800078e0200 */
[----:B------:R-:W1:Y:S01]  /*27370*/  LDC R25, c[0x0][0x278] ;  /* 0x00009e00ff197b82 */ /* 0x000e620000000800 */
[----:B------:R4:W-:Y:S01]  /*27380*/  STG.E.U16 desc[UR60][R14.64], R37 ;  /* 0x000000250e007986 */ /* 0x0009e2000c10153c */
[----:B--2---:R-:W-:-:S06]  /*27390*/  LEA R4, P3, R0, R3, 0x1 ;  /* 0x0000000300047211 */ /* 0x004fcc00078608ff */
[----:B------:R-:W2:Y:S01]  /*273a0*/  LDC R19, c[0x0][0x278] ;  /* 0x00009e00ff137b82 */ /* 0x000ea20000000800 */
[----:B------:R4:W-:Y:S01]  /*273b0*/  STG.E.U16 desc[UR60][R6.64], R38 ;  /* 0x0000002606007986 */ /* 0x0009e2000c10153c */
[----:B------:R-:W-:Y:S02]  /*273c0*/  LEA.HI.X.SX32 R5, R0, R9, 0x1, P3 ;  /* 0x0000000900057211 */ /* 0x000fe400018f0eff */
[----:B---3--:R-:W-:Y:S02]  /*273d0*/  LEA R0, R21, R2, 0x1 ;  /* 0x0000000215007211 */ /* 0x008fe400078e08ff */
[----:B----4-:R-:W-:Y:S01]  /*273e0*/  PRMT R15, R36, 0x7632, R15 ;  /* 0x00007632240f7816 */ /* 0x010fe2000000000f */
[----:B------:R-:W-:Y:S01]  /*273f0*/  STG.E.U16 desc[UR60][R12.64], R39 ;  /* 0x000000270c007986 */ /* 0x000fe2000c10153c */
[----:B------:R-:W3:Y:S01]  /*27400*/  LDC R21, c[0x0][0x278] ;  /* 0x00009e00ff157b82 */ /* 0x000ee20000000800 */
[----:B------:R-:W-:Y:S02]  /*27410*/  LEA R6, P3, R2, R3, 0x1 ;  /* 0x0000000302067211 */ /* 0x000fe400078608ff */
[----:B------:R-:W-:-:S05]  /*27420*/  PRMT R18, R37, 0x7632, R18 ;  /* 0x0000763225127816 */ /* 0x000fca0000000012 */
[----:B------:R-:W4:Y:S01]  /*27430*/  LDC R31, c[0x0][0x278] ;  /* 0x00009e00ff1f7b82 */ /* 0x000f220000000800 */
[----:B------:R-:W-:Y:S01]  /*27440*/  LEA.HI.X.SX32 R7, R2, R9, 0x1, P3 ;  /* 0x0000000902077211 */ /* 0x000fe200018f0eff */
[----:B------:R-:W-:Y:S01]  /*27450*/  IMAD R2, R23, 0x2, R0 ;  /* 0x0000000217027824 */ /* 0x000fe200078e0200 */
[C---:B------:R-:W-:Y:S01]  /*27460*/  LEA R14, P3, R0.reuse, R3, 0x1 ;  /* 0x00000003000e7211 */ /* 0x040fe200078608ff */
[----:B------:R0:W-:Y:S04]  /*27470*/  STG.E.U16 desc[UR60][R4.64], R15 ;  /* 0x0000000f04007986 */ /* 0x0001e8000c10153c */
[----:B------:R-:W3:Y:S01]  /*27480*/  LDC R23, c[0x0][0x278] ;  /* 0x00009e00ff177b82 */ /* 0x000ee20000000800 */
[----:B0-----:R-:W-:Y:S01]  /*27490*/  LEA.HI.X.SX32 R15, R0, R9, 0x1, P3 ;  /* 0x00000009000f7211 */ /* 0x001fe200018f0eff */
[----:B------:R-:W-:Y:S01]  /*274a0*/  IMAD R0, R17, 0x2, R2 ;  /* 0x0000000211007824 */ /* 0x000fe200078e0202 */
[----:B------:R-:W-:-:S04]  /*274b0*/  LEA R16, P3, R2, R3, 0x1 ;  /* 0x0000000302107211 */ /* 0x000fc800078608ff */
[----:B------:R-:W-:Y:S02]  /*274c0*/  LEA.HI.X.SX32 R17, R2, R9, 0x1, P3 ;  /* 0x0000000902117211 */ /* 0x000fe400018f0eff */
[----:B-1----:R-:W-:Y:S02]  /*274d0*/  LEA R2, R25, R0, 0x1 ;  /* 0x0000000019027211 */ /* 0x002fe400078e08ff */
[----:B------:R-:W0:Y:S01]  /*274e0*/  LDC R25, c[0x0][0x278] ;  /* 0x00009e00ff197b82 */ /* 0x000e220000000800 */
[C---:B------:R-:W-:Y:S02]  /*274f0*/  LEA R4, P3, R0.reuse, R3, 0x1 ;  /* 0x0000000300047211 */ /* 0x040fe400078608ff */
[----:B--2---:R-:W-:Y:S01]  /*27500*/  IMAD R10, R19, 0x2, R2 ;  /* 0x00000002130a7824 */ /* 0x004fe200078e0202 */
        /* <DEDUP_REMOVED lines=16> */
[----:B------:R-:W3:Y:S01]  /*27610*/  LDC R17, c[0x0][0x278] ;  /* 0x00009e00ff117b82 */ /* 0x000ee20000000800 */
[----:B------:R2:W-:Y:S01]  /*27620*/  STG.E.U16 desc[UR60][R4.64], R40 ;  /* 0x0000002804007986 */ /* 0x0005e2000c10153c */
[----:B------:R-:W-:Y:S01]  /*27630*/  LEA.HI.X.SX32 R15, R10, R9, 0x1, P3 ;  /* 0x000000090a0f7211 */ /* 0x000fe200018f0eff */
[----:B0-----:R-:W-:Y:S02]  /*27640*/  IMAD R2, R25, 0x2, R0 ;  /* 0x0000000219027824 */ /* 0x001fe400078e0200 */
[----:B------:R0:W-:Y:S03]  /*27650*/  STG.E.U16 desc[UR60][R12.64], R41 ;  /* 0x000000290c007986 */ /* 0x0001e6000c10153c */
[----:B------:R-:W3:Y:S01]  /*27660*/  LDC R25, c[0x0][0x278] ;  /* 0x00009e00ff197b82 */ /* 0x000ee20000000800 */
[----:B------:R0:W-:Y:S01]  /*27670*/  STG.E.U16 desc[UR60][R6.64], R42 ;  /* 0x0000002a06007986 */ /* 0x0001e2000c10153c */
[----:B--2---:R-:W-:-:S04]  /*27680*/  LEA R4, P3, R0, R3, 0x1 ;  /* 0x0000000300047211 */ /* 0x004fc800078608ff */
[----:B------:R-:W-:Y:S01]  /*27690*/  LEA.HI.X.SX32 R5, R0, R9, 0x1, P3 ;  /* 0x0000000900057211 */ /* 0x000fe200018f0eff */
[----:B------:R-:W-:Y:S01]  /*276a0*/  IMAD R0, R19, 0x2, R2 ;  /* 0x0000000213007824 */ /* 0x000fe200078e0202 */
        /* <DEDUP_REMOVED lines=20> */
[----:B------:R-:W1:Y:S01]  /*277f0*/  LDC R25, c[0x0][0x278] ;  /* 0x00009e00ff197b82 */ /* 0x000e620000000800 */
        /* <DEDUP_REMOVED lines=18> */
[----:B------:R-:W4:Y:S01]  /*27920*/  LDC R23, c[0x0][0x278] ;  /* 0x00009e00ff177b82 */ /* 0x000f220000000800 */
[----:B------:R1:W-:Y:S01]  /*27930*/  STG.E.U16 desc[UR60][R6.64], R58 ;  /* 0x0000003a06007986 */ /* 0x0003e2000c10153c */
[----:B------:R-:W-:-:S04]  /*27940*/  LEA R4, P3, R0, R3, 0x1 ;  /* 0x0000000300047211 */ /* 0x000fc800078608ff */
        /* <DEDUP_REMOVED lines=10> */
[----:B------:R-:W1:Y:S01]  /*279f0*/  LDC R19, c[0x0][0x278] ;  /* 0x00009e00ff137b82 */ /* 0x000e620000000800 */
        /* <DEDUP_REMOVED lines=8> */
[----:B----4-:R-:W-:Y:S01]  /*27a80*/  IMAD R10, R23, 0x2, R2 ;  /* 0x00000002170a7824 */ /* 0x010fe200078e0202 */
[----:B------:R2:W-:Y:S01]  /*27a90*/  STG.E.U16 desc[UR60][R6.64], R18 ;  /* 0x0000001206007986 */ /* 0x0005e2000c10153c */
[----:B------:R-:W-:Y:S02]  /*27aa0*/  LEA.HI.X.SX32 R5, R0, R9, 0x1, P3 ;  /* 0x0000000900057211 */ /* 0x000fe400018f0eff */
[----:B------:R-:W-:Y:S02]  /*27ab0*/  PRMT R20, R58, 0x7632, R20 ;  /* 0x000076323a147816 */ /* 0x000fe40000000014 */
[----:B------:R-:W3:Y:S01]  /*27ac0*/  LDC R23, c[0x0][0x278] ;  /* 0x00009e00ff177b82 */ /* 0x000ee20000000800 */
[----:B------:R-:W-:-:S02]  /*27ad0*/  PRMT R22, R59, 0x7632, R22 ;  /* 0x000076323b167816 */ /* 0x000fc40000000016 */
[----:B--2---:R-:W-:-:S04]  /*27ae0*/  LEA R6, P3, R10, R3, 0x1 ;  /* 0x000000030a067211 */ /* 0x004fc800078608ff */
[----:B------:R-:W-:Y:S02]  /*27af0*/  LEA.HI.X.SX32 R7, R10, R9, 0x1, P3 ;  /* 0x000000090a077211 */ /* 0x000fe400018f0eff */
[----:B-1----:R-:W-:Y:S02]  /*27b00*/  LEA R10, R25, R10, 0x1 ;  /* 0x0000000a190a7211 */ /* 0x002fe400078e08ff */
[----:B------:R-:W1:Y:S01]  /*27b10*/  LDC R25, c[0x0][0x278] ;  /* 0x00009e00ff197b82 */ /* 0x000e620000000800 */
[----:B------:R2:W-:Y:S04]  /*27b20*/  STG.E.U16 desc[UR60][R14.64], R20 ;  /* 0x000000140e007986 */ /* 0x0005e8000c10153c */
[----:B------:R4:W-:Y:S01]  /*27b30*/  STG.E.U16 desc[UR60][R16.64], R22 ;  /* 0x0000001610007986 */ /* 0x0009e2000c10153c */
[----:B------:R-:W-:Y:S01]  /*27b40*/  LEA R12, P4, R2, R3, 0x1 ;  /* 0x00000003020c7211 */ /* 0x000fe200078808ff */
[----:B------:R-:W-:-:S02]  /*27b50*/  IMAD R0, R19, 0x2, R10 ;  /* 0x0000000213007824 */ /* 0x000fc400078e020a */
[----:B------:R-:W1:Y:S01]  /*27b60*/  LDC R19, c[0x0][0x278] ;  /* 0x00009e00ff137b82 */ /* 0x000e620000000800 */
[----:B------:R-:W-:Y:S02]  /*27b70*/  LEA.HI.X.SX32 R13, R2, R9, 0x1, P4 ;  /* 0x00000009020d7211 */ /* 0x000fe400020f0eff */
[----:B--2---:R-:W-:-:S05]  /*27b80*/  LEA R14, P3, R10, R3, 0x1 ;  /* 0x000000030a0e7211 */ /* 0x004fca00078608ff */
[----:B----4-:R-:W2:Y:S01]  /*27b90*/  LDC R17, c[0x0][0x278] ;  /* 0x00009e00ff117b82 */ /* 0x010ea20000000800 */
[----:B------:R4:W-:Y:S01]  /*27ba0*/  STG.E.U16 desc[UR60][R4.64], R48 ;  /* 0x0000003004007986 */ /* 0x0009e2000c10153c */
[----:B------:R-:W-:Y:S01]  /*27bb0*/  LEA.HI.X.SX32 R15, R10, R9, 0x1, P3 ;  /* 0x000000090a0f7211 */ /* 0x000fe200018f0eff */
[----:B0-----:R-:W-:Y:S02]  /*27bc0*/  IMAD R2, R21, 0x2, R0 ;  /* 0x0000000215027824 */ /* 0x001fe400078e0200 */
[----:B------:R-:W-:Y:S03]  /*27bd0*/  STG.E.U16 desc[UR60][R12.64], R49 ;  /* 0x000000310c007986 */ /* 0x000fe6000c10153c */
[----:B------:R-:W0:Y:S01]  /*27be0*/  LDC R21, c[0x0][0x278] ;  /* 0x00009e00ff157b82 */ /* 0x000e220000000800 */
[----:B------:R3:W-:Y:S01]  /*27bf0*/  STG.E.U16 desc[UR60][R6.64], R50 ;  /* 0x0000003206007986 */ /* 0x0007e2000c10153c */
[----:B----4-:R-:W-:-:S04]  /*27c00*/  LEA R4, P3, R0, R3, 0x1 ;  /* 0x0000000300047211 */ /* 0x010fc800078608ff */
[----:B------:R-:W-:Y:S02]  /*27c10*/  LEA.HI.X.SX32 R5, R0, R9, 0x1, P3 ;  /* 0x0000000900057211 */ /* 0x000fe400018f0eff */
[----:B---3--:R-:W-:Y:S02]  /*27c20*/  LEA R0, R23, R2, 0x1 ;  /* 0x0000000217007211 */ /* 0x008fe400078e08ff */
[----:B------:R-:W-:Y:S01]  /*27c30*/  LEA R6, P3, R2, R3, 0x1 ;  /* 0x0000000302067211 */ /* 0x000fe200078608ff */
[----:B------:R-:W3:Y:S01]  /*27c40*/  LDC R23, c[0x0][0x278] ;  /* 0x00009e00ff177b82 */ /* 0x000ee20000000800 */
[----:B------:R-:W-:Y:S02]  /*27c50*/  PRMT R13, R48, 0x7632, R13 ;  /* 0x00007632300d7816 */ /* 0x000fe4000000000d */
[----:B------:R-:W-:Y:S01]  /*27c60*/  LEA.HI.X.SX32 R7, R2, R9, 0x1, P3 ;  /* 0x0000000902077211 */ /* 0x000fe200018f0eff */
[----:B-1----:R-:W-:Y:S01]  /*27c70*/  IMAD R2, R25, 0x2, R0 ;  /* 0x0000000219027824 */ /* 0x002fe200078e0200 */
[----:B------:R-:W-:Y:S01]  /*27c80*/  LEA R12, P3, R0, R3, 0x1 ;  /* 0x00000003000c7211 */ /* 0x000fe200078608ff */
[----:B------:R-:W-:Y:S02]  /*27c90*/  STG.E.U16 desc[UR60][R14.64], R51 ;  /* 0x000000330e007986 */ /* 0x000fe4000c10153c */
[----:B------:R-:W1:Y:S02]  /*27ca0*/  LDC R25, c[0x0][0x278] ;  /* 0x00009e00ff197b82 */ /* 0x000e640000000800 */
[----:B------:R4:W-:Y:S01]  /*27cb0*/  STG.E.U16 desc[UR60][R4.64], R13 ;  /* 0x0000000d04007986 */ /* 0x0009e2000c10153c */
[----:B------:R-:W-:-:S02]  /*27cc0*/  PRMT R18, R49, 0x7632, R18 ;  /* 0x0000763231127816 */ /* 0x000fc40000000012 */
[----:B----4-:R-:W-:Y:S01]  /*27cd0*/  LEA.HI.X.SX32 R13, R0, R9, 0x1, P3 ;  /* 0x00000009000d7211 */ /* 0x010fe200018f0eff */
[----:B--2---:R-:W-:Y:S01]  /*27ce0*/  IMAD R0, R17, 0x2, R2 ;  /* 0x0000000211007824 */ /* 0x004fe200078e0202 */
[----:B------:R-:W-:-:S04]  /*27cf0*/  LEA R16, P3, R2, R3, 0x1 ;  /* 0x0000000302107211 */ /* 0x000fc800078608ff */
[----:B------:R-:W-:Y:S02]  /*27d00*/  LEA R10, R19, R0, 0x1 ;  /* 0x00000000130a7211 */ /* 0x000fe400078e08ff */
[----:B------:R-:W2:Y:S01]  /*27d10*/  LDC R19, c[0x0][0x278] ;  /* 0x00009e00ff137b82 */ /* 0x000ea20000000800 */
[----:B------:R-:W-:Y:S02]  /*27d20*/  LEA.HI.X.SX32 R17, R2, R9, 0x1, P3 ;  /* 0x0000000902117211 */ /* 0x000fe400018f0eff */
[----:B------:R-:W-:Y:S01]  /*27d30*/  LEA R14, P4, R0, R3, 0x1 ;  /* 0x00000003000e7211 */ /* 0x000fe200078808ff */
[----:B0-----:R-:W-:Y:S01]  /*27d40*/  IMAD R2, R21, 0x2, R10 ;  /* 0x0000000215027824 */ /* 0x001fe200078e020a */
[----:B------:R-:W-:Y:S01]  /*27d50*/  PRMT R20, R50, 0x7632, R20 ;  /* 0x0000763232147816 */ /* 0x000fe20000000014 */
[----:B------:R0:W-:Y:S01]  /*27d60*/  STG.E.U16 desc[UR60][R6.64], R18 ;  /* 0x0000001206007986 */ /* 0x0001e2000c10153c */
[----:B------:R-:W-:Y:S02]  /*27d70*/  LEA.HI.X.SX32 R15, R0, R9, 0x1, P4 ;  /* 0x00000009000f7211 */ /* 0x000fe400020f0eff */
[----:B------:R-:W-:Y:S01]  /*27d80*/  PRMT R22, R51, 0x7632, R22 ;  /* 0x0000763233167816 */ /* 0x000fe20000000016 */
[----:B------:R-:W-:Y:S01]  /*27d90*/  STG.E.U16 desc[UR60][R12.64], R20 ;  /* 0x000000140c007986 */ /* 0x000fe2000c10153c */
[----:B------:R-:W-:-:S02]  /*27da0*/  LEA R4, P3, R10, R3, 0x1 ;  /* 0x000000030a047211 */ /* 0x000fc400078608ff */
[C---:B0-----:R-:W-:Y:S01]  /*27db0*/  LEA R6, P4, R2.reuse, R3, 0x1 ;  /* 0x0000000302067211 */ /* 0x041fe200078808ff */
[----:B------:R0:W-:Y:S03]  /*27dc0*/  STG.E.U16 desc[UR60][R16.64], R22 ;  /* 0x0000001610007986 */ /* 0x0001e6000c10153c */
[-C--:B------:R-:W-:Y:S01]  /*27dd0*/  LEA.HI.X.SX32 R7, R2, R9.reuse, 0x1, P4 ;  /* 0x0000000902077211 */ /* 0x080fe200020f0eff */
[----:B---3--:R-:W-:Y:S01]  /*27de0*/  IMAD R2, R23, 0x2, R2 ;  /* 0x0000000217027824 */ /* 0x008fe200078e0202 */
[----:B------:R-:W-:Y:S01]  /*27df0*/  LEA.HI.X.SX32 R5, R10, R9, 0x1, P3 ;  /* 0x000000090a057211 */ /* 0x000fe200018f0eff */
[----:B0-----:R-:W0:Y:S03]  /*27e00*/  LDC R17, c[0x0][0x278] ;  /* 0x00009e00ff117b82 */ /* 0x001e260000000800 */
[----:B------:R-:W-:Y:S01]  /*27e10*/  LEA R12, P3, R2, R3, 0x1 ;  /* 0x00000003020c7211 */ /* 0x000fe200078608ff */
[----:B------:R-:W-:Y:S01]  /*27e20*/  STG.E.U16 desc[UR60][R14.64], R60 ;  /* 0x0000003c0e007986 */ /* 0x000fe2000c10153c */
[----:B-1----:R-:W-:-:S02]  /*27e30*/  LEA R0, R25, R2, 0x1 ;  /* 0x0000000219007211 */ /* 0x002fc400078e08ff */
[----:B------:R-:W-:Y:S01]  /*27e40*/  LEA.HI.X.SX32 R13, R2, R9, 0x1, P3 ;  /* 0x00000009020d7211 */ /* 0x000fe200018f0eff */
[----:B------:R-:W1:Y:S01]  /*27e50*/  LDS.128 R20, [R8] ;  /* 0x0000000008147984 */ /* 0x000e620000000c00 */
[----:B------:R-:W3:Y:S01]  /*27e60*/  LDC R25, c[0x0][0x278] ;  /* 0x00009e00ff197b82 */ /* 0x000ee20000000800 */
[----:B--2---:R-:W-:Y:S02]  /*27e70*/  IMAD R2, R19, 0x2, R0 ;  /* 0x0000000213027824 */ /* 0x004fe400078e0200 */
[----:B------:R2:W-:Y:S05]  /*27e80*/  STG.E.U16 desc[UR60][R4.64], R61 ;  /* 0x0000003d04007986 */ /* 0x0005ea000c10153c */
[----:B------:R-:W4:Y:S01]  /*27e90*/  LDC R19, c[0x0][0x278] ;  /* 0x00009e00ff137b82 */ /* 0x000f220000000800 */
[----:B------:R2:W-:Y:S02]  /*27ea0*/  STG.E.U16 desc[UR60][R6.64], R62 ;  /* 0x0000003e06007986 */ /* 0x0005e4000c10153c */
[----:B--2---:R-:W-:-:S04]  /*27eb0*/  LEA R4, P3, R0, R3, 0x1 ;  /* 0x0000000300047211 */ /* 0x004fc800078608ff */
[----:B------:R-:W-:Y:S01]  /*27ec0*/  LEA.HI.X.SX32 R5, R0, R9, 0x1, P3 ;  /* 0x0000000900057211 */ /* 0x000fe200018f0eff */
[----:B------:R-:W-:Y:S01]  /*27ed0*/  IMAD R0, R27, 0x2, R2 ;  /* 0x000000021b007824 */ /* 0x000fe200078e0202 */
[C---:B------:R-:W-:Y:S01]  /*27ee0*/  LEA R6, P3, R2.reuse, R3, 0x1 ;  /* 0x0000000302067211 */ /* 0x040fe200078608ff */
[----:B------:R-:W2:Y:S03]  /*27ef0*/  LDC R27, c[0x0][0x278] ;  /* 0x00009e00ff1b7b82 */ /* 0x000ea60000000800 */
[----:B------:R-:W-:Y:S02]  /*27f00*/  LEA.HI.X.SX32 R7, R2, R9, 0x1, P3 ;  /* 0x0000000902077211 */ /* 0x000fe400018f0eff */
[----:B------:R-:W-:Y:S02]  /*27f10*/  LEA R14, P3, R0, R3, 0x1 ;  /* 0x00000003000e7211 */ /* 0x000fe400078608ff */
[----:B------:R-:W-:-:S02]  /*27f20*/  LEA R2, R29, R0, 0x1 ;  /* 0x000000001d027211 */ /* 0x000fc400078e08ff */
[----:B------:R-:W1:Y:S01]  /*27f30*/  LDC R29, c[0x0][0x278] ;  /* 0x00009e00ff1d7b82 */ /* 0x000e620000000800 */
[----:B------:R-:W-:Y:S02]  /*27f40*/  PRMT R10, R60, 0x7632, R10 ;  /* 0x000076323c0a7816 */ /* 0x000fe4000000000a */
[----:B------:R-:W-:Y:S01]  /*27f50*/  LEA.HI.X.SX32 R15, R0, R9, 0x1, P3 ;  /* 0x00000009000f7211 */ /* 0x000fe200018f0eff */
[----:B0-----:R-:W-:Y:S01]  /*27f60*/  IMAD R0, R17, 0x2, R2 ;  /* 0x0000000211007824 */ /* 0x001fe200078e0202 */
[C---:B------:R-:W-:Y:S01]  /*27f70*/  LEA R16, P3, R2.reuse, R3, 0x1 ;  /* 0x0000000302107211 */ /* 0x040fe200078608ff */
[----:B------:R-:W-:Y:S01]  /*27f80*/  STG.E.U16 desc[UR60][R12.64], R63 ;  /* 0x0000003f0c007986 */ /* 0x000fe2000c10153c */
[----:B------:R-:W-:Y:S02]  /*27f90*/  PRMT R18, R61, 0x7632, R18 ;  /* 0x000076323d127816 */ /* 0x000fe40000000012 */
[----:B------:R-:W-:Y:S01]  /*27fa0*/  LEA.HI.X.SX32 R17, R2, R9, 0x1, P3 ;  /* 0x0000000902117211 */ /* 0x000fe200018f0eff */
[----:B------:R0:W-:Y:S01]  /*27fb0*/  STG.E.U16 desc[UR60][R4.64], R10 ;  /* 0x0000000a04007986 */ /* 0x0001e2000c10153c */
[----:B---3--:R-:W-:-:S02]  /*27fc0*/  IMAD R2, R25, 0x2, R0 ;  /* 0x0000000219027824 */ /* 0x008fc400078e0200 */
[----:B------:R-:W3:Y:S01]  /*27fd0*/  LDC R25, c[0x0][0x278] ;  /* 0x00009e00ff197b82 */ /* 0x000ee20000000800 */
[----:B------:R4:W-:Y:S01]  /*27fe0*/  STG.E.U16 desc[UR60][R6.64], R18 ;  /* 0x0000001206007986 */ /* 0x0009e2000c10153c */
[----:B0-----:R-:W-:-:S04]  /*27ff0*/  LEA R4, P3, R0, R3, 0x1 ;  /* 0x0000000300047211 */ /* 0x001fc800078608ff */
[----:B------:R-:W-:Y:S02]  /*28000*/  LEA.HI.X.SX32 R5, R0, R9, 0x1, P3 ;  /* 0x0000000900057211 */ /* 0x000fe400018f0eff */
[----:B----4-:R-:W-:Y:S02]  /*28010*/  LEA R0, R19, R2, 0x1 ;  /* 0x0000000213007211 */ /* 0x010fe400078e08ff */
[----:B------:R-:W-:Y:S01]  /*28020*/  LEA R6, P3, R2, R3, 0x1 ;  /* 0x0000000302067211 */ /* 0x000fe200078608ff */
[----:B------:R-:W0:Y:S01]  /*28030*/  LDC R19, c[0x0][0x278] ;  /* 0x00009e00ff137b82 */ /* 0x000e220000000800 */
[----:B------:R-:W-:Y:S02]  /*28040*/  PRMT R24, R62, 0x7632, R24 ;  /* 0x000076323e187816 */ /* 0x000fe40000000018 */
[----:B------:R-:W-:Y:S01]  /*28050*/  LEA.HI.X.SX32 R7, R2, R9, 0x1, P3 ;  /* 0x0000000902077211 */ /* 0x000fe200018f0eff */
[----:B--2---:R-:W-:Y:S01]  /*28060*/  IMAD R2, R27, 0x2, R0 ;  /* 0x000000021b027824 */ /* 0x004fe200078e0200 */
[C---:B------:R-:W-:Y:S01]  /*28070*/  LEA R12, P4, R0.reuse, R3, 0x1 ;  /* 0x00000003000c7211 */ /* 0x040fe200078808ff */
[----:B------:R2:W-:Y:S03]  /*28080*/  STG.E.U16 desc[UR60][R14.64], R24 ;  /* 0x000000180e007986 */ /* 0x0005e6000c10153c */
[----:B------:R-:W-:Y:S01]  /*28090*/  LEA.HI.X.SX32 R13, R0, R9, 0x1, P4 ;  /* 0x00000009000d7211 */ /* 0x000fe200020f0eff */
[----:B-1----:R-:W-:Y:S01]  /*280a0*/  IMAD R0, R29, 0x2, R2 ;  /* 0x000000021d007824 */ /* 0x002fe200078e0202 */
[----:B------:R-:W-:-:S02]  /*280b0*/  PRMT R26, R63, 0x7632, R26 ;  /* 0x000076323f1a7816 */ /* 0x000fc4000000001a */
[----:B--2---:R-:W-:-:S03]  /*280c0*/  LEA R14, P3, R2, R3, 0x1 ;  /* 0x00000003020e7211 */ /* 0x004fc600078608ff */
[----:B------:R1:W-:Y:S01]  /*280d0*/  STG.E.U16 desc[UR60][R16.64], R26 ;  /* 0x0000001a10007986 */ /* 0x0003e2000c10153c */
[----:B------:R-:W-:Y:S02]  /*280e0*/  LEA.HI.X.SX32 R15, R2, R9, 0x1, P3 ;  /* 0x00000009020f7211 */ /* 0x000fe400018f0eff */
[----:B------:R-:W-:Y:S01]  /*280f0*/  LEA R2, R31, R0, 0x1 ;  /* 0x000000001f027211 */ /* 0x000fe200078e08ff */
[----:B------:R2:W-:Y:S04]  /*28100*/  STG.E.U16 desc[UR60][R4.64], R20 ;  /* 0x0000001404007986 */ /* 0x0005e8000c10153c */
[----:B---3--:R-:W-:Y:S01]  /*28110*/  IMAD R8, R25, 0x2, R2 ;  /* 0x0000000219087824 */ /* 0x008fe200078e0202 */
[----:B-1----:R-:W-:-:S03]  /*28120*/  LEA R16, P3, R0, R3, 0x1 ;  /* 0x0000000300107211 */ /* 0x002fc600078608ff */
[----:B0-----:R-:W-:Y:S01]  /*28130*/  IMAD R10, R19, 0x2, R8 ;  /* 0x00000002130a7824 */ /* 0x001fe200078e0208 */
[----:B------:R-:W-:Y:S02]  /*28140*/  LEA.HI.X.SX32 R17, R0, R9, 0x1, P3 ;  /* 0x0000000900117211 */ /* 0x000fe400018f0eff */
[C---:B--2---:R-:W-:Y:S01]  /*28150*/  LEA R4, P3, R2.reuse, R3, 0x1 ;  /* 0x0000000302047211 */ /* 0x044fe200078608ff */
[----:B------:R0:W-:Y:S03]  /*28160*/  STG.E.U16 desc[UR60][R6.64], R21 ;  /* 0x0000001506007986 */ /* 0x0001e6000c10153c */
[----:B------:R-:W-:Y:S02]  /*28170*/  LEA.HI.X.SX32 R5, R2, R9, 0x1, P3 ;  /* 0x0000000902057211 */ /* 0x000fe400018f0eff */
[----:B------:R-:W-:Y:S01]  /*28180*/  LEA R2, P3, R8, R3, 0x1 ;  /* 0x0000000308027211 */ /* 0x000fe200078608ff */
[----:B------:R1:W-:Y:S01]  /*28190*/  STG.E.U16 desc[UR60][R12.64], R22 ;  /* 0x000000160c007986 */ /* 0x0003e2000c10153c */
[----:B------:R-:W-:-:S02]  /*281a0*/  PRMT R18, R21, 0x7632, R18 ;  /* 0x0000763215127816 */ /* 0x000fc40000000012 */
[----:B0-----:R-:W-:Y:S02]  /*281b0*/  PRMT R7, R20, 0x7632, R7 ;  /* 0x0000763214077816 */ /* 0x001fe40000000007 */
[----:B------:R-:W-:Y:S01]  /*281c0*/  LEA R6, P4, R10, R3, 0x1 ;  /* 0x000000030a067211 */ /* 0x000fe200078808ff */
[----:B------:R-:W-:Y:S01]  /*281d0*/  STG.E.U16 desc[UR60][R14.64], R23 ;  /* 0x000000170e007986 */ /* 0x000fe2000c10153c */
[----:B------:R-:W-:Y:S02]  /*281e0*/  PRMT R24, R22, 0x7632, R24 ;  /* 0x0000763216187816 */ /* 0x000fe40000000018 */
[----:B------:R-:W-:Y:S01]  /*281f0*/  LEA.HI.X.SX32 R3, R8, R9, 0x1, P3 ;  /* 0x0000000908037211 */ /* 0x000fe200018f0eff */
[----:B------:R0:W-:Y:S01]  /*28200*/  STG.E.U16 desc[UR60][R16.64], R7 ;  /* 0x0000000710007986 */ /* 0x0001e2000c10153c */
[----:B-1----:R-:W-:-:S03]  /*28210*/  PRMT R12, R23, 0x7632, R12 ;  /* 0x00007632170c7816 */ /* 0x002fc6000000000c */
[----:B------:R1:W-:Y:S04]  /*28220*/  STG.E.U16 desc[UR60][R4.64], R18 ;  /* 0x0000001204007986 */ /* 0x0003e8000c10153c */
[----:B------:R1:W-:Y:S01]  /*28230*/  STG.E.U16 desc[UR60][R2.64], R24 ;  /* 0x0000001802007986 */ /* 0x0003e2000c10153c */
[----:B0-----:R-:W-:-:S05]  /*28240*/  LEA.HI.X.SX32 R7, R10, R9, 0x1, P4 ;  /* 0x000000090a077211 */ /* 0x001fca00020f0eff */
[----:B------:R1:W-:Y:S01]  /*28250*/  STG.E.U16 desc[UR60][R6.64], R12 ;  /* 0x0000000c06007986 */ /* 0x0003e2000c10153c */
[----:B------:R-:W-:Y:S02]  /*28260*/  FSEL R13, R176, -INF , P1 ;  /* 0xff800000b00d7808 */ /* 0x000fe40000800000 */
[----:B------:R-:W-:-:S03]  /*28270*/  FSEL R0, R155, -INF , P2 ;  /* 0xff8000009b007808 */ /* 0x000fc60001000000 */
[----:B------:R-:W-:Y:S02]  /*28280*/  FFMA R10, R13, 0.69314718246459960938, R152 ;  /* 0x3f3172180d0a7823 */ /* 0x000fe40000000098 */
[----:B------:R-:W-:Y:S01]  /*28290*/  FFMA R11, R0, 0.69314718246459960938, R11 ;  /* 0x3f317218000b7823 */ /* 0x000fe2000000000b */
[----:B------:R-:W-:Y:S08]  /*282a0*/  BAR.SYNC.DEFER_BLOCKING 0x0 ;  /* 0x0000000000007b1d */ /* 0x000ff00000010000 */
[----:B------:R-:W0:Y:S01]  /*282b0*/  LDC R0, c[0x0][0x27c] ;  /* 0x00009f00ff007b82 */ /* 0x000e220000000800 */
[----:B------:R1:W-:Y:S07]  /*282c0*/  STS.64 [R154], R10 ;  /* 0x0000000a9a007388 */ /* 0x0003ee0000000a00 */
[----:B------:R-:W-:Y:S06]  /*282d0*/  BAR.SYNC.DEFER_BLOCKING 0x0 ;  /* 0x0000000000007b1d */ /* 0x000fec0000010000 */
[----:B------:R-:W-:Y:S05]  /*282e0*/  @P0 EXIT ;  /* 0x000000000000094d */ /* 0x000fea0003800000 */
[----:B-1----:R-:W2:Y:S01]  /*282f0*/  LDL.LU R154, [R1+0x208] ;  /* 0x00020800019a7983 */ /* 0x002ea20000300800 */
[----:B------:R-:W1:Y:S01]  /*28300*/  LDC.64 R6, c[0x0][0x230] ;  /* 0x00008c00ff067b82 */ /* 0x000e620000000a00 */
[----:B0-----:R-:W-:Y:S02]  /*28310*/  IMAD R0, R153, R0, RZ ;  /* 0x0000000099007224 */ /* 0x001fe400078e02ff */
[C---:B------:R-:W-:Y:S02]  /*28320*/  IMAD.SHL.U32 R2, R82.reuse, 0x4, RZ ;  /* 0x0000000452027824 */ /* 0x040fe400078e00ff */
[----:B------:R-:W-:Y:S01]  /*28330*/  IMAD.HI R4, R82, 0x4, RZ ;  /* 0x0000000452047827 */ /* 0x000fe200078e02ff */
[----:B------:R-:W-:-:S03]  /*28340*/  SHF.L.U32 R3, R0, 0x2, RZ ;  /* 0x0000000200037819 */ /* 0x000fc600000006ff */
[----:B------:R-:W-:Y:S01]  /*28350*/  IMAD.HI R0, R0, 0x4, RZ ;  /* 0x0000000400007827 */ /* 0x000fe200078e02ff */
[----:B-1----:R-:W-:-:S04]  /*28360*/  IADD3 R2, P0, P1, R2, R6, R3 ;  /* 0x0000000602027210 */ /* 0x002fc8000791e003 */
[----:B------:R-:W-:Y:S01]  /*28370*/  IADD3.X R3, R4, R7, R0, P0, P1 ;  /* 0x0000000704037210 */ /* 0x000fe200007e2400 */
[----:B--2---:R-:W0:Y:S04]  /*28380*/  LDS R5, [R154] ;  /* 0x000000009a057984 */ /* 0x004e280000000800 */
[----:B0-----:R-:W-:Y:S01]  /*28390*/  STG.E desc[UR60][R2.64], R5 ;  /* 0x0000000502007986 */ /* 0x001fe2000c10193c */
[----:B------:R-:W-:Y:S05]  /*283a0*/  EXIT ;  /* 0x000000000000794d */ /* 0x000fea0003800000 */
.L_x_2:
[----:B------:R-:W-:-:S00]  /*283b0*/  BRA `(.L_x_2) ;  /* 0xfffffffc00fc7947 */ /* 0x000fc0000383ffff */
[----:B------:R-:W-:-:S00]  /*283c0*/  NOP ;  /* 0x0000000000007918 */ /* 0x000fc00000000000 */
        /* <DEDUP_REMOVED lines=11> */
.L_x_3:


//--------------------- .nv.global.init           --------------------------
	.section	.nv.global.init,"aw",@progbits
.nv.global.init:
	.type		_$_str,@object
	.size		_$_str,(.L_0 - _$_str)
_$_str:
        /*0000*/ 	.byte	0x5f, 0x5f, 0x43, 0x55, 0x44, 0x41, 0x5f, 0x46, 0x54, 0x5a, 0x00
.L_0:


//--------------------- .nv.shared.attn_fwd       --------------------------
	.section	.nv.shared.attn_fwd,"aw",@nobits
	.sectionflags	@""
	.align	16
	.zero		1024


//--------------------- .nv.shared.reserved.0     --------------------------
	.section	.nv.shared.reserved.0,"aw",@nobits
	.weak		__nv_reservedSMEM_offset_0_alias
	.size		__nv_reservedSMEM_offset_0_alias, 0, 0
	.other		__nv_reservedSMEM_offset_0_alias,@"STO_CUDA_RESERVED_SHARED STV_DEFAULT"
__nv_reservedSMEM_offset_0_alias:
	.zero		0


//--------------------- .nv.constant0.attn_fwd    --------------------------
	.section	.nv.constant0.attn_fwd,"a",@progbits
	.sectionflags	@""
	.align	4
.nv.constant0.attn_fwd:
	.zero		664


//--------------------- SYMBOLS --------------------------

	.type		.nv.reservedSmem.offset0,@object
	.size		.nv.reservedSmem.offset0,0x4
